def matmul_kernel(
    a_ptr,
    b_ptr,
    c_ptr,
    M,
    N,
    K,
    stride_am,
    stride_ak,
    stride_bk,
    stride_bn,
    stride_cm,
    stride_cn,
    BLOCK_M: tl.constexpr,
    BLOCK_N: tl.constexpr,
    BLOCK_K: tl.constexpr,
    GROUP_M: tl.constexpr,
):
    pid = tl.program_id(axis=0)
    num_pid_m = tl.cdiv(M, BLOCK_M)
    num_pid_n = tl.cdiv(N, BLOCK_N)
    num_pid_in_group = GROUP_M * num_pid_n
    group_id = pid // num_pid_in_group
    first_pid_m = group_id * GROUP_M
    group_size_m = min(num_pid_m - first_pid_m, GROUP_M)
    pid_m = first_pid_m + ((pid % num_pid_in_group) % group_size_m)
    pid_n = (pid % num_pid_in_group) // group_size_m

    offs_am = (pid_m * BLOCK_M + tl.arange(0, BLOCK_M)) % M
    offs_bn = (pid_n * BLOCK_N + tl.arange(0, BLOCK_N)) % N
    offs_k = tl.arange(0, BLOCK_K)
    a_ptrs = a_ptr + offs_am[:, None] * stride_am + offs_k[None, :] * stride_ak
    b_ptrs = b_ptr + offs_k[:, None] * stride_bk + offs_bn[None, :] * stride_bn

    acc = tl.zeros((BLOCK_M, BLOCK_N), dtype=tl.float32)
    for kk in range(0, tl.cdiv(K, BLOCK_K)):
        a = tl.load(a_ptrs, mask=offs_k[None, :] < K - kk * BLOCK_K, other=0.0)
        b = tl.load(b_ptrs, mask=offs_k[:, None] < K - kk * BLOCK_K, other=0.0)
        acc = tl.dot(a, b, acc)
        a_ptrs += BLOCK_K * stride_ak
        b_ptrs += BLOCK_K * stride_bk

    c = acc.to(c_ptr.dtype.element_ty)
    offs_cm = pid_m * BLOCK_M + tl.arange(0, BLOCK_M)
    offs_cn = pid_n * BLOCK_N + tl.arange(0, BLOCK_N)
    c_ptrs = c_ptr + offs_cm[:, None] * stride_cm + offs_cn[None, :] * stride_cn
    mask = (offs_cm[:, None] < M) & (offs_cn[None, :] < N)
    tl.store(c_ptrs, c, mask=mask)

# config = {"BLOCK_K": 64, "BLOCK_M": 512, "BLOCK_N": 64, "GROUP_M": 1, "arch": "sm_90", "dtype": "bf16", "num_ctas": 1, "num_stages": 3, "num_warps": 4}
# arch = sm_90


// ===== COMPILED SASS (sm_90a) =====

	.target	sm_90a

	.elftype	@"ET_EXEC"


//--------------------- .note.nv.tkinfo           --------------------------
	.section	.note.nv.tkinfo,"",@"SHT_NOTE"
	.sectionflags	@"SHF_NOTE_NV_TKINFO"
	.tkinfo
        /*0018*/ 	.word	0x00000002
        /*0030*/ 	.string	""
        /*0030*/ 	.string	"ptxas"
        /*0030*/ 	.string	"Cuda compilation tools, release 13.0, V13.0.88"
        /*0030*/ 	.string	"Build cuda_13.0.r13.0/compiler.36424714_0"
        /*0030*/ 	.string	"-v  -suppress-debug-info  -lineinfo  -arch sm_90a "



//--------------------- .note.nv.cuinfo           --------------------------
	.section	.note.nv.cuinfo,"",@"SHT_NOTE"
	.sectionflags	@"SHF_NOTE_NV_CUINFO"
        /*0018*/ 	.short	0x0002
        /*001a*/ 	.short	0x005a
        /*001c*/ 	.short	0x0082
	.zero		2


//--------------------- .nv.info                  --------------------------
	.section	.nv.info,"",@"SHT_CUDA_INFO"
	.align	4


	//----- nvinfo : EIATTR_REGCOUNT
	.align		4
        /*0000*/ 	.byte	0x04, 0x2f
        /*0002*/ 	.short	(.L_1 - .L_0)
	.align		4
.L_0:
        /*0004*/ 	.word	index@(matmul_kernel)
        /*0008*/ 	.word	0x000000ff


	//----- nvinfo : EIATTR_FRAME_SIZE
	.align		4
.L_1:
        /*000c*/ 	.byte	0x04, 0x11
        /*000e*/ 	.short	(.L_3 - .L_2)
	.align		4
.L_2:
        /*0010*/ 	.word	index@(matmul_kernel)
        /*0014*/ 	.word	0x00000f38


	//----- nvinfo : EIATTR_MIN_STACK_SIZE
	.align		4
.L_3:
        /*0018*/ 	.byte	0x04, 0x12
        /*001a*/ 	.short	(.L_5 - .L_4)
	.align		4
.L_4:
        /*001c*/ 	.word	index@(matmul_kernel)
        /*0020*/ 	.word	0x00000f38
.L_5:


//--------------------- .nv.compat                --------------------------
	.section	.nv.compat,"",@"SHT_CUDA_COMPAT_INFO"
	.align	4
        /*0000*/ 	.byte	0x02, 0x09, 0x01, 0x00, 0x02, 0x02, 0x04, 0x00, 0x02, 0x05, 0x05, 0x00, 0x03, 0x07, 0x01, 0x01
        /*0010*/ 	.byte	0x02, 0x03, 0x00, 0x00, 0x02, 0x06, 0x01, 0x00, 0x04, 0x0b, 0x08, 0x00, 0x00, 0x00, 0x00, 0x00
        /*0020*/ 	.byte	0x00, 0x00, 0x00, 0x00


//--------------------- .nv.info.matmul_kernel    --------------------------
	.section	.nv.info.matmul_kernel,"",@"SHT_CUDA_INFO"
	.sectionflags	@""
	.align	4


	//----- nvinfo : EIATTR_CUDA_API_VERSION
	.align		4
        /*0000*/ 	.byte	0x04, 0x37
        /*0002*/ 	.short	(.L_7 - .L_6)
.L_6:
        /*0004*/ 	.word	0x00000082


	//----- nvinfo : EIATTR_KPARAM_INFO
	.align		4
.L_7:
        /*0008*/ 	.byte	0x04, 0x17
        /*000a*/ 	.short	(.L_9 - .L_8)
.L_8:
        /*000c*/ 	.word	0x00000000
        /*0010*/ 	.short	0x000d
        /*0012*/ 	.short	0x0048
        /*0014*/ 	.byte	0x00, 0xf4, 0x21, 0x00


	//----- nvinfo : EIATTR_KPARAM_INFO
	.align		4
.L_9:
        /*0018*/ 	.byte	0x04, 0x17
        /*001a*/ 	.short	(.L_11 - .L_10)
.L_10:
        /*001c*/ 	.word	0x00000000
        /*0020*/ 	.short	0x000c
        /*0022*/ 	.short	0x0040
        /*0024*/ 	.byte	0x00, 0xf4, 0x21, 0x00


	//----- nvinfo : EIATTR_KPARAM_INFO
	.align		4
.L_11:
        /*0028*/ 	.byte	0x04, 0x17
        /*002a*/ 	.short	(.L_13 - .L_12)
.L_12:
        /*002c*/ 	.word	0x00000000
        /*0030*/ 	.short	0x000b
        /*0032*/ 	.short	0x0038
        /*0034*/ 	.byte	0x00, 0xf0, 0x11, 0x00


	//----- nvinfo : EIATTR_KPARAM_INFO
	.align		4
.L_13:
        /*0038*/ 	.byte	0x04, 0x17
        /*003a*/ 	.short	(.L_15 - .L_14)
.L_14:
        /*003c*/ 	.word	0x00000000
        /*0040*/ 	.short	0x000a
        /*0042*/ 	.short	0x0034
        /*0044*/ 	.byte	0x00, 0xf0, 0x11, 0x00


	//----- nvinfo : EIATTR_KPARAM_INFO
	.align		4
.L_15:
        /*0048*/ 	.byte	0x04, 0x17
        /*004a*/ 	.short	(.L_17 - .L_16)
.L_16:
        /*004c*/ 	.word	0x00000000
        /*0050*/ 	.short	0x0009
        /*0052*/ 	.short	0x0030
        /*0054*/ 	.byte	0x00, 0xf0, 0x11, 0x00


	//----- nvinfo : EIATTR_KPARAM_INFO
	.align		4
.L_17:
        /*0058*/ 	.byte	0x04, 0x17
        /*005a*/ 	.short	(.L_19 - .L_18)
.L_18:
        /*005c*/ 	.word	0x00000000
        /*0060*/ 	.short	0x0008
        /*0062*/ 	.short	0x002c
        /*0064*/ 	.byte	0x00, 0xf0, 0x11, 0x00


	//----- nvinfo : EIATTR_KPARAM_INFO
	.align		4
.L_19:
        /*0068*/ 	.byte	0x04, 0x17
        /*006a*/ 	.short	(.L_21 - .L_20)
.L_20:
        /*006c*/ 	.word	0x00000000
        /*0070*/ 	.short	0x0007
        /*0072*/ 	.short	0x0028
        /*0074*/ 	.byte	0x00, 0xf0, 0x11, 0x00


	//----- nvinfo : EIATTR_KPARAM_INFO
	.align		4
.L_21:
        /*0078*/ 	.byte	0x04, 0x17
        /*007a*/ 	.short	(.L_23 - .L_22)
.L_22:
        /*007c*/ 	.word	0x00000000
        /*0080*/ 	.short	0x0006
        /*0082*/ 	.short	0x0024
        /*0084*/ 	.byte	0x00, 0xf0, 0x11, 0x00


	//----- nvinfo : EIATTR_KPARAM_INFO
	.align		4
.L_23:
        /*0088*/ 	.byte	0x04, 0x17
        /*008a*/ 	.short	(.L_25 - .L_24)
.L_24:
        /*008c*/ 	.word	0x00000000
        /*0090*/ 	.short	0x0005
        /*0092*/ 	.short	0x0020
        /*0094*/ 	.byte	0x00, 0xf0, 0x11, 0x00


	//----- nvinfo : EIATTR_KPARAM_INFO
	.align		4
.L_25:
        /*0098*/ 	.byte	0x04, 0x17
        /*009a*/ 	.short	(.L_27 - .L_26)
.L_26:
        /*009c*/ 	.word	0x00000000
        /*00a0*/ 	.short	0x0004
        /*00a2*/ 	.short	0x001c
        /*00a4*/ 	.byte	0x00, 0xf0, 0x11, 0x00


	//----- nvinfo : EIATTR_KPARAM_INFO
	.align		4
.L_27:
        /*00a8*/ 	.byte	0x04, 0x17
        /*00aa*/ 	.short	(.L_29 - .L_28)
.L_28:
        /*00ac*/ 	.word	0x00000000
        /*00b0*/ 	.short	0x0003
        /*00b2*/ 	.short	0x0018
        /*00b4*/ 	.byte	0x00, 0xf0, 0x11, 0x00


	//----- nvinfo : EIATTR_KPARAM_INFO
	.align		4
.L_29:
        /*00b8*/ 	.byte	0x04, 0x17
        /*00ba*/ 	.short	(.L_31 - .L_30)
.L_30:
        /*00bc*/ 	.word	0x00000000
        /*00c0*/ 	.short	0x0002
        /*00c2*/ 	.short	0x0010
        /*00c4*/ 	.byte	0x00, 0xf4, 0x21, 0x00


	//----- nvinfo : EIATTR_KPARAM_INFO
	.align		4
.L_31:
        /*00c8*/ 	.byte	0x04, 0x17
        /*00ca*/ 	.short	(.L_33 - .L_32)
.L_32:
        /*00cc*/ 	.word	0x00000000
        /*00d0*/ 	.short	0x0001
        /*00d2*/ 	.short	0x0008
        /*00d4*/ 	.byte	0x00, 0xf4, 0x21, 0x00


	//----- nvinfo : EIATTR_KPARAM_INFO
	.align		4
.L_33:
        /*00d8*/ 	.byte	0x04, 0x17
        /*00da*/ 	.short	(.L_35 - .L_34)
.L_34:
        /*00dc*/ 	.word	0x00000000
        /*00e0*/ 	.short	0x0000
        /*00e2*/ 	.short	0x0000
        /*00e4*/ 	.byte	0x00, 0xf4, 0x21, 0x00


	//----- nvinfo : EIATTR_SPARSE_MMA_MASK
	.align		4
.L_35:
        /*00e8*/ 	.byte	0x03, 0x50
        /*00ea*/ 	.short	0x0000


	//----- nvinfo : EIATTR_MAXREG_COUNT
	.align		4
        /*00ec*/ 	.byte	0x03, 0x1b
        /*00ee*/ 	.short	0x00ff


	//----- nvinfo : EIATTR_NUM_BARRIERS
	.align		4
        /*00f0*/ 	.byte	0x02, 0x4c
        /*00f2*/ 	.byte	0x01
	.zero		1


	//----- nvinfo : EIATTR_ANNOTATIONS
	.align		4
        /*00f4*/ 	.byte	0x04, 0x55
        /*00f6*/ 	.short	(.L_37 - .L_36)


	//   ....[0]....
.L_36:
        /*00f8*/ 	.word	0x00000001
        /*00fc*/ 	.byte	0x30, 0x09, 0x00, 0x00, 0x01, 0x00, 0x00, 0x00, 0x60, 0x09, 0x00, 0x00, 0x01, 0x00, 0x00, 0x00
        /* <DEDUP_REMOVED lines=1487> */
        /*5dfc*/ 	.byte	0x80, 0xa6, 0x01, 0x00


	//----- nvinfo : EIATTR_MERCURY_ISA_VERSION
	.align		4
.L_37:
        /*5e00*/ 	.byte	0x03, 0x5f
        /*5e02*/ 	.short	0x0101


	//----- nvinfo : EIATTR_EXIT_INSTR_OFFSETS
	.align		4
        /*5e04*/ 	.byte	0x04, 0x1c
        /*5e06*/ 	.short	(.L_39 - .L_38)


	//   ....[0]....
.L_38:
        /*5e08*/ 	.word	0x00020720


	//   ....[1]....
        /*5e0c*/ 	.word	0x00020750


	//----- nvinfo : EIATTR_REQNTID
	.align		4
.L_39:
        /*5e10*/ 	.byte	0x04, 0x10
        /*5e12*/ 	.short	(.L_41 - .L_40)
.L_40:
        /*5e14*/ 	.word	0x00000080
        /*5e18*/ 	.word	0x00000001
        /*5e1c*/ 	.word	0x00000001


	//----- nvinfo : EIATTR_CBANK_PARAM_SIZE
	.align		4
.L_41:
        /*5e20*/ 	.byte	0x03, 0x19
        /*5e22*/ 	.short	0x0050


	//----- nvinfo : EIATTR_PARAM_CBANK
	.align		4
        /*5e24*/ 	.byte	0x04, 0x0a
        /*5e26*/ 	.short	(.L_43 - .L_42)
	.align		4
.L_42:
        /*5e28*/ 	.word	index@(.nv.constant0.matmul_kernel)
        /*5e2c*/ 	.short	0x0210
        /*5e2e*/ 	.short	0x0050


	//----- nvinfo : EIATTR_SW_WAR
	.align		4
.L_43:
        /*5e30*/ 	.byte	0x04, 0x36
        /*5e32*/ 	.short	(.L_45 - .L_44)
.L_44:
        /*5e34*/ 	.word	0x00000008
.L_45:


//--------------------- .nv.callgraph             --------------------------
	.section	.nv.callgraph,"",@"SHT_CUDA_CALLGRAPH"
	.align	4
	.sectionentsize	8
	.align		4
        /*0000*/ 	.word	0x00000000
	.align		4
        /*0004*/ 	.word	0xffffffff
	.align		4
        /*0008*/ 	.word	0x00000000
	.align		4
        /*000c*/ 	.word	0xfffffffe
	.align		4
        /*0010*/ 	.word	0x00000000
	.align		4
        /*0014*/ 	.word	0xfffffffd
	.align		4
        /*0018*/ 	.word	0x00000000
	.align		4
        /*001c*/ 	.word	0xfffffffc


//--------------------- .text.matmul_kernel       --------------------------
	.section	.text.matmul_kernel,"ax",@progbits
	.align	128
        .global         matmul_kernel
        .type           matmul_kernel,@function
        .size           matmul_kernel,(.L_x_3 - matmul_kernel)
        .other          matmul_kernel,@"STO_CUDA_ENTRY STV_DEFAULT"
matmul_kernel:
.text.matmul_kernel:
[----:B------:R-:W0:Y:S08]  /*0000*/  LDC R1, c[0x0][0x28] ;  /* 0x00000a00ff017b82 */ /* 0x000e300000000800 */
[----:B------:R-:W1:Y:S01]  /*0010*/  LDC.64 R2, c[0x0][0x228] ;  /* 0x00008a00ff027b82 */ /* 0x000e620000000a00 */
[----:B------:R-:W2:Y:S01]  /*0020*/  S2R R7, SR_CTAID.X ;  /* 0x0000000000077919 */ /* 0x000ea20000002500 */
[----:B0-----:R-:W-:Y:S01]  /*0030*/  VIADD R1, R1, 0xfffff0c8 ;  /* 0xfffff0c801017836 */ /* 0x001fe20000000000 */
[----:B------:R-:W-:Y:S01]  /*0040*/  ULDC.64 UR60, c[0x0][0x208] ;  /* 0x00008200003c7ab9 */ /* 0x000fe20000000a00 */
[----:B------:R-:W-:Y:S01]  /*0050*/  CS2R R28, SRZ ;  /* 0x00000000001c7805 */ /* 0x000fe2000001ff00 */
[----:B------:R-:W0:Y:S01]  /*0060*/  S2R R25, SR_TID.X ;  /* 0x0000000000197919 */ /* 0x000e220000002100 */
[----:B------:R-:W-:-:S02]  /*0070*/  CS2R R30, SRZ ;  /* 0x00000000001e7805 */ /* 0x000fc4000001ff00 */
[----:B------:R-:W-:Y:S01]  /*0080*/  CS2R R64, SRZ ;  /* 0x0000000000407805 */ /* 0x000fe2000001ff00 */
[----:B------:R-:W3:Y:S01]  /*0090*/  LDC R24, c[0x0][0x230] ;  /* 0x00008c00ff187b82 */ /* 0x000ee20000000800 */
[----:B------:R-:W-:Y:S02]  /*00a0*/  CS2R R66, SRZ ;  /* 0x0000000000427805 */ /* 0x000fe4000001ff00 */
[----:B------:R-:W-:Y:S02]  /*00b0*/  CS2R R60, SRZ ;  /* 0x00000000003c7805 */ /* 0x000fe4000001ff00 */
[----:B------:R-:W-:Y:S02]  /*00c0*/  CS2R R62, SRZ ;  /* 0x00000000003e7805 */ /* 0x000fe4000001ff00 */
[----:B------:R-:W-:Y:S02]  /*00d0*/  CS2R R92, SRZ ;  /* 0x00000000005c7805 */ /* 0x000fe4000001ff00 */
[----:B------:R-:W-:-:S02]  /*00e0*/  CS2R R94, SRZ ;  /* 0x00000000005e7805 */ /* 0x000fc4000001ff00 */
[----:B------:R-:W-:Y:S02]  /*00f0*/  CS2R R96, SRZ ;  /* 0x0000000000607805 */ /* 0x000fe4000001ff00 */
        /* <DEDUP_REMOVED lines=8> */
[----:B------:R-:W-:Y:S01]  /*0180*/  CS2R R142, SRZ ;  /* 0x00000000008e7805 */ /* 0x000fe2000001ff00 */
[----:B-1----:R-:W-:Y:S01]  /*0190*/  VIADD R0, R3, 0x3f ;  /* 0x0000003f03007836 */ /* 0x002fe20000000000 */
[----:B------:R-:W-:Y:S02]  /*01a0*/  CS2R R32, SRZ ;  /* 0x0000000000207805 */ /* 0x000fe4000001ff00 */
[----:B------:R-:W-:-:S02]  /*01b0*/  CS2R R34, SRZ ;  /* 0x0000000000227805 */ /* 0x000fc4000001ff00 */
[----:B------:R-:W-:Y:S02]  /*01c0*/  CS2R R132, SRZ ;  /* 0x0000000000847805 */ /* 0x000fe4000001ff00 */
[----:B------:R-:W-:Y:S02]  /*01d0*/  CS2R R134, SRZ ;  /* 0x0000000000867805 */ /* 0x000fe4000001ff00 */
[----:B------:R-:W-:Y:S02]  /*01e0*/  SHF.R.S32.HI R5, RZ, 0x1f, R0 ;  /* 0x0000001fff057819 */ /* 0x000fe40000011400 */
[----:B------:R-:W-:Y:S02]  /*01f0*/  CS2R R100, SRZ ;  /* 0x0000000000647805 */ /* 0x000fe4000001ff00 */
[----:B------:R-:W-:Y:S01]  /*0200*/  CS2R R102, SRZ ;  /* 0x0000000000667805 */ /* 0x000fe2000001ff00 */
[----:B---3--:R-:W-:Y:S01]  /*0210*/  VIADD R24, R24, 0x3f ;  /* 0x0000003f18187836 */ /* 0x008fe20000000000 */
[----:B------:R-:W-:-:S02]  /*0220*/  LEA.HI R5, R5, R0, RZ, 0x6 ;  /* 0x0000000005057211 */ /* 0x000fc400078f30ff */
[----:B------:R-:W-:Y:S02]  /*0230*/  CS2R R68, SRZ ;  /* 0x0000000000447805 */ /* 0x000fe4000001ff00 */
[----:B--2---:R-:W-:Y:S02]  /*0240*/  IABS R10, R7 ;  /* 0x00000007000a7213 */ /* 0x004fe40000000000 */
[----:B------:R-:W-:Y:S02]  /*0250*/  CS2R R70, SRZ ;  /* 0x0000000000467805 */ /* 0x000fe4000001ff00 */
[----:B------:R-:W-:Y:S02]  /*0260*/  SHF.R.S32.HI R6, RZ, 0x6, R5 ;  /* 0x00000006ff067819 */ /* 0x000fe40000011405 */
[----:B------:R-:W-:Y:S02]  /*0270*/  CS2R R36, SRZ ;  /* 0x0000000000247805 */ /* 0x000fe4000001ff00 */
[----:B------:R-:W-:-:S02]  /*0280*/  CS2R R38, SRZ ;  /* 0x0000000000267805 */ /* 0x000fc4000001ff00 */
[----:B------:R-:W-:Y:S02]  /*0290*/  CS2R R104, SRZ ;  /* 0x0000000000687805 */ /* 0x000fe4000001ff00 */
[-C--:B------:R-:W-:Y:S02]  /*02a0*/  IABS R9, R6.reuse ;  /* 0x0000000600097213 */ /* 0x080fe40000000000 */
[----:B------:R-:W-:Y:S02]  /*02b0*/  CS2R R106, SRZ ;  /* 0x00000000006a7805 */ /* 0x000fe4000001ff00 */
[----:B------:R-:W-:Y:S02]  /*02c0*/  IABS R12, R6 ;  /* 0x00000006000c7213 */ /* 0x000fe40000000000 */
[----:B------:R-:W-:Y:S01]  /*02d0*/  CS2R R136, SRZ ;  /* 0x0000000000887805 */ /* 0x000fe2000001ff00 */
[----:B------:R-:W1:Y:S01]  /*02e0*/  I2F.RP R0, R9 ;  /* 0x0000000900007306 */ /* 0x000e620000209400 */
        /* <DEDUP_REMOVED lines=13> */
[----:B------:R-:W-:Y:S01]  /*03c0*/  CS2R R112, SRZ ;  /* 0x0000000000707805 */ /* 0x000fe2000001ff00 */
[----:B-1----:R-:W1:Y:S01]  /*03d0*/  MUFU.RCP R0, R0 ;  /* 0x0000000000007308 */ /* 0x002e620000001000 */
        /* <DEDUP_REMOVED lines=13> */
[----:B------:R-:W-:Y:S01]  /*04b0*/  CS2R R14, SRZ ;  /* 0x00000000000e7805 */ /* 0x000fe2000001ff00 */
[----:B-1----:R-:W-:Y:S02]  /*04c0*/  VIADD R4, R0, 0xffffffe ;  /* 0x0ffffffe00047836 */ /* 0x002fe40000000000 */
[----:B------:R-:W-:Y:S02]  /*04d0*/  IMAD.MOV R0, RZ, RZ, -R12 ;  /* 0x000000ffff007224 */ /* 0x000fe400078e0a0c */
[----:B------:R1:W2:Y:S02]  /*04e0*/  F2I.FTZ.U32.TRUNC.NTZ R5, R4 ;  /* 0x0000000400057305 */ /* 0x0002a4000021f000 */
[----:B-1----:R-:W-:-:S02]  /*04f0*/  IMAD.MOV.U32 R4, RZ, RZ, RZ ;  /* 0x000000ffff047224 */ /* 0x002fc400078e00ff */
[----:B--2---:R-:W-:-:S04]  /*0500*/  IMAD.MOV R8, RZ, RZ, -R5 ;  /* 0x000000ffff087224 */ /* 0x004fc800078e0a05 */
[----:B------:R-:W-:Y:S02]  /*0510*/  IMAD R11, R8, R9, RZ ;  /* 0x00000009080b7224 */ /* 0x000fe400078e02ff */
[----:B------:R-:W-:Y:S02]  /*0520*/  IMAD.MOV.U32 R8, RZ, RZ, R10 ;  /* 0x000000ffff087224 */ /* 0x000fe400078e000a */
[----:B------:R-:W-:-:S06]  /*0530*/  IMAD.HI.U32 R5, R5, R11, R4 ;  /* 0x0000000b05057227 */ /* 0x000fcc00078e0004 */
[----:B------:R-:W-:-:S04]  /*0540*/  IMAD.HI.U32 R5, R5, R8, RZ ;  /* 0x0000000805057227 */ /* 0x000fc800078e00ff */
[----:B------:R-:W-:-:S05]  /*0550*/  IMAD R0, R5, R0, R8 ;  /* 0x0000000005007224 */ /* 0x000fca00078e0208 */
[----:B------:R-:W-:-:S13]  /*0560*/  ISETP.GT.U32.AND P1, PT, R9, R0, PT ;  /* 0x000000000900720c */ /* 0x000fda0003f24070 */
[----:B------:R-:W-:Y:S02]  /*0570*/  @!P1 IMAD.IADD R0, R0, 0x1, -R9 ;  /* 0x0000000100009824 */ /* 0x000fe400078e0a09 */
[----:B------:R-:W-:Y:S01]  /*0580*/  @!P1 VIADD R5, R5, 0x1 ;  /* 0x0000000105059836 */ /* 0x000fe20000000000 */
[----:B------:R-:W-:Y:S02]  /*0590*/  ISETP.NE.AND P1, PT, R6, RZ, PT ;  /* 0x000000ff0600720c */ /* 0x000fe40003f25270 */
[----:B------:R-:W-:Y:S02]  /*05a0*/  ISETP.GE.U32.AND P0, PT, R0, R9, PT ;  /* 0x000000090000720c */ /* 0x000fe40003f06070 */
[----:B------:R-:W-:-:S04]  /*05b0*/  LOP3.LUT R0, R7, R6, RZ, 0x3c, !PT ;  /* 0x0000000607007212 */ /* 0x000fc800078e3cff */
[----:B------:R-:W-:Y:S01]  /*05c0*/  ISETP.GE.AND P2, PT, R0, RZ, PT ;  /* 0x000000ff0000720c */ /* 0x000fe20003f46270 */
[----:B------:R-:W-:-:S06]  /*05d0*/  VIADD R0, R2, 0x1ff ;  /* 0x000001ff02007836 */ /* 0x000fcc0000000000 */
[----:B------:R-:W-:-:S04]  /*05e0*/  @P0 VIADD R5, R5, 0x1 ;  /* 0x0000000105050836 */ /* 0x000fc80000000000 */
[----:B------:R-:W-:Y:S01]  /*05f0*/  IMAD.MOV.U32 R10, RZ, RZ, R5 ;  /* 0x000000ffff0a7224 */ /* 0x000fe200078e0005 */
[----:B------:R-:W-:-:S03]  /*0600*/  SHF.R.S32.HI R5, RZ, 0x1f, R0 ;  /* 0x0000001fff057819 */ /* 0x000fc60000011400 */
[----:B------:R-:W-:Y:S01]  /*0610*/  @!P2 IMAD.MOV R10, RZ, RZ, -R10 ;  /* 0x000000ffff0aa224 */ /* 0x000fe200078e0a0a */
[----:B------:R-:W-:Y:S02]  /*0620*/  LEA.HI R5, R5, R0, RZ, 0x9 ;  /* 0x0000000005057211 */ /* 0x000fe400078f48ff */
[----:B------:R-:W-:-:S04]  /*0630*/  @!P1 LOP3.LUT R10, RZ, R6, RZ, 0x33, !PT ;  /* 0x00000006ff0a9212 */ /* 0x000fc800078e33ff */
[----:B------:R-:W-:Y:S01]  /*0640*/  LEA.HI.SX32 R5, R5, -R10, 0x17 ;  /* 0x8000000a05057211 */ /* 0x000fe200078fbaff */
[----:B------:R-:W-:-:S03]  /*0650*/  IMAD.MOV R8, RZ, RZ, -R10 ;  /* 0x000000ffff087224 */ /* 0x000fc600078e0a0a */
[----:B------:R-:W-:Y:S01]  /*0660*/  VIMNMX R11, R5, 0x1, PT ;  /* 0x00000001050b7848 */ /* 0x000fe20003fe0100 */
[----:B------:R-:W-:-:S03]  /*0670*/  IMAD R8, R6, R8, R7 ;  /* 0x0000000806087224 */ /* 0x000fc600078e0207 */
[-C--:B------:R-:W-:Y:S02]  /*0680*/  IABS R9, R11.reuse ;  /* 0x0000000b00097213 */ /* 0x080fe40000000000 */
[----:B------:R-:W-:Y:S02]  /*0690*/  IABS R13, R11 ;  /* 0x0000000b000d7213 */ /* 0x000fe40000000000 */
[----:B------:R-:W1:Y:S08]  /*06a0*/  I2F.RP R0, R9 ;  /* 0x0000000900007306 */ /* 0x000e700000209400 */
[----:B-1----:R-:W1:Y:S02]  /*06b0*/  MUFU.RCP R0, R0 ;  /* 0x0000000000007308 */ /* 0x002e640000001000 */
[----:B-1----:R-:W-:-:S02]  /*06c0*/  VIADD R4, R0, 0xffffffe ;  /* 0x0ffffffe00047836 */ /* 0x002fc40000000000 */
[----:B------:R-:W-:-:S04]  /*06d0*/  IMAD.MOV R0, RZ, RZ, -R13 ;  /* 0x000000ffff007224 */ /* 0x000fc800078e0a0d */
[----:B------:R1:W2:Y:S02]  /*06e0*/  F2I.FTZ.U32.TRUNC.NTZ R5, R4 ;  /* 0x0000000400057305 */ /* 0x0002a4000021f000 */
[----:B-1----:R-:W-:Y:S02]  /*06f0*/  IMAD.MOV.U32 R4, RZ, RZ, RZ ;  /* 0x000000ffff047224 */ /* 0x002fe400078e00ff */
[----:B--2---:R-:W-:-:S04]  /*0700*/  IMAD.MOV R12, RZ, RZ, -R5 ;  /* 0x000000ffff0c7224 */ /* 0x004fc800078e0a05 */
[----:B------:R-:W-:Y:S01]  /*0710*/  IMAD.MOV.U32 R6, RZ, RZ, R12 ;  /* 0x000000ffff067224 */ /* 0x000fe200078e000c */
[----:B------:R-:W-:-:S03]  /*0720*/  IABS R12, R8 ;  /* 0x00000008000c7213 */ /* 0x000fc60000000000 */
[----:B------:R-:W-:Y:S02]  /*0730*/  IMAD R7, R6, R9, RZ ;  /* 0x0000000906077224 */ /* 0x000fe400078e02ff */
[----:B------:R-:W-:Y:S01]  /*0740*/  IMAD.MOV.U32 R6, RZ, RZ, R12 ;  /* 0x000000ffff067224 */ /* 0x000fe200078e000c */
[----:B------:R-:W-:Y:S01]  /*0750*/  CS2R R12, SRZ ;  /* 0x00000000000c7805 */ /* 0x000fe2000001ff00 */
[----:B------:R-:W-:Y:S02]  /*0760*/  IMAD.HI.U32 R5, R5, R7, R4 ;  /* 0x0000000705057227 */ /* 0x000fe400078e0004 */
[----:B------:R-:W1:Y:S04]  /*0770*/  S2R R7, SR_CgaCtaId ;  /* 0x0000000000077919 */ /* 0x000e680000008800 */
[----:B------:R-:W-:-:S04]  /*0780*/  IMAD.HI.U32 R5, R5, R6, RZ ;  /* 0x0000000605057227 */ /* 0x000fc800078e00ff */
[----:B------:R-:W-:Y:S01]  /*0790*/  IMAD R0, R5, R0, R6 ;  /* 0x0000000005007224 */ /* 0x000fe200078e0206 */
[----:B------:R-:W-:-:S04]  /*07a0*/  MOV R6, 0x400 ;  /* 0x0000040000067802 */ /* 0x000fc80000000f00 */
[----:B------:R-:W-:-:S13]  /*07b0*/  ISETP.GT.U32.AND P1, PT, R9, R0, PT ;  /* 0x000000000900720c */ /* 0x000fda0003f24070 */
[----:B------:R-:W-:Y:S02]  /*07c0*/  @!P1 IMAD.IADD R0, R0, 0x1, -R9 ;  /* 0x0000000100009824 */ /* 0x000fe400078e0a09 */
[----:B------:R-:W-:Y:S01]  /*07d0*/  @!P1 VIADD R5, R5, 0x1 ;  /* 0x0000000105059836 */ /* 0x000fe20000000000 */
[----:B------:R-:W-:Y:S02]  /*07e0*/  ISETP.NE.AND P1, PT, R11, RZ, PT ;  /* 0x000000ff0b00720c */ /* 0x000fe40003f25270 */
[----:B------:R-:W-:Y:S02]  /*07f0*/  ISETP.GE.U32.AND P0, PT, R0, R9, PT ;  /* 0x000000090000720c */ /* 0x000fe40003f06070 */
[----:B------:R-:W-:Y:S02]  /*0800*/  LOP3.LUT R0, R8, R11, RZ, 0x3c, !PT ;  /* 0x0000000b08007212 */ /* 0x000fe400078e3cff */
[----:B-1----:R-:W-:Y:S02]  /*0810*/  LEA R248, R7, R6, 0x18 ;  /* 0x0000000607f87211 */ /* 0x002fe400078ec0ff */
[----:B------:R-:W-:-:S02]  /*0820*/  CS2R R6, SRZ ;  /* 0x0000000000067805 */ /* 0x000fc4000001ff00 */
[----:B------:R-:W-:-:S05]  /*0830*/  ISETP.GE.AND P2, PT, R0, RZ, PT ;  /* 0x000000ff0000720c */ /* 0x000fca0003f46270 */
[----:B------:R-:W-:Y:S01]  /*0840*/  @P0 VIADD R5, R5, 0x1 ;  /* 0x0000000105050836 */ /* 0x000fe20000000000 */
[----:B------:R-:W-:-:S03]  /*0850*/  ISETP.GE.AND P0, PT, R24, 0x40, PT ;  /* 0x000000401800780c */ /* 0x000fc60003f06270 */
[----:B------:R-:W-:Y:S01]  /*0860*/  IMAD.MOV.U32 R0, RZ, RZ, R5 ;  /* 0x000000ffff007224 */ /* 0x000fe200078e0005 */
[----:B0-----:R-:W-:-:S03]  /*0870*/  LOP3.LUT R5, R25, 0x7f, RZ, 0xc0, !PT ;  /* 0x0000007f19057812 */ /* 0x001fc600078ec0ff */
[----:B------:R-:W-:Y:S01]  /*0880*/  @!P2 IMAD.MOV R0, RZ, RZ, -R0 ;  /* 0x000000ffff00a224 */ /* 0x000fe200078e0a00 */
[----:B------:R-:W-:-:S05]  /*0890*/  @!P1 LOP3.LUT R0, RZ, R11, RZ, 0x33, !PT ;  /* 0x0000000bff009212 */ /* 0x000fca00078e33ff */
[----:B------:R-:W-:Y:S02]  /*08a0*/  IMAD.MOV R4, RZ, RZ, -R0 ;  /* 0x000000ffff047224 */ /* 0x000fe400078e0a00 */
[----:B------:R-:W-:Y:S02]  /*08b0*/  IMAD.SHL.U32 R58, R0, 0x40, RZ ;  /* 0x00000040003a7824 */ /* 0x000fe400078e00ff */
[----:B------:R-:W-:Y:S01]  /*08c0*/  IMAD R4, R11, R4, R8 ;  /* 0x000000040b047224 */ /* 0x000fe200078e0208 */
[----:B------:R-:W-:-:S03]  /*08d0*/  CS2R R8, SRZ ;  /* 0x0000000000087805 */ /* 0x000fc6000001ff00 */
[----:B------:R-:W-:Y:S01]  /*08e0*/  IMAD.IADD R4, R10, 0x1, R4 ;  /* 0x000000010a047824 */ /* 0x000fe200078e0204 */
[----:B------:R-:W-:-:S03]  /*08f0*/  CS2R R10, SRZ ;  /* 0x00000000000a7805 */ /* 0x000fc6000001ff00 */
[----:B------:R-:W-:Y:S01]  /*0900*/  IMAD R57, R4, 0x200, R5 ;  /* 0x0000020004397824 */ /* 0x000fe200078e0205 */
[----:B------:R-:W-:-:S03]  /*0910*/  CS2R R4, SRZ ;  /* 0x0000000000047805 */ /* 0x000fc6000001ff00 */
[C---:B------:R-:W-:Y:S01]  /*0920*/  VIADD R56, R57.reuse, 0x80 ;  /* 0x0000008039387836 */ /* 0x040fe20000000000 */
[----:B------:R0:W-:Y:S01]  /*0930*/  STL [R1+0x94], R57 ;  /* 0x0000943901007387 */ /* 0x0001e20000100800 */
[C---:B------:R-:W-:Y:S02]  /*0940*/  VIADD R26, R57.reuse, 0x180 ;  /* 0x00000180391a7836 */ /* 0x040fe40000000000 */
[----:B------:R-:W-:Y:S01]  /*0950*/  VIADD R27, R57, 0x100 ;  /* 0x00000100391b7836 */ /* 0x000fe20000000000 */
[----:B------:R0:W-:Y:S04]  /*0960*/  STL [R1+0x90], R58 ;  /* 0x0000903a01007387 */ /* 0x0001e80000100800 */
[----:B------:R0:W-:Y:S04]  /*0970*/  STL [R1+0xa4], R56 ;  /* 0x0000a43801007387 */ /* 0x0001e80000100800 */
[----:B------:R0:W-:Y:S04]  /*0980*/  STL [R1+0x9c], R26 ;  /* 0x00009c1a01007387 */ /* 0x0001e80000100800 */
[----:B------:R0:W-:Y:S01]  /*0990*/  STL [R1+0xa0], R27 ;  /* 0x0000a01b01007387 */ /* 0x0001e20000100800 */
[----:B------:R-:W-:Y:S05]  /*09a0*/  @!P0 BRA `(.L_x_0) ;  /* 0x0000019c000c8947 */ /* 0x000fea0003800000 */
[----:B------:R-:W-:Y:S01]  /*09b0*/  IABS R14, R2 ;  /* 0x00000002000e7213 */ /* 0x000fe20000000000 */
[----:B------:R-:W1:Y:S01]  /*09c0*/  LDC R77, c[0x0][0x234] ;  /* 0x00008d00ff4d7b82 */ /* 0x000e620000000800 */
[----:B------:R-:W-:Y:S02]  /*09d0*/  IABS R0, R3 ;  /* 0x0000000300007213 */ /* 0x000fe40000000000 */
[----:B------:R-:W-:Y:S01]  /*09e0*/  CS2R R216, SRZ ;  /* 0x0000000000d87805 */ /* 0x000fe2000001ff00 */
[----:B------:R-:W2:Y:S01]  /*09f0*/  I2F.RP R8, R14 ;  /* 0x0000000e00087306 */ /* 0x000ea20000209400 */
[----:B------:R-:W-:Y:S02]  /*0a00*/  SHF.R.S32.HI R11, RZ, 0x1f, R24 ;  /* 0x0000001fff0b7819 */ /* 0x000fe40000011418 */
[----:B------:R-:W-:Y:S02]  /*0a10*/  CS2R R218, SRZ ;  /* 0x0000000000da7805 */ /* 0x000fe4000001ff00 */
[----:B------:R-:W-:-:S02]  /*0a20*/  LOP3.LUT R40, R25, 0x3f, RZ, 0xc0, !PT ;  /* 0x0000003f19287812 */ /* 0x000fc400078ec0ff */
[----:B------:R-:W-:Y:S02]  /*0a30*/  CS2R R220, SRZ ;  /* 0x0000000000dc7805 */ /* 0x000fe4000001ff00 */
[----:B------:R-:W-:Y:S01]  /*0a40*/  LEA.HI R10, R11, R24, RZ, 0x6 ;  /* 0x000000180b0a7211 */ /* 0x000fe200078f30ff */
[----:B------:R-:W3:Y:S01]  /*0a50*/  LDC.64 R78, c[0x0][0x210] ;  /* 0x00008400ff4e7b82 */ /* 0x000ee20000000a00 */
[----:B------:R-:W-:Y:S01]  /*0a60*/  IABS R13, R56 ;  /* 0x00000038000d7213 */ /* 0x000fe20000000000 */
[----:B------:R-:W4:Y:S01]  /*0a70*/  I2F.RP R9, R0 ;  /* 0x0000000000097306 */ /* 0x000f220000209400 */
[----:B------:R-:W-:Y:S02]  /*0a80*/  SHF.R.S32.HI R21, RZ, 0x6, R25 ;  /* 0x00000006ff157819 */ /* 0x000fe40000011419 */
[----:B------:R-:W-:Y:S02]  /*0a90*/  CS2R R222, SRZ ;  /* 0x0000000000de7805 */ /* 0x000fe4000001ff00 */
[----:B------:R-:W-:-:S02]  /*0aa0*/  IABS R15, R27 ;  /* 0x0000001b000f7213 */ /* 0x000fc40000000000 */
[----:B------:R-:W-:Y:S02]  /*0ab0*/  CS2R R224, SRZ ;  /* 0x0000000000e07805 */ /* 0x000fe4000001ff00 */
[----:B------:R-:W-:Y:S01]  /*0ac0*/  LOP3.LUT R20, R25, 0x40, RZ, 0xc0, !PT ;  /* 0x0000004019147812 */ /* 0x000fe200078ec0ff */
[----:B------:R-:W5:Y:S01]  /*0ad0*/  LDC.64 R80, c[0x0][0x218] ;  /* 0x00008600ff507b82 */ /* 0x000f620000000a00 */
[----:B------:R-:W-:Y:S01]  /*0ae0*/  SGXT R21, R21, 0x1 ;  /* 0x000000011515781a */ /* 0x000fe20000000200 */
[----:B--2---:R-:W2:Y:S01]  /*0af0*/  MUFU.RCP R8, R8 ;  /* 0x0000000800087308 */ /* 0x004ea20000001000 */
[----:B------:R-:W-:Y:S02]  /*0b00*/  IABS R17, R26 ;  /* 0x0000001a00117213 */ /* 0x000fe40000000000 */
[----:B------:R-:W-:Y:S02]  /*0b10*/  CS2R R226, SRZ ;  /* 0x0000000000e27805 */ /* 0x000fe4000001ff00 */
[----:B------:R-:W-:-:S02]  /*0b20*/  SHF.R.U32.HI R25, RZ, 0x6, R25 ;  /* 0x00000006ff197819 */ /* 0x000fc40000011619 */
[----:B------:R-:W-:Y:S02]  /*0b30*/  CS2R R228, SRZ ;  /* 0x0000000000e47805 */ /* 0x000fe4000001ff00 */
[----:B------:R-:W-:Y:S02]  /*0b40*/  CS2R R230, SRZ ;  /* 0x0000000000e67805 */ /* 0x000fe4000001ff00 */
[----:B------:R-:W-:Y:S02]  /*0b50*/  CS2R R232, SRZ ;  /* 0x0000000000e87805 */ /* 0x000fe4000001ff00 */
[----:B------:R-:W-:Y:S01]  /*0b60*/  CS2R R234, SRZ ;  /* 0x0000000000ea7805 */ /* 0x000fe2000001ff00 */
[----:B----4-:R-:W4:Y:S01]  /*0b70*/  MUFU.RCP R9, R9 ;  /* 0x0000000900097308 */ /* 0x010f220000001000 */
[----:B------:R-:W-:Y:S02]  /*0b80*/  CS2R R236, SRZ ;  /* 0x0000000000ec7805 */ /* 0x000fe4000001ff00 */
[----:B------:R-:W-:-:S02]  /*0b90*/  CS2R R238, SRZ ;  /* 0x0000000000ee7805 */ /* 0x000fc4000001ff00 */
[----:B------:R-:W-:Y:S02]  /*0ba0*/  CS2R R240, SRZ ;  /* 0x0000000000f07805 */ /* 0x000fe4000001ff00 */
[----:B------:R-:W-:Y:S02]  /*0bb0*/  CS2R R242, SRZ ;  /* 0x0000000000f27805 */ /* 0x000fe4000001ff00 */
[----:B------:R-:W-:Y:S02]  /*0bc0*/  CS2R R244, SRZ ;  /* 0x0000000000f47805 */ /* 0x000fe4000001ff00 */
[----:B------:R-:W-:Y:S02]  /*0bd0*/  CS2R R246, SRZ ;  /* 0x0000000000f67805 */ /* 0x000fe4000001ff00 */
[----:B------:R-:W-:Y:S02]  /*0be0*/  CS2R R184, SRZ ;  /* 0x0000000000b87805 */ /* 0x000fe4000001ff00 */
[----:B------:R-:W-:Y:S01]  /*0bf0*/  CS2R R186, SRZ ;  /* 0x0000000000ba7805 */ /* 0x000fe2000001ff00 */
[----:B--2---:R-:W-:Y:S01]  /*0c00*/  VIADD R4, R8, 0xffffffe ;  /* 0x0ffffffe08047836 */ /* 0x004fe20000000000 */
[----:B------:R-:W-:Y:S01]  /*0c10*/  CS2R R188, SRZ ;  /* 0x0000000000bc7805 */ /* 0x000fe2000001ff00 */
[----:B------:R-:W-:Y:S01]  /*0c20*/  IMAD.SHL.U32 R8, R40, 0x2, RZ ;  /* 0x0000000228087824 */ /* 0x000fe200078e00ff */
[----:B------:R-:W-:Y:S01]  /*0c30*/  CS2R R190, SRZ ;  /* 0x0000000000be7805 */ /* 0x000fe2000001ff00 */
[----:B------:R2:W0:Y:S01]  /*0c40*/  F2I.FTZ.U32.TRUNC.NTZ R5, R4 ;  /* 0x0000000400057305 */ /* 0x000422000021f000 */
[----:B------:R-:W-:Y:S01]  /*0c50*/  CS2R R192, SRZ ;  /* 0x0000000000c07805 */ /* 0x000fe2000001ff00 */
[----:B------:R-:W-:Y:S01]  /*0c60*/  IMAD R20, R20, 0x80, R8 ;  /* 0x0000008014147824 */ /* 0x000fe200078e0208 */
[----:B------:R-:W-:Y:S01]  /*0c70*/  LOP3.LUT R21, R8, 0x90, R21, 0x78, !PT ;  /* 0x0000009008157812 */ /* 0x000fe200078e7815 */
[----:B----4-:R-:W-:Y:S01]  /*0c80*/  VIADD R6, R9, 0xffffffe ;  /* 0x0ffffffe09067836 */ /* 0x010fe20000000000 */
[----:B------:R-:W-:-:S02]  /*0c90*/  CS2R R194, SRZ ;  /* 0x0000000000c27805 */ /* 0x000fc4000001ff00 */
[----:B------:R-:W-:Y:S02]  /*0ca0*/  CS2R R196, SRZ ;  /* 0x0000000000c47805 */ /* 0x000fe4000001ff00 */
[----:B------:R-:W-:Y:S01]  /*0cb0*/  CS2R R198, SRZ ;  /* 0x0000000000c67805 */ /* 0x000fe2000001ff00 */
[----:B------:R4:W1:Y:S01]  /*0cc0*/  F2I.FTZ.U32.TRUNC.NTZ R7, R6 ;  /* 0x0000000600077305 */ /* 0x000862000021f000 */
[----:B--2---:R-:W-:Y:S01]  /*0cd0*/  IMAD.MOV.U32 R4, RZ, RZ, RZ ;  /* 0x000000ffff047224 */ /* 0x004fe200078e00ff */
[----:B------:R-:W-:Y:S02]  /*0ce0*/  CS2R R200, SRZ ;  /* 0x0000000000c87805 */ /* 0x000fe4000001ff00 */
[----:B------:R-:W-:Y:S02]  /*0cf0*/  CS2R R202, SRZ ;  /* 0x0000000000ca7805 */ /* 0x000fe4000001ff00 */
[----:B------:R-:W-:Y:S02]  /*0d00*/  CS2R R204, SRZ ;  /* 0x0000000000cc7805 */ /* 0x000fe4000001ff00 */
[----:B------:R-:W-:-:S02]  /*0d10*/  CS2R R206, SRZ ;  /* 0x0000000000ce7805 */ /* 0x000fc4000001ff00 */
[----:B------:R-:W-:Y:S01]  /*0d20*/  CS2R R208, SRZ ;  /* 0x0000000000d07805 */ /* 0x000fe2000001ff00 */
[----:B0-----:R-:W-:Y:S01]  /*0d30*/  IMAD.MOV R9, RZ, RZ, -R5 ;  /* 0x000000ffff097224 */ /* 0x001fe200078e0a05 */
[----:B------:R-:W-:Y:S01]  /*0d40*/  CS2R R210, SRZ ;  /* 0x0000000000d27805 */ /* 0x000fe2000001ff00 */
[----:B----4-:R-:W-:Y:S01]  /*0d50*/  IMAD.MOV.U32 R6, RZ, RZ, RZ ;  /* 0x000000ffff067224 */ /* 0x010fe200078e00ff */
[----:B------:R-:W-:Y:S01]  /*0d60*/  CS2R R212, SRZ ;  /* 0x0000000000d47805 */ /* 0x000fe2000001ff00 */
[----:B------:R-:W-:Y:S01]  /*0d70*/  IMAD R9, R9, R14, RZ ;  /* 0x0000000e09097224 */ /* 0x000fe200078e02ff */
[----:B------:R-:W-:Y:S02]  /*0d80*/  CS2R R214, SRZ ;  /* 0x0000000000d67805 */ /* 0x000fe4000001ff00 */
[----:B------:R-:W-:Y:S02]  /*0d90*/  CS2R R152, SRZ ;  /* 0x0000000000987805 */ /* 0x000fe4000001ff00 */
[----:B------:R-:W-:Y:S01]  /*0da0*/  CS2R R154, SRZ ;  /* 0x00000000009a7805 */ /* 0x000fe2000001ff00 */
[----:B-1----:R-:W-:Y:S01]  /*0db0*/  IMAD.MOV R11, RZ, RZ, -R7 ;  /* 0x000000ffff0b7224 */ /* 0x002fe200078e0a07 */
[----:B------:R-:W-:Y:S01]  /*0dc0*/  CS2R R156, SRZ ;  /* 0x00000000009c7805 */ /* 0x000fe2000001ff00 */
[----:B------:R-:W-:Y:S01]  /*0dd0*/  IMAD.HI.U32 R4, R5, R9, R4 ;  /* 0x0000000905047227 */ /* 0x000fe200078e0004 */
[----:B------:R-:W-:-:S02]  /*0de0*/  IABS R9, R57 ;  /* 0x0000003900097213 */ /* 0x000fc40000000000 */
[----:B------:R-:W-:Y:S02]  /*0df0*/  CS2R R158, SRZ ;  /* 0x00000000009e7805 */ /* 0x000fe4000001ff00 */
[----:B------:R-:W-:Y:S01]  /*0e00*/  CS2R R160, SRZ ;  /* 0x0000000000a07805 */ /* 0x000fe2000001ff00 */
[----:B------:R-:W-:Y:S01]  /*0e10*/  IMAD R11, R11, R0, RZ ;  /* 0x000000000b0b7224 */ /* 0x000fe200078e02ff */
[----:B------:R-:W-:Y:S01]  /*0e20*/  CS2R R162, SRZ ;  /* 0x0000000000a27805 */ /* 0x000fe2000001ff00 */
[----:B------:R-:W-:Y:S01]  /*0e30*/  IMAD.HI.U32 R5, R4, R9, RZ ;  /* 0x0000000904057227 */ /* 0x000fe200078e00ff */
[----:B------:R-:W-:Y:S02]  /*0e40*/  CS2R R164, SRZ ;  /* 0x0000000000a47805 */ /* 0x000fe4000001ff00 */
[----:B------:R-:W-:Y:S02]  /*0e50*/  CS2R R166, SRZ ;  /* 0x0000000000a67805 */ /* 0x000fe4000001ff00 */
[----:B------:R-:W-:Y:S01]  /*0e60*/  CS2R R168, SRZ ;  /* 0x0000000000a87805 */ /* 0x000fe2000001ff00 */
[----:B------:R-:W-:Y:S01]  /*0e70*/  IMAD.HI.U32 R7, R7, R11, R6 ;  /* 0x0000000b07077227 */ /* 0x000fe200078e0006 */
[----:B------:R-:W-:-:S02]  /*0e80*/  CS2R R170, SRZ ;  /* 0x0000000000aa7805 */ /* 0x000fc4000001ff00 */
[----:B------:R-:W-:Y:S02]  /*0e90*/  CS2R R172, SRZ ;  /* 0x0000000000ac7805 */ /* 0x000fe4000001ff00 */
[----:B------:R-:W-:Y:S01]  /*0ea0*/  CS2R R174, SRZ ;  /* 0x0000000000ae7805 */ /* 0x000fe2000001ff00 */
[C---:B------:R-:W-:Y:S01]  /*0eb0*/  IMAD.HI.U32 R6, R4.reuse, R13, RZ ;  /* 0x0000000d04067227 */ /* 0x040fe200078e00ff */
[----:B------:R-:W-:Y:S02]  /*0ec0*/  CS2R R176, SRZ ;  /* 0x0000000000b07805 */ /* 0x000fe4000001ff00 */
[----:B------:R-:W-:Y:S02]  /*0ed0*/  CS2R R178, SRZ ;  /* 0x0000000000b27805 */ /* 0x000fe4000001ff00 */
[----:B------:R-:W-:Y:S01]  /*0ee0*/  CS2R R180, SRZ ;  /* 0x0000000000b47805 */ /* 0x000fe2000001ff00 */
[----:B------:R-:W-:Y:S01]  /*0ef0*/  IMAD.MOV R11, RZ, RZ, -R5 ;  /* 0x000000ffff0b7224 */ /* 0x000fe200078e0a05 */
[----:B------:R-:W-:Y:S01]  /*0f00*/  CS2R R182, SRZ ;  /* 0x0000000000b67805 */ /* 0x000fe2000001ff00 */
[----:B------:R-:W-:Y:S01]  /*0f10*/  IMAD.HI.U32 R5, R4, R15, RZ ;  /* 0x0000000f04057227 */ /* 0x000fe200078e00ff */
[----:B------:R-:W-:-:S02]  /*0f20*/  CS2R R120, SRZ ;  /* 0x0000000000787805 */ /* 0x000fc4000001ff00 */
[----:B------:R-:W-:Y:S02]  /*0f30*/  CS2R R122, SRZ ;  /* 0x00000000007a7805 */ /* 0x000fe4000001ff00 */
[----:B------:R-:W-:Y:S01]  /*0f40*/  CS2R R124, SRZ ;  /* 0x00000000007c7805 */ /* 0x000fe2000001ff00 */
[----:B------:R-:W-:Y:S01]  /*0f50*/  IMAD.MOV R12, RZ, RZ, -R6 ;  /* 0x000000ffff0c7224 */ /* 0x000fe200078e0a06 */
[----:B------:R-:W-:Y:S01]  /*0f60*/  SGXT.U32 R6, R25, 0x1 ;  /* 0x000000011906781a */ /* 0x000fe20000000000 */
[----:B------:R-:W-:Y:S01]  /*0f70*/  IMAD.HI.U32 R8, R4, R17, RZ ;  /* 0x0000001104087227 */ /* 0x000fe200078e00ff */
[----:B------:R-:W-:Y:S02]  /*0f80*/  CS2R R126, SRZ ;  /* 0x00000000007e7805 */ /* 0x000fe4000001ff00 */
[----:B------:R-:W-:Y:S02]  /*0f90*/  CS2R R128, SRZ ;  /* 0x0000000000807805 */ /* 0x000fe4000001ff00 */
[----:B------:R-:W-:Y:S01]  /*0fa0*/  CS2R R130, SRZ ;  /* 0x0000000000827805 */ /* 0x000fe2000001ff00 */
[C---:B------:R-:W-:Y:S01]  /*0fb0*/  IMAD R4, R14.reuse, R11, R9 ;  /* 0x0000000b0e047224 */ /* 0x040fe200078e0209 */
[----:B------:R-:W-:Y:S01]  /*0fc0*/  CS2R R132, SRZ ;  /* 0x0000000000847805 */ /* 0x000fe2000001ff00 */
[----:B------:R-:W-:Y:S01]  /*0fd0*/  IMAD.MOV R9, RZ, RZ, -R5 ;  /* 0x000000ffff097224 */ /* 0x000fe200078e0a05 */
[----:B------:R-:W-:Y:S01]  /*0fe0*/  CS2R R134, SRZ ;  /* 0x0000000000867805 */ /* 0x000fe2000001ff00 */
[C---:B------:R-:W-:Y:S01]  /*0ff0*/  IMAD R5, R14.reuse, R12, R13 ;  /* 0x0000000c0e057224 */ /* 0x040fe200078e020d */
[----:B------:R-:W-:Y:S01]  /*1000*/  ISETP.GT.U32.AND P2, PT, R14, R4, PT ;  /* 0x000000040e00720c */ /* 0x000fe20003f44070 */
[----:B------:R-:W-:Y:S01]  /*1010*/  IMAD.MOV R11, RZ, RZ, -R8 ;  /* 0x000000ffff0b7224 */ /* 0x000fe200078e0a08 */
[----:B------:R-:W-:Y:S01]  /*1020*/  LOP3.LUT R8, R58, R6, RZ, 0xfc, !PT ;  /* 0x000000063a087212 */ /* 0x000fe200078efcff */
[C---:B------:R-:W-:Y:S01]  /*1030*/  IMAD R9, R14.reuse, R9, R15 ;  /* 0x000000090e097224 */ /* 0x040fe200078e020f */
[C---:B------:R-:W-:Y:S01]  /*1040*/  ISETP.GT.U32.AND P0, PT, R14.reuse, R5, PT ;  /* 0x000000050e00720c */ /* 0x040fe20003f04070 */
[----:B------:R-:W-:Y:S01]  /*1050*/  IMAD R11, R14, R11, R17 ;  /* 0x0000000b0e0b7224 */ /* 0x000fe200078e0211 */
[----:B------:R-:W-:-:S02]  /*1060*/  LOP3.LUT R6, R8, 0x3e, RZ, 0xfc, !PT ;  /* 0x0000003e08067812 */ /* 0x000fc400078efcff */
[----:B------:R-:W-:Y:S02]  /*1070*/  CS2R R136, SRZ ;  /* 0x0000000000887805 */ /* 0x000fe4000001ff00 */
[C---:B------:R-:W-:Y:S02]  /*1080*/  ISETP.GT.U32.AND P4, PT, R14.reuse, R9, PT ;  /* 0x000000090e00720c */ /* 0x040fe40003f84070 */
[----:B------:R-:W-:Y:S02]  /*1090*/  CS2R R138, SRZ ;  /* 0x00000000008a7805 */ /* 0x000fe4000001ff00 */
[----:B------:R-:W-:Y:S02]  /*10a0*/  ISETP.GT.U32.AND P1, PT, R14, R11, PT ;  /* 0x0000000b0e00720c */ /* 0x000fe40003f24070 */
[----:B------:R-:W-:Y:S02]  /*10b0*/  CS2R R140, SRZ ;  /* 0x00000000008c7805 */ /* 0x000fe4000001ff00 */
[----:B------:R-:W-:Y:S01]  /*10c0*/  LOP3.LUT R13, R8, 0x3a, RZ, 0xfc, !PT ;  /* 0x0000003a080d7812 */ /* 0x000fe200078efcff */
[----:B------:R-:W-:Y:S01]  /*10d0*/  @!P2 IMAD.IADD R4, R4, 0x1, -R14 ;  /* 0x000000010404a824 */ /* 0x000fe200078e0a0e */
[----:B------:R-:W-:-:S02]  /*10e0*/  IABS R15, R6 ;  /* 0x00000006000f7213 */ /* 0x000fc40000000000 */
[----:B------:R-:W-:Y:S02]  /*10f0*/  CS2R R142, SRZ ;  /* 0x00000000008e7805 */ /* 0x000fe4000001ff00 */
[----:B------:R-:W-:Y:S01]  /*1100*/  IABS R18, R13 ;  /* 0x0000000d00127213 */ /* 0x000fe20000000000 */
[--C-:B------:R-:W-:Y:S01]  /*1110*/  @!P0 IMAD.IADD R5, R5, 0x1, -R14.reuse ;  /* 0x0000000105058824 */ /* 0x100fe200078e0a0e */
[----:B------:R-:W-:Y:S02]  /*1120*/  ISETP.GT.U32.AND P5, PT, R14, R4, PT ;  /* 0x000000040e00720c */ /* 0x000fe40003fa4070 */
[----:B------:R-:W-:Y:S02]  /*1130*/  CS2R R144, SRZ ;  /* 0x0000000000907805 */ /* 0x000fe4000001ff00 */
[----:B------:R-:W-:Y:S01]  /*1140*/  ISETP.GE.AND P6, PT, R6, RZ, PT ;  /* 0x000000ff0600720c */ /* 0x000fe20003fc6270 */
[--C-:B------:R-:W-:Y:S01]  /*1150*/  @!P4 IMAD.IADD R9, R9, 0x1, -R14.reuse ;  /* 0x000000010909c824 */ /* 0x100fe200078e0a0e */
[----:B------:R-:W-:Y:S01]  /*1160*/  ISETP.GT.U32.AND P0, PT, R14, R5, PT ;  /* 0x000000050e00720c */ /* 0x000fe20003f04070 */
[----:B------:R-:W-:Y:S01]  /*1170*/  @!P1 IMAD.IADD R11, R11, 0x1, -R14 ;  /* 0x000000010b0b9824 */ /* 0x000fe200078e0a0e */
[----:B------:R-:W-:Y:S01]  /*1180*/  LOP3.LUT R12, R8, 0x3c, RZ, 0xfc, !PT ;  /* 0x0000003c080c7812 */ /* 0x000fe200078efcff */
[----:B------:R-:W-:Y:S01]  /*1190*/  IMAD.HI.U32 R6, R7, R15, RZ ;  /* 0x0000000f07067227 */ /* 0x000fe200078e00ff */
[----:B------:R-:W-:-:S02]  /*11a0*/  ISETP.GT.U32.AND P1, PT, R14, R9, PT ;  /* 0x000000090e00720c */ /* 0x000fc40003f24070 */
[----:B------:R-:W-:Y:S02]  /*11b0*/  CS2R R146, SRZ ;  /* 0x0000000000927805 */ /* 0x000fe4000001ff00 */
[----:B------:R-:W-:Y:S01]  /*11c0*/  ISETP.GT.U32.AND P4, PT, R14, R11, PT ;  /* 0x0000000b0e00720c */ /* 0x000fe20003f84070 */
[----:B------:R-:W-:Y:S01]  /*11d0*/  IMAD.MOV R6, RZ, RZ, -R6 ;  /* 0x000000ffff067224 */ /* 0x000fe200078e0a06 */
[----:B------:R-:W-:Y:S01]  /*11e0*/  ISETP.GE.AND P2, PT, R13, RZ, PT ;  /* 0x000000ff0d00720c */ /* 0x000fe20003f46270 */
[----:B------:R-:W-:Y:S01]  /*11f0*/  IMAD.HI.U32 R13, R7, R18, RZ ;  /* 0x00000012070d7227 */ /* 0x000fe200078e00ff */
[----:B------:R-:W-:Y:S02]  /*1200*/  IABS R16, R12 ;  /* 0x0000000c00107213 */ /* 0x000fe40000000000 */
[----:B------:R-:W-:Y:S02]  /*1210*/  CS2R R148, SRZ ;  /* 0x0000000000947805 */ /* 0x000fe4000001ff00 */
[----:B------:R-:W-:Y:S01]  /*1220*/  ISETP.GE.AND P3, PT, R12, RZ, PT ;  /* 0x000000ff0c00720c */ /* 0x000fe20003f66270 */
[--C-:B------:R-:W-:Y:S01]  /*1230*/  @!P0 IMAD.IADD R5, R5, 0x1, -R14.reuse ;  /* 0x0000000105058824 */ /* 0x100fe200078e0a0e */
[----:B------:R-:W-:Y:S01]  /*1240*/  ISETP.GE.AND P0, PT, R56, RZ, PT ;  /* 0x000000ff3800720c */ /* 0x000fe20003f06270 */
[----:B------:R-:W-:Y:S01]  /*1250*/  IMAD.MOV R19, RZ, RZ, -R13 ;  /* 0x000000ffff137224 */ /* 0x000fe200078e0a0d */
[----:B------:R-:W-:Y:S01]  /*1260*/  LOP3.LUT R25, R8, 0x2e, RZ, 0xfc, !PT ;  /* 0x0000002e08197812 */ /* 0x000fe200078efcff */
[----:B------:R-:W-:Y:S01]  /*1270*/  IMAD R13, R0, R6, R15 ;  /* 0x00000006000d7224 */ /* 0x000fe200078e020f */
[----:B------:R-:W-:Y:S01]  /*1280*/  LOP3.LUT R28, R8, 0x22, RZ, 0xfc, !PT ;  /* 0x00000022081c7812 */ /* 0x000fe200078efcff */
[----:B------:R-:W-:Y:S01]  /*1290*/  IMAD.MOV.U32 R6, RZ, RZ, R5 ;  /* 0x000000ffff067224 */ /* 0x000fe200078e0005 */
[----:B------:R-:W-:Y:S01]  /*12a0*/  IABS R29, R25 ;  /* 0x00000019001d7213 */ /* 0x000fe20000000000 */
[----:B------:R-:W-:Y:S01]  /*12b0*/  @!P5 IMAD.IADD R4, R4, 0x1, -R14 ;  /* 0x000000010404d824 */ /* 0x000fe200078e0a0e */
[----:B------:R-:W-:Y:S01]  /*12c0*/  ISETP.GE.AND P5, PT, R57, RZ, PT ;  /* 0x000000ff3900720c */ /* 0x000fe20003fa6270 */
[----:B------:R-:W-:Y:S01]  /*12d0*/  IMAD.HI.U32 R12, R7, R16, RZ ;  /* 0x00000010070c7227 */ /* 0x000fe200078e00ff */
[----:B------:R-:W-:-:S02]  /*12e0*/  IABS R41, R28 ;  /* 0x0000001c00297213 */ /* 0x000fc40000000000 */
[----:B------:R-:W-:Y:S02]  /*12f0*/  CS2R R150, SRZ ;  /* 0x0000000000967805 */ /* 0x000fe4000001ff00 */
[----:B------:R-:W-:Y:S01]  /*1300*/  LOP3.LUT R30, R8, 0x18, RZ, 0xfc, !PT ;  /* 0x00000018081e7812 */ /* 0x000fe200078efcff */
[--C-:B------:R-:W-:Y:S01]  /*1310*/  @!P1 IMAD.IADD R9, R9, 0x1, -R14.reuse ;  /* 0x0000000109099824 */ /* 0x100fe200078e0a0e */
[----:B------:R-:W-:Y:S01]  /*1320*/  ISETP.GE.AND P1, PT, R27, RZ, PT ;  /* 0x000000ff1b00720c */ /* 0x000fe20003f26270 */
[----:B------:R-:W-:Y:S01]  /*1330*/  @!P4 IMAD.IADD R11, R11, 0x1, -R14 ;  /* 0x000000010b0bc824 */ /* 0x000fe200078e0a0e */
[----:B------:R-:W-:Y:S01]  /*1340*/  ISETP.GE.AND P4, PT, R26, RZ, PT ;  /* 0x000000ff1a00720c */ /* 0x000fe20003f86270 */
[----:B------:R-:W-:Y:S01]  /*1350*/  @!P0 IMAD.MOV R6, RZ, RZ, -R6 ;  /* 0x000000ffff068224 */ /* 0x000fe200078e0a06 */
[----:B------:R-:W-:Y:S01]  /*1360*/  ISETP.GT.U32.AND P0, PT, R0, R13, PT ;  /* 0x0000000d0000720c */ /* 0x000fe20003f04070 */
[----:B------:R-:W-:Y:S01]  /*1370*/  IMAD.MOV R17, RZ, RZ, -R12 ;  /* 0x000000ffff117224 */ /* 0x000fe200078e0a0c */
[----:B------:R-:W-:Y:S01]  /*1380*/  LOP3.LUT R26, R8, 0x2c, RZ, 0xfc, !PT ;  /* 0x0000002c081a7812 */ /* 0x000fe200078efcff */
[----:B------:R-:W-:Y:S01]  /*1390*/  VIADD R12, R248, 0x10000 ;  /* 0x00010000f80c7836 */ /* 0x000fe20000000000 */
[----:B------:R-:W-:Y:S01]  /*13a0*/  IABS R51, R30 ;  /* 0x0000001e00337213 */ /* 0x000fe20000000000 */
[----:B------:R-:W-:Y:S01]  /*13b0*/  IMAD R15, R0, R17, R16 ;  /* 0x00000011000f7224 */ /* 0x000fe200078e0210 */
[----:B------:R-:W-:Y:S01]  /*13c0*/  IABS R31, R26 ;  /* 0x0000001a001f7213 */ /* 0x000fe20000000000 */
[----:B------:R-:W-:Y:S01]  /*13d0*/  @!P5 IMAD.MOV R4, RZ, RZ, -R4 ;  /* 0x000000ffff04d224 */ /* 0x000fe200078e0a04 */
[----:B------:R-:W-:Y:S01]  /*13e0*/  SHF.R.U32.HI R14, RZ, 0x4, R12 ;  /* 0x00000004ff0e7819 */ /* 0x000fe2000001160c */
[----:B------:R-:W-:Y:S01]  /*13f0*/  IMAD.MOV.U32 R12, RZ, RZ, R9 ;  /* 0x000000ffff0c7224 */ /* 0x000fe200078e0009 */
[----:B------:R-:W-:Y:S01]  /*1400*/  ISETP.NE.AND P5, PT, R2, RZ, PT ;  /* 0x000000ff0200720c */ /* 0x000fe20003fa5270 */
[----:B------:R-:W-:Y:S01]  /*1410*/  @!P4 IMAD.MOV R11, RZ, RZ, -R11 ;  /* 0x000000ffff0bc224 */ /* 0x000fe200078e0a0b */
[----:B------:R-:W-:Y:S01]  /*1420*/  LOP3.LUT R9, RZ, R2, RZ, 0x33, !PT ;  /* 0x00000002ff097212 */ /* 0x000fe200078e33ff */
[----:B------:R-:W-:Y:S01]  /*1430*/  @!P1 IMAD.MOV R12, RZ, RZ, -R12 ;  /* 0x000000ffff0c9224 */ /* 0x000fe200078e0a0c */
[C---:B------:R-:W-:Y:S01]  /*1440*/  ISETP.GT.U32.AND P1, PT, R0.reuse, R15, PT ;  /* 0x0000000f0000720c */ /* 0x040fe20003f24070 */
[----:B------:R-:W-:Y:S01]  /*1450*/  @!P0 IMAD.IADD R13, R13, 0x1, -R0 ;  /* 0x000000010d0d8824 */ /* 0x000fe200078e0a00 */
[C---:B------:R-:W-:Y:S01]  /*1460*/  SEL R5, R9.reuse, R4, !P5 ;  /* 0x0000000409057207 */ /* 0x040fe20006800000 */
[----:B------:R-:W-:Y:S01]  /*1470*/  IMAD R17, R0, R19, R18 ;  /* 0x0000001300117224 */ /* 0x000fe200078e0212 */
[----:B------:R-:W-:-:S02]  /*1480*/  SEL R4, R9, R6, !P5 ;  /* 0x0000000609047207 */ /* 0x000fc40006800000 */
[----:B------:R-:W-:Y:S02]  /*1490*/  CS2R R88, SRZ ;  /* 0x0000000000587805 */ /* 0x000fe4000001ff00 */
[----:B------:R-:W-:Y:S01]  /*14a0*/  SEL R2, R9, R12, !P5 ;  /* 0x0000000c09027207 */ /* 0x000fe20006800000 */
[----:B------:R-:W-:Y:S01]  /*14b0*/  IMAD R5, R5, R77, RZ ;  /* 0x0000004d05057224 */ /* 0x000fe200078e02ff */
[----:B------:R-:W-:Y:S01]  /*14c0*/  SEL R6, R9, R11, !P5 ;  /* 0x0000000b09067207 */ /* 0x000fe20006800000 */
[----:B------:R-:W-:Y:S01]  /*14d0*/  IMAD.MOV.U32 R9, RZ, RZ, RZ ;  /* 0x000000ffff097224 */ /* 0x000fe200078e00ff */
[----:B------:R-:W-:Y:S01]  /*14e0*/  ISETP.GT.U32.AND P5, PT, R0, R13, PT ;  /* 0x0000000d0000720c */ /* 0x000fe20003fa4070 */
[-C--:B------:R-:W-:Y:S01]  /*14f0*/  IMAD R4, R4, R77.reuse, RZ ;  /* 0x0000004d04047224 */ /* 0x080fe200078e02ff */
[----:B------:R-:W-:Y:S01]  /*1500*/  SGXT.U32 R14, R14, 0xe ;  /* 0x0000000e0e0e781a */ /* 0x000fe20000000000 */
[----:B------:R-:W-:Y:S01]  /*1510*/  @!P1 IMAD.IADD R15, R15, 0x1, -R0 ;  /* 0x000000010f0f9824 */ /* 0x000fe200078e0a00 */
[----:B------:R-:W-:Y:S01]  /*1520*/  LOP3.LUT R11, R8, 0x38, RZ, 0xfc, !PT ;  /* 0x00000038080b7812 */ /* 0x000fe200078efcff */
[-C--:B------:R-:W-:Y:S01]  /*1530*/  IMAD R2, R2, R77.reuse, RZ ;  /* 0x0000004d02027224 */ /* 0x080fe200078e02ff */
[----:B------:R-:W-:Y:S01]  /*1540*/  R2UR UR18, R14 ;  /* 0x000000000e1272ca */ /* 0x000fe200000e0000 */
[----:B------:R-:W-:Y:S01]  /*1550*/  IMAD R6, R6, R77, RZ ;  /* 0x0000004d06067224 */ /* 0x000fe200078e02ff */
[----:B------:R-:W-:-:S02]  /*1560*/  IADD3 R22, P0, R14, 0x2, RZ ;  /* 0x000000020e167810 */ /* 0x000fc40007f1e0ff */
[----:B------:R-:W-:Y:S02]  /*1570*/  CS2R R90, SRZ ;  /* 0x00000000005a7805 */ /* 0x000fe4000001ff00 */
[----:B------:R-:W-:Y:S02]  /*1580*/  IABS R14, R11 ;  /* 0x0000000b000e7213 */ /* 0x000fe40000000000 */
[----:B------:R-:W-:Y:S02]  /*1590*/  CS2R R92, SRZ ;  /* 0x00000000005c7805 */ /* 0x000fe4000001ff00 */
[----:B------:R-:W-:Y:S01]  /*15a0*/  IADD3.X R24, R9, 0x40000040, RZ, P0, !PT ;  /* 0x4000004009187810 */ /* 0x000fe200007fe4ff */
[----:B------:R-:W-:Y:S01]  /*15b0*/  @!P5 IMAD.IADD R13, R13, 0x1, -R0 ;  /* 0x000000010d0dd824 */ /* 0x000fe200078e0a00 */
[C---:B------:R-:W-:Y:S01]  /*15c0*/  ISETP.GT.U32.AND P4, PT, R0.reuse, R17, PT ;  /* 0x000000110000720c */ /* 0x040fe20003f84070 */
[----:B------:R-:W-:Y:S01]  /*15d0*/  IMAD.HI.U32 R9, R7, R14, RZ ;  /* 0x0000000e07097227 */ /* 0x000fe200078e00ff */
[----:B------:R-:W-:-:S02]  /*15e0*/  ISETP.GT.U32.AND P5, PT, R0, R15, PT ;  /* 0x0000000f0000720c */ /* 0x000fc40003fa4070 */
[----:B------:R-:W-:Y:S02]  /*15f0*/  CS2R R94, SRZ ;  /* 0x00000000005e7805 */ /* 0x000fe4000001ff00 */
[C---:B------:R-:W-:Y:S01]  /*1600*/  LOP3.LUT R18, R8.reuse, 0x34, RZ, 0xfc, !PT ;  /* 0x0000003408127812 */ /* 0x040fe200078efcff */
[----:B------:R-:W-:Y:S01]  /*1610*/  IMAD.MOV R9, RZ, RZ, -R9 ;  /* 0x000000ffff097224 */ /* 0x000fe200078e0a09 */
[----:B------:R-:W-:Y:S01]  /*1620*/  LOP3.LUT R12, R8, 0x36, RZ, 0xfc, !PT ;  /* 0x00000036080c7812 */ /* 0x000fe200078efcff */
[----:B------:R-:W-:Y:S01]  /*1630*/  @!P6 IMAD.MOV R13, RZ, RZ, -R13 ;  /* 0x000000ffff0de224 */ /* 0x000fe200078e0a0d */
[----:B------:R-:W-:Y:S01]  /*1640*/  IABS R19, R18 ;  /* 0x0000001200137213 */ /* 0x000fe20000000000 */
[----:B------:R-:W-:Y:S01]  /*1650*/  IMAD R9, R0, R9, R14 ;  /* 0x0000000900097224 */ /* 0x000fe200078e020e */
[----:B------:R-:W-:Y:S02]  /*1660*/  IABS R16, R12 ;  /* 0x0000000c00107213 */ /* 0x000fe40000000000 */
[----:B------:R-:W-:-:S02]  /*1670*/  CS2R R96, SRZ ;  /* 0x0000000000607805 */ /* 0x000fc4000001ff00 */
[----:B------:R-:W-:Y:S01]  /*1680*/  ISETP.GE.AND P1, PT, R12, RZ, PT ;  /* 0x000000ff0c00720c */ /* 0x000fe20003f26270 */
[--C-:B------:R-:W-:Y:S01]  /*1690*/  @!P4 IMAD.IADD R17, R17, 0x1, -R0.reuse ;  /* 0x000000011111c824 */ /* 0x100fe200078e0a00 */
[----:B------:R-:W-:Y:S01]  /*16a0*/  ISETP.GE.AND P0, PT, R11, RZ, PT ;  /* 0x000000ff0b00720c */ /* 0x000fe20003f06270 */
[----:B------:R-:W-:Y:S01]  /*16b0*/  @!P5 IMAD.IADD R15, R15, 0x1, -R0 ;  /* 0x000000010f0fd824 */ /* 0x000fe200078e0a00 */
[C---:B------:R-:W-:Y:S01]  /*16c0*/  ISETP.GT.U32.AND P5, PT, R0.reuse, R9, PT ;  /* 0x000000090000720c */ /* 0x040fe20003fa4070 */
[C---:B------:R-:W-:Y:S01]  /*16d0*/  IMAD.HI.U32 R12, R7.reuse, R19, RZ ;  /* 0x00000013070c7227 */ /* 0x040fe200078e00ff */
[----:B------:R-:W-:Y:S02]  /*16e0*/  ISETP.GT.U32.AND P4, PT, R0, R17, PT ;  /* 0x000000110000720c */ /* 0x000fe40003f84070 */
[----:B------:R-:W-:Y:S02]  /*16f0*/  CS2R R98, SRZ ;  /* 0x0000000000627805 */ /* 0x000fe4000001ff00 */
[----:B------:R-:W-:Y:S01]  /*1700*/  LOP3.LUT R14, R8, 0x32, RZ, 0xfc, !PT ;  /* 0x00000032080e7812 */ /* 0x000fe200078efcff */
[----:B------:R-:W-:Y:S01]  /*1710*/  IMAD.HI.U32 R11, R7, R16, RZ ;  /* 0x00000010070b7227 */ /* 0x000fe200078e00ff */
[----:B------:R-:W-:-:S02]  /*1720*/  ISETP.GE.AND P6, PT, R18, RZ, PT ;  /* 0x000000ff1200720c */ /* 0x000fc40003fc6270 */
[----:B------:R-:W-:Y:S02]  /*1730*/  CS2R R100, SRZ ;  /* 0x0000000000647805 */ /* 0x000fe4000001ff00 */
[----:B------:R-:W-:Y:S01]  /*1740*/  IABS R23, R14 ;  /* 0x0000000e00177213 */ /* 0x000fe20000000000 */
[----:B------:R-:W-:Y:S01]  /*1750*/  IMAD.MOV R12, RZ, RZ, -R12 ;  /* 0x000000ffff0c7224 */ /* 0x000fe200078e0a0c */
[C---:B------:R-:W-:Y:S01]  /*1760*/  LOP3.LUT R18, R8.reuse, 0x30, RZ, 0xfc, !PT ;  /* 0x0000003008127812 */ /* 0x040fe200078efcff */
[----:B------:R-:W-:Y:S01]  /*1770*/  IMAD.MOV R11, RZ, RZ, -R11 ;  /* 0x000000ffff0b7224 */ /* 0x000fe200078e0a0b */
[----:B------:R-:W-:Y:S01]  /*1780*/  LOP3.LUT R32, R8, 0xa, RZ, 0xfc, !PT ;  /* 0x0000000a08207812 */ /* 0x000fe200078efcff */
[C---:B------:R-:W-:Y:S01]  /*1790*/  IMAD R19, R0.reuse, R12, R19 ;  /* 0x0000000c00137224 */ /* 0x040fe200078e0213 */
[----:B------:R-:W-:Y:S01]  /*17a0*/  IABS R27, R18 ;  /* 0x00000012001b7213 */ /* 0x000fe20000000000 */
[C---:B------:R-:W-:Y:S01]  /*17b0*/  IMAD R11, R0.reuse, R11, R16 ;  /* 0x0000000b000b7224 */ /* 0x040fe200078e0210 */
[----:B------:R-:W-:Y:S01]  /*17c0*/  IABS R65, R32 ;  /* 0x0000002000417213 */ /* 0x000fe20000000000 */
[--C-:B------:R-:W-:Y:S01]  /*17d0*/  @!P5 IMAD.IADD R9, R9, 0x1, -R0.reuse ;  /* 0x000000010909d824 */ /* 0x100fe200078e0a00 */
[C---:B------:R-:W-:Y:S01]  /*17e0*/  ISETP.GT.U32.AND P5, PT, R0.reuse, R19, PT ;  /* 0x000000130000720c */ /* 0x040fe20003fa4070 */
[----:B------:R-:W-:Y:S01]  /*17f0*/  @!P4 IMAD.IADD R17, R17, 0x1, -R0 ;  /* 0x000000011111c824 */ /* 0x000fe200078e0a00 */
[C---:B------:R-:W-:Y:S01]  /*1800*/  ISETP.GT.U32.AND P4, PT, R0.reuse, R11, PT ;  /* 0x0000000b0000720c */ /* 0x040fe20003f84070 */
[----:B------:R-:W-:Y:S01]  /*1810*/  @!P3 IMAD.MOV R15, RZ, RZ, -R15 ;  /* 0x000000ffff0fb224 */ /* 0x000fe200078e0a0f */
[----:B------:R-:W-:Y:S01]  /*1820*/  ISETP.GT.U32.AND P3, PT, R0, R9, PT ;  /* 0x000000090000720c */ /* 0x000fe20003f64070 */
[----:B------:R-:W-:Y:S01]  /*1830*/  IMAD.HI.U32 R12, R7, R23, RZ ;  /* 0x00000017070c7227 */ /* 0x000fe200078e00ff */
[----:B------:R-:W-:-:S02]  /*1840*/  LOP3.LUT R34, R8, 0x8, RZ, 0xfc, !PT ;  /* 0x0000000808227812 */ /* 0x000fc400078efcff */
[----:B------:R-:W-:Y:S02]  /*1850*/  CS2R R102, SRZ ;  /* 0x0000000000667805 */ /* 0x000fe4000001ff00 */
[----:B------:R-:W-:Y:S01]  /*1860*/  LOP3.LUT R36, R8, 0x4, RZ, 0xfc, !PT ;  /* 0x0000000408247812 */ /* 0x000fe200078efcff */
[----:B------:R-:W-:Y:S01]  /*1870*/  IMAD.MOV R12, RZ, RZ, -R12 ;  /* 0x000000ffff0c7224 */ /* 0x000fe200078e0a0c */
[----:B------:R-:W-:Y:S01]  /*1880*/  IABS R67, R34 ;  /* 0x0000002200437213 */ /* 0x000fe20000000000 */
[----:B------:R-:W-:Y:S01]  /*1890*/  @!P2 IMAD.MOV R17, RZ, RZ, -R17 ;  /* 0x000000ffff11a224 */ /* 0x000fe200078e0a11 */
[----:B------:R-:W-:Y:S01]  /*18a0*/  ISETP.GE.AND P2, PT, R14, RZ, PT ;  /* 0x000000ff0e00720c */ /* 0x000fe20003f46270 */
[--C-:B------:R-:W-:Y:S01]  /*18b0*/  @!P5 IMAD.IADD R19, R19, 0x1, -R0.reuse ;  /* 0x000000011313d824 */ /* 0x100fe200078e0a00 */
[----:B------:R-:W-:Y:S01]  /*18c0*/  IABS R71, R8 ;  /* 0x0000000800477213 */ /* 0x000fe20000000000 */
[----:B------:R-:W-:Y:S01]  /*18d0*/  @!P4 IMAD.IADD R11, R11, 0x1, -R0 ;  /* 0x000000010b0bc824 */ /* 0x000fe200078e0a00 */
[----:B------:R-:W-:Y:S01]  /*18e0*/  LOP3.LUT R38, R8, 0x2, RZ, 0xfc, !PT ;  /* 0x0000000208267812 */ /* 0x000fe200078efcff */
[----:B------:R-:W-:Y:S01]  /*18f0*/  IMAD.HI.U32 R14, R7, R29, RZ ;  /* 0x0000001d070e7227 */ /* 0x000fe200078e00ff */
[----:B------:R-:W-:-:S02]  /*1900*/  ISETP.GT.U32.AND P5, PT, R0, R19, PT ;  /* 0x000000130000720c */ /* 0x000fc40003fa4070 */
[----:B------:R-:W-:Y:S02]  /*1910*/  CS2R R104, SRZ ;  /* 0x0000000000687805 */ /* 0x000fe4000001ff00 */
[C---:B------:R-:W-:Y:S01]  /*1920*/  ISETP.GT.U32.AND P4, PT, R0.reuse, R11, PT ;  /* 0x0000000b0000720c */ /* 0x040fe20003f84070 */
[----:B------:R-:W-:Y:S01]  /*1930*/  IMAD R23, R0, R12, R23 ;  /* 0x0000000c00177224 */ /* 0x000fe200078e0217 */
[----:B------:R-:W-:Y:S01]  /*1940*/  IABS R73, R38 ;  /* 0x0000002600497213 */ /* 0x000fe20000000000 */
[----:B------:R-:W-:Y:S01]  /*1950*/  IMAD.HI.U32 R16, R7, R31, RZ ;  /* 0x0000001f07107227 */ /* 0x000fe200078e00ff */
[----:B------:R-:W-:Y:S02]  /*1960*/  R2UR UR6, R22 ;  /* 0x00000000160672ca */ /* 0x000fe400000e0000 */
[----:B------:R-:W-:Y:S02]  /*1970*/  CS2R R106, SRZ ;  /* 0x00000000006a7805 */ /* 0x000fe4000001ff00 */
[----:B------:R-:W-:Y:S01]  /*1980*/  R2UR UR7, R24 ;  /* 0x00000000180772ca */ /* 0x000fe200000e0000 */
[----:B------:R-:W-:Y:S01]  /*1990*/  IMAD.MOV R14, RZ, RZ, -R14 ;  /* 0x000000ffff0e7224 */ /* 0x000fe200078e0a0e */
[----:B------:R-:W-:Y:S01]  /*19a0*/  CS2R R108, SRZ ;  /* 0x00000000006c7805 */ /* 0x000fe2000001ff00 */
[----:B------:R-:W-:Y:S01]  /*19b0*/  @!P3 IMAD.IADD R9, R9, 0x1, -R0 ;  /* 0x000000010909b824 */ /* 0x000fe200078e0a00 */
[----:B------:R-:W-:Y:S01]  /*19c0*/  ISETP.GT.U32.AND P3, PT, R0, R23, PT ;  /* 0x000000170000720c */ /* 0x000fe20003f64070 */
[----:B------:R-:W-:Y:S01]  /*19d0*/  IMAD.HI.U32 R12, R7, R27, RZ ;  /* 0x0000001b070c7227 */ /* 0x000fe200078e00ff */
[----:B------:R-:W-:-:S02]  /*19e0*/  CS2R R110, SRZ ;  /* 0x00000000006e7805 */ /* 0x000fc4000001ff00 */
[----:B------:R-:W-:Y:S02]  /*19f0*/  CS2R R112, SRZ ;  /* 0x0000000000707805 */ /* 0x000fe4000001ff00 */
[----:B------:R-:W-:Y:S01]  /*1a00*/  CS2R R114, SRZ ;  /* 0x0000000000727805 */ /* 0x000fe2000001ff00 */
[----:B------:R-:W-:Y:S01]  /*1a10*/  IMAD.MOV R16, RZ, RZ, -R16 ;  /* 0x000000ffff107224 */ /* 0x000fe200078e0a10 */
[----:B------:R-:W-:Y:S01]  /*1a20*/  CS2R R116, SRZ ;  /* 0x0000000000747805 */ /* 0x000fe2000001ff00 */
[C---:B------:R-:W-:Y:S01]  /*1a30*/  IMAD R29, R0.reuse, R14, R29 ;  /* 0x0000000e001d7224 */ /* 0x040fe200078e021d */
[----:B------:R-:W-:Y:S01]  /*1a40*/  CS2R R118, SRZ ;  /* 0x0000000000767805 */ /* 0x000fe2000001ff00 */
[----:B------:R-:W-:Y:S01]  /*1a50*/  IMAD.MOV R12, RZ, RZ, -R12 ;  /* 0x000000ffff0c7224 */ /* 0x000fe200078e0a0c */
[----:B------:R-:W-:Y:S01]  /*1a60*/  CS2R R82, SRZ ;  /* 0x0000000000527805 */ /* 0x000fe2000001ff00 */
[----:B------:R-:W-:Y:S01]  /*1a70*/  IMAD R31, R0, R16, R31 ;  /* 0x00000010001f7224 */ /* 0x000fe200078e021f */
[----:B------:R-:W-:Y:S01]  /*1a80*/  LOP3.LUT R16, R8, 0x28, RZ, 0xfc, !PT ;  /* 0x0000002808107812 */ /* 0x000fe200078efcff */
[--C-:B------:R-:W-:Y:S01]  /*1a90*/  @!P5 IMAD.IADD R19, R19, 0x1, -R0.reuse ;  /* 0x000000011313d824 */ /* 0x100fe200078e0a00 */
[----:B------:R-:W-:Y:S01]  /*1aa0*/  ISETP.GT.U32.AND P5, PT, R0, R29, PT ;  /* 0x0000001d0000720c */ /* 0x000fe20003fa4070 */
[--C-:B------:R-:W-:Y:S01]  /*1ab0*/  @!P4 IMAD.IADD R11, R11, 0x1, -R0.reuse ;  /* 0x000000010b0bc824 */ /* 0x100fe200078e0a00 */
[----:B------:R-:W-:Y:S01]  /*1ac0*/  ISETP.GE.AND P4, PT, R18, RZ, PT ;  /* 0x000000ff1200720c */ /* 0x000fe20003f86270 */
[----:B------:R-:W-:Y:S01]  /*1ad0*/  IMAD R27, R0, R12, R27 ;  /* 0x0000000c001b7224 */ /* 0x000fe200078e021b */
[----:B------:R-:W-:Y:S01]  /*1ae0*/  LOP3.LUT R18, R8, 0x2a, RZ, 0xfc, !PT ;  /* 0x0000002a08127812 */ /* 0x000fe200078efcff */
[----:B------:R-:W-:Y:S01]  /*1af0*/  @!P6 IMAD.MOV R19, RZ, RZ, -R19 ;  /* 0x000000ffff13e224 */ /* 0x000fe200078e0a13 */
[C---:B------:R-:W-:Y:S01]  /*1b00*/  ISETP.GT.U32.AND P6, PT, R0.reuse, R31, PT ;  /* 0x0000001f0000720c */ /* 0x040fe20003fc4070 */
[--C-:B------:R-:W-:Y:S01]  /*1b10*/  @!P3 IMAD.IADD R23, R23, 0x1, -R0.reuse ;  /* 0x000000011717b824 */ /* 0x100fe200078e0a00 */
[C---:B------:R-:W-:Y:S01]  /*1b20*/  ISETP.GT.U32.AND P3, PT, R0.reuse, R27, PT ;  /* 0x0000001b0000720c */ /* 0x040fe20003f64070 */
[----:B------:R-:W-:Y:S01]  /*1b30*/  @!P0 IMAD.MOV R9, RZ, RZ, -R9 ;  /* 0x000000ffff098224 */ /* 0x000fe200078e0a09 */
[----:B------:R-:W-:Y:S01]  /*1b40*/  IABS R14, R18 ;  /* 0x00000012000e7213 */ /* 0x000fe20000000000 */
[----:B------:R-:W-:Y:S01]  /*1b50*/  @!P1 IMAD.MOV R11, RZ, RZ, -R11 ;  /* 0x000000ffff0b9224 */ /* 0x000fe200078e0a0b */
[----:B------:R-:W-:Y:S01]  /*1b60*/  ISETP.GT.U32.AND P0, PT, R0, R23, PT ;  /* 0x000000170000720c */ /* 0x000fe20003f04070 */
[----:B------:R-:W-:Y:S01]  /*1b70*/  @!P5 IMAD.IADD R29, R29, 0x1, -R0 ;  /* 0x000000011d1dd824 */ /* 0x000fe200078e0a00 */
[----:B------:R-:W-:Y:S01]  /*1b80*/  IABS R35, R16 ;  /* 0x0000001000237213 */ /* 0x000fe20000000000 */
[----:B------:R-:W-:Y:S01]  /*1b90*/  IMAD.HI.U32 R12, R7, R14, RZ ;  /* 0x0000000e070c7227 */ /* 0x000fe200078e00ff */
[----:B------:R-:W-:-:S02]  /*1ba0*/  ISETP.GE.AND P1, PT, R25, RZ, PT ;  /* 0x000000ff1900720c */ /* 0x000fc40003f26270 */
[----:B------:R-:W-:Y:S02]  /*1bb0*/  CS2R R84, SRZ ;  /* 0x0000000000547805 */ /* 0x000fe4000001ff00 */
[----:B------:R-:W-:Y:S01]  /*1bc0*/  CS2R R86, SRZ ;  /* 0x0000000000567805 */ /* 0x000fe2000001ff00 */
[----:B------:R-:W-:Y:S01]  /*1bd0*/  @!P6 IMAD.IADD R31, R31, 0x1, -R0 ;  /* 0x000000011f1fe824 */ /* 0x000fe200078e0a00 */
[----:B------:R-:W-:Y:S01]  /*1be0*/  ISETP.GT.U32.AND P6, PT, R0, R29, PT ;  /* 0x0000001d0000720c */ /* 0x000fe20003fc4070 */
[----:B------:R-:W-:Y:S01]  /*1bf0*/  IMAD.MOV R33, RZ, RZ, -R12 ;  /* 0x000000ffff217224 */ /* 0x000fe200078e0a0c */
[----:B------:R-:W-:Y:S01]  /*1c00*/  UMOV UR19, 0x40000040 ;  /* 0x4000004000137882 */ /* 0x000fe20000000000 */
[----:B------:R-:W-:-:S04]  /*1c10*/  IMAD.HI.U32 R12, R7, R35, RZ ;  /* 0x00000023070c7227 */ /* 0x000fc800078e00ff */
[----:B------:R-:W-:Y:S01]  /*1c20*/  @!P3 IMAD.IADD R27, R27, 0x1, -R0 ;  /* 0x000000011b1bb824 */ /* 0x000fe200078e0a00 */
[----:B------:R-:W-:Y:S01]  /*1c30*/  ISETP.GE.AND P3, PT, R18, RZ, PT ;  /* 0x000000ff1200720c */ /* 0x000fe20003f66270 */
[----:B------:R-:W-:Y:S01]  /*1c40*/  IMAD.MOV R12, RZ, RZ, -R12 ;  /* 0x000000ffff0c7224 */ /* 0x000fe200078e0a0c */
[----:B------:R-:W-:Y:S01]  /*1c50*/  LOP3.LUT R18, R8, 0x26, RZ, 0xfc, !PT ;  /* 0x0000002608127812 */ /* 0x000fe200078efcff */
[--C-:B------:R-:W-:Y:S01]  /*1c60*/  @!P0 IMAD.IADD R23, R23, 0x1, -R0.reuse ;  /* 0x0000000117178824 */ /* 0x100fe200078e0a00 */
[C---:B------:R-:W-:Y:S01]  /*1c70*/  ISETP.GT.U32.AND P5, PT, R0.reuse, R27, PT ;  /* 0x0000001b0000720c */ /* 0x040fe20003fa4070 */
[----:B------:R-:W-:Y:S01]  /*1c80*/  IMAD R35, R0, R12, R35 ;  /* 0x0000000c00237224 */ /* 0x000fe200078e0223 */
[----:B------:R-:W-:Y:S01]  /*1c90*/  ISETP.GE.AND P0, PT, R26, RZ, PT ;  /* 0x000000ff1a00720c */ /* 0x000fe20003f06270 */
[----:B------:R-:W-:Y:S01]  /*1ca0*/  IMAD.MOV.U32 R25, RZ, RZ, R23 ;  /* 0x000000ffff197224 */ /* 0x000fe200078e0017 */
[----:B------:R-:W-:Y:S01]  /*1cb0*/  LOP3.LUT R26, R8, 0x24, RZ, 0xfc, !PT ;  /* 0x00000024081a7812 */ /* 0x000fe200078efcff */
[----:B------:R-:W-:Y:S01]  /*1cc0*/  @!P6 IMAD.IADD R29, R29, 0x1, -R0 ;  /* 0x000000011d1de824 */ /* 0x000fe200078e0a00 */
[C---:B------:R-:W-:Y:S01]  /*1cd0*/  ISETP.GT.U32.AND P6, PT, R0.reuse, R35, PT ;  /* 0x000000230000720c */ /* 0x040fe20003fc4070 */
[C---:B------:R-:W-:Y:S01]  /*1ce0*/  IMAD R23, R0.reuse, R33, R14 ;  /* 0x0000002100177224 */ /* 0x040fe200078e020e */
[----:B------:R-:W-:Y:S01]  /*1cf0*/  IABS R37, R18 ;  /* 0x0000001200257213 */ /* 0x000fe20000000000 */
[----:B------:R-:W-:Y:S01]  /*1d00*/  @!P2 IMAD.MOV R25, RZ, RZ, -R25 ;  /* 0x000000ffff19a224 */ /* 0x000fe200078e0a19 */
[C---:B------:R-:W-:Y:S01]  /*1d10*/  ISETP.GT.U32.AND P2, PT, R0.reuse, R31, PT ;  /* 0x0000001f0000720c */ /* 0x040fe20003f44070 */
[----:B------:R-:W-:Y:S01]  /*1d20*/  @!P1 IMAD.MOV R29, RZ, RZ, -R29 ;  /* 0x000000ffff1d9224 */ /* 0x000fe200078e0a1d */
[----:B------:R-:W-:Y:S01]  /*1d30*/  IABS R39, R26 ;  /* 0x0000001a00277213 */ /* 0x000fe20000000000 */
[----:B------:R-:W-:Y:S01]  /*1d40*/  @!P5 IMAD.IADD R27, R27, 0x1, -R0 ;  /* 0x000000011b1bd824 */ /* 0x000fe200078e0a00 */
[----:B------:R-:W-:Y:S01]  /*1d50*/  ISETP.GT.U32.AND P5, PT, R0, R23, PT ;  /* 0x000000170000720c */ /* 0x000fe20003fa4070 */
[----:B------:R-:W-:-:S04]  /*1d60*/  IMAD.HI.U32 R12, R7, R37, RZ ;  /* 0x00000025070c7227 */ /* 0x000fc800078e00ff */
[----:B------:R-:W-:-:S04]  /*1d70*/  IMAD.HI.U32 R14, R7, R39, RZ ;  /* 0x00000027070e7227 */ /* 0x000fc800078e00ff */
[----:B------:R-:W-:Y:S02]  /*1d80*/  IMAD.MOV R12, RZ, RZ, -R12 ;  /* 0x000000ffff0c7224 */ /* 0x000fe400078e0a0c */
[----:B------:R-:W-:Y:S02]  /*1d90*/  @!P6 IMAD.IADD R35, R35, 0x1, -R0 ;  /* 0x000000012323e824 */ /* 0x000fe400078e0a00 */
[----:B------:R-:W-:Y:S02]  /*1da0*/  IMAD.MOV R14, RZ, RZ, -R14 ;  /* 0x000000ffff0e7224 */ /* 0x000fe400078e0a0e */
[C---:B------:R-:W-:Y:S01]  /*1db0*/  IMAD R37, R0.reuse, R12, R37 ;  /* 0x0000000c00257224 */ /* 0x040fe200078e0225 */
[----:B------:R-:W-:Y:S01]  /*1dc0*/  ISETP.GT.U32.AND P6, PT, R0, R35, PT ;  /* 0x000000230000720c */ /* 0x000fe20003fc4070 */
[----:B------:R-:W-:Y:S01]  /*1dd0*/  @!P2 IMAD.IADD R31, R31, 0x1, -R0 ;  /* 0x000000011f1fa824 */ /* 0x000fe200078e0a00 */
[----:B------:R-:W-:Y:S01]  /*1de0*/  ISETP.GE.AND P2, PT, R16, RZ, PT ;  /* 0x000000ff1000720c */ /* 0x000fe20003f46270 */
[----:B------:R-:W-:Y:S01]  /*1df0*/  IMAD.HI.U32 R16, R7, R41, RZ ;  /* 0x0000002907107227 */ /* 0x000fe200078e00ff */
[----:B------:R-:W-:-:S03]  /*1e00*/  ISETP.GT.U32.AND P1, PT, R0, R37, PT ;  /* 0x000000250000720c */ /* 0x000fc60003f24070 */
[----:B------:R-:W-:Y:S02]  /*1e10*/  IMAD R39, R0, R14, R39 ;  /* 0x0000000e00277224 */ /* 0x000fe400078e0227 */
[----:B------:R-:W-:Y:S01]  /*1e20*/  @!P5 IMAD.IADD R23, R23, 0x1, -R0 ;  /* 0x000000011717d824 */ /* 0x000fe200078e0a00 */
[----:B------:R-:W-:Y:S01]  /*1e30*/  ISETP.GE.AND P5, PT, R18, RZ, PT ;  /* 0x000000ff1200720c */ /* 0x000fe20003fa6270 */
[----:B------:R-:W-:Y:S01]  /*1e40*/  IMAD.MOV R16, RZ, RZ, -R16 ;  /* 0x000000ffff107224 */ /* 0x000fe200078e0a10 */
[----:B------:R-:W-:Y:S01]  /*1e50*/  LOP3.LUT R18, R8, 0x1e, RZ, 0xfc, !PT ;  /* 0x0000001e08127812 */ /* 0x000fe200078efcff */
[----:B------:R-:W-:Y:S01]  /*1e60*/  @!P0 IMAD.MOV R31, RZ, RZ, -R31 ;  /* 0x000000ffff1f8224 */ /* 0x000fe200078e0a1f */
[C---:B------:R-:W-:Y:S01]  /*1e70*/  ISETP.GT.U32.AND P0, PT, R0.reuse, R39, PT ;  /* 0x000000270000720c */ /* 0x040fe20003f04070 */
[----:B------:R-:W-:Y:S01]  /*1e80*/  @!P4 IMAD.MOV R27, RZ, RZ, -R27 ;  /* 0x000000ffff1bc224 */ /* 0x000fe200078e0a1b */
[C---:B------:R-:W-:Y:S01]  /*1e90*/  ISETP.GT.U32.AND P4, PT, R0.reuse, R23, PT ;  /* 0x000000170000720c */ /* 0x040fe20003f84070 */
[----:B------:R-:W-:Y:S01]  /*1ea0*/  IMAD R41, R0, R16, R41 ;  /* 0x0000001000297224 */ /* 0x000fe200078e0229 */
[----:B------:R-:W-:Y:S01]  /*1eb0*/  LOP3.LUT R16, R8, 0x20, RZ, 0xfc, !PT ;  /* 0x0000002008107812 */ /* 0x000fe200078efcff */
[--C-:B------:R-:W-:Y:S01]  /*1ec0*/  @!P6 IMAD.IADD R35, R35, 0x1, -R0.reuse ;  /* 0x000000012323e824 */ /* 0x100fe200078e0a00 */
[----:B------:R-:W-:Y:S01]  /*1ed0*/  IABS R45, R18 ;  /* 0x00000012002d7213 */ /* 0x000fe20000000000 */
[----:B------:R-:W-:Y:S01]  /*1ee0*/  @!P1 IMAD.IADD R37, R37, 0x1, -R0 ;  /* 0x0000000125259824 */ /* 0x000fe200078e0a00 */
[----:B------:R-:W-:Y:S01]  /*1ef0*/  ISETP.GT.U32.AND P6, PT, R0, R41, PT ;  /* 0x000000290000720c */ /* 0x000fe20003fc4070 */
[----:B------:R-:W-:Y:S01]  /*1f00*/  @!P2 IMAD.MOV R35, RZ, RZ, -R35 ;  /* 0x000000ffff23a224 */ /* 0x000fe200078e0a23 */
[----:B------:R-:W-:-:S02]  /*1f10*/  IABS R14, R16 ;  /* 0x00000010000e7213 */ /* 0x000fc40000000000 */
[----:B------:R-:W-:Y:S01]  /*1f20*/  ISETP.GE.AND P1, PT, R28, RZ, PT ;  /* 0x000000ff1c00720c */ /* 0x000fe20003f26270 */
[--C-:B------:R-:W-:Y:S01]  /*1f30*/  @!P0 IMAD.IADD R39, R39, 0x1, -R0.reuse ;  /* 0x0000000127278824 */ /* 0x100fe200078e0a00 */
[----:B------:R-:W-:Y:S01]  /*1f40*/  ISETP.GT.U32.AND P0, PT, R0, R37, PT ;  /* 0x000000250000720c */ /* 0x000fe20003f04070 */
[----:B------:R-:W-:Y:S01]  /*1f50*/  @!P4 IMAD.IADD R23, R23, 0x1, -R0 ;  /* 0x000000011717c824 */ /* 0x000fe200078e0a00 */
[----:B------:R-:W-:Y:S01]  /*1f60*/  ISETP.GE.AND P4, PT, R26, RZ, PT ;  /* 0x000000ff1a00720c */ /* 0x000fe20003f86270 */
[----:B------:R-:W-:Y:S01]  /*1f70*/  IMAD.HI.U32 R12, R7, R14, RZ ;  /* 0x0000000e070c7227 */ /* 0x000fe200078e00ff */
[C---:B------:R-:W-:Y:S02]  /*1f80*/  LOP3.LUT R26, R8.reuse, 0x1c, RZ, 0xfc, !PT ;  /* 0x0000001c081a7812 */ /* 0x040fe400078efcff */
[----:B------:R-:W-:Y:S01]  /*1f90*/  LOP3.LUT R28, R8, 0x1a, RZ, 0xfc, !PT ;  /* 0x0000001a081c7812 */ /* 0x000fe200078efcff */
[----:B------:R-:W-:Y:S01]  /*1fa0*/  IMAD.MOV.U32 R33, RZ, RZ, R23 ;  /* 0x000000ffff217224 */ /* 0x000fe200078e0017 */
[----:B------:R-:W-:Y:S01]  /*1fb0*/  IABS R47, R26 ;  /* 0x0000001a002f7213 */ /* 0x000fe20000000000 */
[----:B------:R-:W-:Y:S01]  /*1fc0*/  IMAD.MOV R23, RZ, RZ, -R12 ;  /* 0x000000ffff177224 */ /* 0x000fe200078e0a0c */
[----:B------:R-:W-:Y:S01]  /*1fd0*/  IABS R49, R28 ;  /* 0x0000001c00317213 */ /* 0x000fe20000000000 */
[----:B------:R-:W-:Y:S01]  /*1fe0*/  @!P6 IMAD.IADD R41, R41, 0x1, -R0 ;  /* 0x000000012929e824 */ /* 0x000fe200078e0a00 */
[----:B------:R-:W-:Y:S01]  /*1ff0*/  ISETP.GT.U32.AND P6, PT, R0, R39, PT ;  /* 0x000000270000720c */ /* 0x000fe20003fc4070 */
[----:B------:R-:W-:-:S04]  /*2000*/  IMAD.HI.U32 R12, R7, R45, RZ ;  /* 0x0000002d070c7227 */ /* 0x000fc800078e00ff */
[C---:B------:R-:W-:Y:S02]  /*2010*/  IMAD R23, R0.reuse, R23, R14 ;  /* 0x0000001700177224 */ /* 0x040fe400078e020e */
[----:B------:R-:W-:Y:S02]  /*2020*/  IMAD.MOV R12, RZ, RZ, -R12 ;  /* 0x000000ffff0c7224 */ /* 0x000fe400078e0a0c */
[--C-:B------:R-:W-:Y:S01]  /*2030*/  @!P0 IMAD.IADD R37, R37, 0x1, -R0.reuse ;  /* 0x0000000125258824 */ /* 0x100fe200078e0a00 */
[C---:B------:R-:W-:Y:S01]  /*2040*/  ISETP.GT.U32.AND P0, PT, R0.reuse, R23, PT ;  /* 0x000000170000720c */ /* 0x040fe20003f04070 */
[C---:B------:R-:W-:Y:S02]  /*2050*/  IMAD R45, R0.reuse, R12, R45 ;  /* 0x0000000c002d7224 */ /* 0x040fe400078e022d */
[----:B------:R-:W-:Y:S02]  /*2060*/  @!P6 IMAD.IADD R39, R39, 0x1, -R0 ;  /* 0x000000012727e824 */ /* 0x000fe400078e0a00 */
[----:B------:R-:W-:Y:S01]  /*2070*/  IMAD.HI.U32 R12, R7, R47, RZ ;  /* 0x0000002f070c7227 */ /* 0x000fe200078e00ff */
[----:B------:R-:W-:-:S03]  /*2080*/  ISETP.GT.U32.AND P6, PT, R0, R45, PT ;  /* 0x0000002d0000720c */ /* 0x000fc60003fc4070 */
[----:B------:R-:W-:Y:S01]  /*2090*/  @!P3 IMAD.MOV R33, RZ, RZ, -R33 ;  /* 0x000000ffff21b224 */ /* 0x000fe200078e0a21 */
[----:B------:R-:W-:Y:S01]  /*20a0*/  ISETP.GT.U32.AND P3, PT, R0, R41, PT ;  /* 0x000000290000720c */ /* 0x000fe20003f64070 */
[----:B------:R-:W-:Y:S02]  /*20b0*/  IMAD.MOV R14, RZ, RZ, -R12 ;  /* 0x000000ffff0e7224 */ /* 0x000fe400078e0a0c */
[--C-:B------:R-:W-:Y:S01]  /*20c0*/  @!P0 IMAD.IADD R23, R23, 0x1, -R0.reuse ;  /* 0x0000000117178824 */ /* 0x100fe200078e0a00 */
[----:B------:R-:W-:Y:S01]  /*20d0*/  ISETP.GE.AND P0, PT, R18, RZ, PT ;  /* 0x000000ff1200720c */ /* 0x000fe20003f06270 */
[----:B------:R-:W-:Y:S01]  /*20e0*/  IMAD R47, R0, R14, R47 ;  /* 0x0000000e002f7224 */ /* 0x000fe200078e022f */
[----:B------:R-:W-:Y:S01]  /*20f0*/  LOP3.LUT R18, R8, 0x12, RZ, 0xfc, !PT ;  /* 0x0000001208127812 */ /* 0x000fe200078efcff */
[----:B------:R-:W-:Y:S01]  /*2100*/  @!P5 IMAD.MOV R37, RZ, RZ, -R37 ;  /* 0x000000ffff25d224 */ /* 0x000fe200078e0a25 */
[C---:B------:R-:W-:Y:S01]  /*2110*/  ISETP.GT.U32.AND P2, PT, R0.reuse, R23, PT ;  /* 0x000000170000720c */ /* 0x040fe20003f44070 */
[----:B------:R-:W-:Y:S01]  /*2120*/  @!P6 IMAD.IADD R45, R45, 0x1, -R0 ;  /* 0x000000012d2de824 */ /* 0x000fe200078e0a00 */
[----:B------:R-:W-:Y:S01]  /*2130*/  ISETP.GT.U32.AND P6, PT, R0, R47, PT ;  /* 0x0000002f0000720c */ /* 0x000fe20003fc4070 */
[----:B------:R-:W-:Y:S01]  /*2140*/  IMAD.HI.U32 R12, R7, R49, RZ ;  /* 0x00000031070c7227 */ /* 0x000fe200078e00ff */
[----:B------:R-:W-:-:S02]  /*2150*/  IABS R57, R18 ;  /* 0x0000001200397213 */ /* 0x000fc40000000000 */
[----:B------:R-:W-:Y:S01]  /*2160*/  ISETP.GT.U32.AND P5, PT, R0, R45, PT ;  /* 0x0000002d0000720c */ /* 0x000fe20003fa4070 */
[----:B------:R-:W-:Y:S01]  /*2170*/  @!P3 IMAD.IADD R41, R41, 0x1, -R0 ;  /* 0x000000012929b824 */ /* 0x000fe200078e0a00 */
[----:B------:R-:W-:Y:S01]  /*2180*/  ISETP.GE.AND P3, PT, R16, RZ, PT ;  /* 0x000000ff1000720c */ /* 0x000fe20003f66270 */
[----:B------:R-:W-:Y:S01]  /*2190*/  IMAD.MOV R14, RZ, RZ, -R12 ;  /* 0x000000ffff0e7224 */ /* 0x000fe200078e0a0c */
[----:B------:R-:W-:Y:S01]  /*21a0*/  LOP3.LUT R16, R8, 0x16, RZ, 0xfc, !PT ;  /* 0x0000001608107812 */ /* 0x000fe200078efcff */
[----:B------:R-:W-:-:S04]  /*21b0*/  IMAD.HI.U32 R12, R7, R51, RZ ;  /* 0x00000033070c7227 */ /* 0x000fc800078e00ff */
[----:B------:R-:W-:Y:S02]  /*21c0*/  @!P2 IMAD.IADD R23, R23, 0x1, -R0 ;  /* 0x000000011717a824 */ /* 0x000fe400078e0a00 */
[----:B------:R-:W-:Y:S02]  /*21d0*/  IMAD.MOV R12, RZ, RZ, -R12 ;  /* 0x000000ffff0c7224 */ /* 0x000fe400078e0a0c */
[----:B------:R-:W-:Y:S01]  /*21e0*/  IMAD R49, R0, R14, R49 ;  /* 0x0000000e00317224 */ /* 0x000fe200078e0231 */
[----:B------:R-:W-:Y:S01]  /*21f0*/  IABS R14, R16 ;  /* 0x00000010000e7213 */ /* 0x000fe20000000000 */
[--C-:B------:R-:W-:Y:S01]  /*2200*/  @!P6 IMAD.IADD R47, R47, 0x1, -R0.reuse ;  /* 0x000000012f2fe824 */ /* 0x100fe200078e0a00 */
[----:B------:R-:W-:Y:S01]  /*2210*/  ISETP.GE.AND P6, PT, R16, RZ, PT ;  /* 0x000000ff1000720c */ /* 0x000fe20003fc6270 */
[----:B------:R-:W-:Y:S01]  /*2220*/  IMAD.MOV.U32 R43, RZ, RZ, R23 ;  /* 0x000000ffff2b7224 */ /* 0x000fe200078e0017 */
[----:B------:R-:W-:Y:S01]  /*2230*/  ISETP.GT.U32.AND P2, PT, R0, R49, PT ;  /* 0x000000310000720c */ /* 0x000fe20003f44070 */
[----:B------:R-:W-:Y:S01]  /*2240*/  @!P5 IMAD.IADD R45, R45, 0x1, -R0 ;  /* 0x000000012d2dd824 */ /* 0x000fe200078e0a00 */
[----:B------:R-:W-:Y:S01]  /*2250*/  LOP3.LUT R16, R8, 0x14, RZ, 0xfc, !PT ;  /* 0x0000001408107812 */ /* 0x000fe200078efcff */
[----:B------:R-:W-:Y:S01]  /*2260*/  IMAD R51, R0, R12, R51 ;  /* 0x0000000c00337224 */ /* 0x000fe200078e0233 */
[----:B------:R-:W-:Y:S01]  /*2270*/  ISETP.GE.AND P5, PT, R30, RZ, PT ;  /* 0x000000ff1e00720c */ /* 0x000fe20003fa6270 */
[----:B------:R-:W-:Y:S01]  /*2280*/  @!P3 IMAD.MOV R43, RZ, RZ, -R43 ;  /* 0x000000ffff2bb224 */ /* 0x000fe200078e0a2b */
[----:B------:R-:W-:Y:S01]  /*2290*/  ISETP.GT.U32.AND P3, PT, R0, R47, PT ;  /* 0x0000002f0000720c */ /* 0x000fe20003f64070 */
[----:B------:R-:W-:Y:S01]  /*22a0*/  IMAD.HI.U32 R12, R7, R14, RZ ;  /* 0x0000000e070c7227 */ /* 0x000fe200078e00ff */
[----:B------:R-:W-:-:S02]  /*22b0*/  IABS R55, R16 ;  /* 0x0000001000377213 */ /* 0x000fc40000000000 */
[----:B------:R-:W-:Y:S01]  /*22c0*/  LOP3.LUT R30, R8, 0xc, RZ, 0xfc, !PT ;  /* 0x0000000c081e7812 */ /* 0x000fe200078efcff */
[----:B------:R-:W-:Y:S01]  /*22d0*/  @!P0 IMAD.MOV R45, RZ, RZ, -R45 ;  /* 0x000000ffff2d8224 */ /* 0x000fe200078e0a2d */
[C---:B------:R-:W-:Y:S01]  /*22e0*/  ISETP.GT.U32.AND P0, PT, R0.reuse, R51, PT ;  /* 0x000000330000720c */ /* 0x040fe20003f04070 */
[----:B------:R-:W-:Y:S01]  /*22f0*/  IMAD.MOV R23, RZ, RZ, -R12 ;  /* 0x000000ffff177224 */ /* 0x000fe200078e0a0c */
[----:B------:R-:W-:Y:S01]  /*2300*/  IABS R63, R30 ;  /* 0x0000001e003f7213 */ /* 0x000fe20000000000 */
[----:B------:R-:W-:Y:S02]  /*2310*/  @!P2 IMAD.IADD R49, R49, 0x1, -R0 ;  /* 0x000000013131a824 */ /* 0x000fe400078e0a00 */
[C---:B------:R-:W-:Y:S02]  /*2320*/  IMAD R23, R0.reuse, R23, R14 ;  /* 0x0000001700177224 */ /* 0x040fe400078e020e */
[----:B------:R-:W-:Y:S01]  /*2330*/  @!P3 IMAD.IADD R47, R47, 0x1, -R0 ;  /* 0x000000012f2fb824 */ /* 0x000fe200078e0a00 */
[C---:B------:R-:W-:Y:S01]  /*2340*/  ISETP.GT.U32.AND P2, PT, R0.reuse, R49, PT ;  /* 0x000000310000720c */ /* 0x040fe20003f44070 */
[----:B------:R-:W-:Y:S01]  /*2350*/  @!P4 IMAD.MOV R39, RZ, RZ, -R39 ;  /* 0x000000ffff27c224 */ /* 0x000fe200078e0a27 */
[----:B------:R-:W-:Y:S01]  /*2360*/  ISETP.GT.U32.AND P3, PT, R0, R23, PT ;  /* 0x000000170000720c */ /* 0x000fe20003f64070 */
[----:B------:R-:W-:Y:S01]  /*2370*/  IMAD.HI.U32 R14, R7, R57, RZ ;  /* 0x00000039070e7227 */ /* 0x000fe200078e00ff */
[----:B------:R-:W-:-:S02]  /*2380*/  ISETP.GE.AND P4, PT, R26, RZ, PT ;  /* 0x000000ff1a00720c */ /* 0x000fc40003f86270 */
[----:B------:R-:W-:Y:S01]  /*2390*/  LOP3.LUT R26, R8, 0x10, RZ, 0xfc, !PT ;  /* 0x00000010081a7812 */ /* 0x000fe200078efcff */
[----:B------:R-:W-:Y:S02]  /*23a0*/  @!P0 IMAD.IADD R51, R51, 0x1, -R0 ;  /* 0x0000000133338824 */ /* 0x000fe400078e0a00 */
[----:B------:R-:W-:Y:S01]  /*23b0*/  IMAD.MOV R14, RZ, RZ, -R14 ;  /* 0x000000ffff0e7224 */ /* 0x000fe200078e0a0e */
[----:B------:R-:W-:Y:S01]  /*23c0*/  IABS R59, R26 ;  /* 0x0000001a003b7213 */ /* 0x000fe20000000000 */
[----:B------:R-:W-:Y:S01]  /*23d0*/  @!P1 IMAD.MOV R41, RZ, RZ, -R41 ;  /* 0x000000ffff299224 */ /* 0x000fe200078e0a29 */
[C---:B------:R-:W-:Y:S01]  /*23e0*/  ISETP.GT.U32.AND P0, PT, R0.reuse, R51, PT ;  /* 0x000000330000720c */ /* 0x040fe20003f04070 */
[----:B------:R-:W-:Y:S01]  /*23f0*/  IMAD R57, R0, R14, R57 ;  /* 0x0000000e00397224 */ /* 0x000fe200078e0239 */
[----:B------:R-:W-:Y:S01]  /*2400*/  ISETP.GE.AND P1, PT, R28, RZ, PT ;  /* 0x000000ff1c00720c */ /* 0x000fe20003f26270 */
[--C-:B------:R-:W-:Y:S01]  /*2410*/  @!P3 IMAD.IADD R23, R23, 0x1, -R0.reuse ;  /* 0x000000011717b824 */ /* 0x100fe200078e0a00 */
[----:B------:R-:W-:Y:S01]  /*2420*/  LOP3.LUT R28, R8, 0xe, RZ, 0xfc, !PT ;  /* 0x0000000e081c7812 */ /* 0x000fe200078efcff */
[----:B------:R-:W-:Y:S01]  /*2430*/  @!P2 IMAD.IADD R49, R49, 0x1, -R0 ;  /* 0x000000013131a824 */ /* 0x000fe200078e0a00 */
[----:B------:R-:W-:Y:S01]  /*2440*/  ISETP.GE.AND P2, PT, R16, RZ, PT ;  /* 0x000000ff1000720c */ /* 0x000fe20003f46270 */
[----:B------:R-:W-:Y:S01]  /*2450*/  IMAD.HI.U32 R12, R7, R55, RZ ;  /* 0x00000037070c7227 */ /* 0x000fe200078e00ff */
[----:B------:R-:W-:-:S02]  /*2460*/  ISETP.GT.U32.AND P3, PT, R0, R23, PT ;  /* 0x000000170000720c */ /* 0x000fc40003f64070 */
[----:B------:R-:W-:Y:S01]  /*2470*/  IABS R61, R28 ;  /* 0x0000001c003d7213 */ /* 0x000fe20000000000 */
[----:B------:R-:W-:-:S04]  /*2480*/  IMAD.HI.U32 R16, R7, R59, RZ ;  /* 0x0000003b07107227 */ /* 0x000fc800078e00ff */
[----:B------:R-:W-:Y:S01]  /*2490*/  @!P0 IMAD.IADD R51, R51, 0x1, -R0 ;  /* 0x0000000133338824 */ /* 0x000fe200078e0a00 */
[C---:B------:R-:W-:Y:S01]  /*24a0*/  ISETP.GT.U32.AND P0, PT, R0.reuse, R57, PT ;  /* 0x000000390000720c */ /* 0x040fe20003f04070 */
[----:B------:R-:W-:Y:S02]  /*24b0*/  IMAD.MOV R12, RZ, RZ, -R12 ;  /* 0x000000ffff0c7224 */ /* 0x000fe400078e0a0c */
[----:B------:R-:W-:Y:S02]  /*24c0*/  IMAD.MOV R16, RZ, RZ, -R16 ;  /* 0x000000ffff107224 */ /* 0x000fe400078e0a10 */
[C---:B------:R-:W-:Y:S02]  /*24d0*/  IMAD R55, R0.reuse, R12, R55 ;  /* 0x0000000c00377224 */ /* 0x040fe400078e0237 */
[C---:B------:R-:W-:Y:S02]  /*24e0*/  IMAD R59, R0.reuse, R16, R59 ;  /* 0x00000010003b7224 */ /* 0x040fe400078e023b */
[----:B------:R-:W-:Y:S01]  /*24f0*/  @!P1 IMAD.MOV R49, RZ, RZ, -R49 ;  /* 0x000000ffff319224 */ /* 0x000fe200078e0a31 */
[C---:B------:R-:W-:Y:S01]  /*2500*/  ISETP.GT.U32.AND P1, PT, R0.reuse, R55, PT ;  /* 0x000000370000720c */ /* 0x040fe20003f24070 */
[--C-:B------:R-:W-:Y:S01]  /*2510*/  @!P3 IMAD.IADD R23, R23, 0x1, -R0.reuse ;  /* 0x000000011717b824 */ /* 0x100fe200078e0a00 */
[----:B------:R-:W-:Y:S01]  /*2520*/  ISETP.GT.U32.AND P3, PT, R0, R59, PT ;  /* 0x0000003b0000720c */ /* 0x000fe20003f64070 */
[----:B------:R-:W-:-:S02]  /*2530*/  @!P0 IMAD.IADD R57, R57, 0x1, -R0 ;  /* 0x0000000139398824 */ /* 0x000fc400078e0a00 */
[----:B------:R-:W-:-:S03]  /*2540*/  IMAD.HI.U32 R12, R7, R61, RZ ;  /* 0x0000003d070c7227 */ /* 0x000fc600078e00ff */
[----:B------:R-:W-:Y:S01]  /*2550*/  ISETP.GT.U32.AND P0, PT, R0, R57, PT ;  /* 0x000000390000720c */ /* 0x000fe20003f04070 */
[----:B------:R-:W-:Y:S02]  /*2560*/  IMAD.MOV R12, RZ, RZ, -R12 ;  /* 0x000000ffff0c7224 */ /* 0x000fe400078e0a0c */
[----:B------:R-:W-:-:S04]  /*2570*/  IMAD.HI.U32 R14, R7, R63, RZ ;  /* 0x0000003f070e7227 */ /* 0x000fc800078e00ff */
[--C-:B------:R-:W-:Y:S02]  /*2580*/  @!P1 IMAD.IADD R55, R55, 0x1, -R0.reuse ;  /* 0x0000000137379824 */ /* 0x100fe400078e0a00 */
[--C-:B------:R-:W-:Y:S02]  /*2590*/  @!P3 IMAD.IADD R59, R59, 0x1, -R0.reuse ;  /* 0x000000013b3bb824 */ /* 0x100fe400078e0a00 */
[C---:B------:R-:W-:Y:S01]  /*25a0*/  IMAD R61, R0.reuse, R12, R61 ;  /* 0x0000000c003d7224 */ /* 0x040fe200078e023d */
[C---:B------:R-:W-:Y:S01]  /*25b0*/  ISETP.GT.U32.AND P1, PT, R0.reuse, R55, PT ;  /* 0x000000370000720c */ /* 0x040fe20003f24070 */
[----:B------:R-:W-:Y:S01]  /*25c0*/  @!P0 IMAD.IADD R57, R57, 0x1, -R0 ;  /* 0x0000000139398824 */ /* 0x000fe200078e0a00 */
[C---:B------:R-:W-:Y:S01]  /*25d0*/  ISETP.GT.U32.AND P3, PT, R0.reuse, R59, PT ;  /* 0x0000003b0000720c */ /* 0x040fe20003f64070 */
[----:B------:R-:W-:Y:S01]  /*25e0*/  IMAD.HI.U32 R16, R7, R65, RZ ;  /* 0x0000004107107227 */ /* 0x000fe200078e00ff */
[----:B------:R-:W-:-:S03]  /*25f0*/  ISETP.GT.U32.AND P0, PT, R0, R61, PT ;  /* 0x0000003d0000720c */ /* 0x000fc60003f04070 */
[----:B------:R-:W-:Y:S02]  /*2600*/  IMAD.MOV R14, RZ, RZ, -R14 ;  /* 0x000000ffff0e7224 */ /* 0x000fe400078e0a0e */
[----:B------:R-:W-:Y:S02]  /*2610*/  IMAD.MOV R16, RZ, RZ, -R16 ;  /* 0x000000ffff107224 */ /* 0x000fe400078e0a10 */
[----:B------:R-:W-:Y:S02]  /*2620*/  IMAD R63, R0, R14, R63 ;  /* 0x0000000e003f7224 */ /* 0x000fe400078e023f */
[--C-:B------:R-:W-:Y:S01]  /*2630*/  @!P1 IMAD.IADD R55, R55, 0x1, -R0.reuse ;  /* 0x0000000137379824 */ /* 0x100fe200078e0a00 */
[----:B------:R-:W-:Y:S01]  /*2640*/  ISETP.GE.AND P1, PT, R26, RZ, PT ;  /* 0x000000ff1a00720c */ /* 0x000fe20003f26270 */
[----:B------:R-:W-:Y:S01]  /*2650*/  IMAD R65, R0, R16, R65 ;  /* 0x0000001000417224 */ /* 0x000fe200078e0241 */
[----:B------:R-:W-:Y:S01]  /*2660*/  LOP3.LUT R26, R8, 0x6, RZ, 0xfc, !PT ;  /* 0x00000006081a7812 */ /* 0x000fe200078efcff */
[----:B------:R-:W-:Y:S01]  /*2670*/  @!P4 IMAD.MOV R47, RZ, RZ, -R47 ;  /* 0x000000ffff2fc224 */ /* 0x000fe200078e0a2f */
[----:B------:R-:W-:Y:S01]  /*2680*/  ISETP.GE.AND P4, PT, R18, RZ, PT ;  /* 0x000000ff1200720c */ /* 0x000fe20003f86270 */
[----:B------:R-:W-:Y:S01]  /*2690*/  @!P3 IMAD.IADD R59, R59, 0x1, -R0 ;  /* 0x000000013b3bb824 */ /* 0x000fe200078e0a00 */
[----:B------:R-:W-:Y:S01]  /*26a0*/  ISETP.GT.U32.AND P3, PT, R0, R63, PT ;  /* 0x0000003f0000720c */ /* 0x000fe20003f64070 */
[----:B------:R-:W-:Y:S01]  /*26b0*/  IMAD.HI.U32 R18, R7, R67, RZ ;  /* 0x0000004307127227 */ /* 0x000fe200078e00ff */
[----:B------:R-:W-:-:S03]  /*26c0*/  IABS R69, R26 ;  /* 0x0000001a00457213 */ /* 0x000fc60000000000 */
[----:B------:R-:W-:Y:S01]  /*26d0*/  @!P0 IMAD.IADD R61, R61, 0x1, -R0 ;  /* 0x000000013d3d8824 */ /* 0x000fe200078e0a00 */
[C---:B------:R-:W-:Y:S01]  /*26e0*/  ISETP.GT.U32.AND P0, PT, R0.reuse, R65, PT ;  /* 0x000000410000720c */ /* 0x040fe20003f04070 */
[----:B------:R-:W-:Y:S02]  /*26f0*/  IMAD.MOV R18, RZ, RZ, -R18 ;  /* 0x000000ffff127224 */ /* 0x000fe400078e0a12 */
[----:B------:R-:W-:Y:S01]  /*2700*/  @!P5 IMAD.MOV R51, RZ, RZ, -R51 ;  /* 0x000000ffff33d224 */ /* 0x000fe200078e0a33 */
[C---:B------:R-:W-:Y:S01]  /*2710*/  ISETP.GT.U32.AND P5, PT, R0.reuse, R61, PT ;  /* 0x0000003d0000720c */ /* 0x040fe20003fa4070 */
[----:B------:R-:W-:Y:S01]  /*2720*/  IMAD R67, R0, R18, R67 ;  /* 0x0000001200437224 */ /* 0x000fe200078e0243 */
[----:B------:R-:W-:Y:S01]  /*2730*/  IABS R18, R36 ;  /* 0x0000002400127213 */ /* 0x000fe20000000000 */
[----:B------:R-:W-:-:S04]  /*2740*/  IMAD.HI.U32 R12, R7, R69, RZ ;  /* 0x00000045070c7227 */ /* 0x000fc800078e00ff */
[----:B------:R-:W-:Y:S01]  /*2750*/  @!P3 IMAD.IADD R63, R63, 0x1, -R0 ;  /* 0x000000013f3fb824 */ /* 0x000fe200078e0a00 */
[C---:B------:R-:W-:Y:S01]  /*2760*/  ISETP.GT.U32.AND P3, PT, R0.reuse, R67, PT ;  /* 0x000000430000720c */ /* 0x040fe20003f64070 */
[----:B------:R-:W-:Y:S02]  /*2770*/  IMAD.MOV R16, RZ, RZ, -R12 ;  /* 0x000000ffff107224 */ /* 0x000fe400078e0a0c */
[----:B------:R-:W-:Y:S02]  /*2780*/  @!P0 IMAD.IADD R65, R65, 0x1, -R0 ;  /* 0x0000000141418824 */ /* 0x000fe400078e0a00 */
[----:B------:R-:W-:Y:S02]  /*2790*/  IMAD.MOV.U32 R53, RZ, RZ, R23 ;  /* 0x000000ffff357224 */ /* 0x000fe400078e0017 */
[C---:B------:R-:W-:Y:S01]  /*27a0*/  IMAD R69, R0.reuse, R16, R69 ;  /* 0x0000001000457224 */ /* 0x040fe200078e0245 */
[----:B------:R-:W-:Y:S01]  /*27b0*/  ISETP.GT.U32.AND P0, PT, R0, R65, PT ;  /* 0x000000410000720c */ /* 0x000fe20003f04070 */
[----:B------:R-:W-:-:S04]  /*27c0*/  IMAD.HI.U32 R12, R7, R71, RZ ;  /* 0x00000047070c7227 */ /* 0x000fc800078e00ff */
[----:B------:R-:W-:Y:S01]  /*27d0*/  @!P6 IMAD.MOV R53, RZ, RZ, -R53 ;  /* 0x000000ffff35e224 */ /* 0x000fe200078e0a35 */
[C---:B------:R-:W-:Y:S01]  /*27e0*/  ISETP.GT.U32.AND P6, PT, R0.reuse, R63, PT ;  /* 0x0000003f0000720c */ /* 0x040fe20003fc4070 */
[----:B------:R-:W-:Y:S01]  /*27f0*/  @!P5 IMAD.IADD R61, R61, 0x1, -R0 ;  /* 0x000000013d3dd824 */ /* 0x000fe200078e0a00 */
[----:B------:R-:W-:Y:S01]  /*2800*/  ISETP.GT.U32.AND P5, PT, R0, R69, PT ;  /* 0x000000450000720c */ /* 0x000fe20003fa4070 */
[----:B------:R-:W-:-:S04]  /*2810*/  IMAD.HI.U32 R14, R7, R18, RZ ;  /* 0x00000012070e7227 */ /* 0x000fc800078e00ff */
[----:B------:R-:W-:Y:S02]  /*2820*/  IMAD.MOV R12, RZ, RZ, -R12 ;  /* 0x000000ffff0c7224 */ /* 0x000fe400078e0a0c */
[----:B------:R-:W-:-:S04]  /*2830*/  IMAD.HI.U32 R7, R7, R73, RZ ;  /* 0x0000004907077227 */ /* 0x000fc800078e00ff */
[----:B------:R-:W-:Y:S02]  /*2840*/  IMAD.MOV R23, RZ, RZ, -R14 ;  /* 0x000000ffff177224 */ /* 0x000fe400078e0a0e */
[----:B------:R-:W-:Y:S02]  /*2850*/  @!P3 IMAD.IADD R67, R67, 0x1, -R0 ;  /* 0x000000014343b824 */ /* 0x000fe400078e0a00 */
[C---:B------:R-:W-:Y:S02]  /*2860*/  IMAD R71, R0.reuse, R12, R71 ;  /* 0x0000000c00477224 */ /* 0x040fe400078e0247 */
[----:B------:R-:W-:Y:S01]  /*2870*/  IMAD.MOV R12, RZ, RZ, -R7 ;  /* 0x000000ffff0c7224 */ /* 0x000fe200078e0a07 */
[C---:B------:R-:W-:Y:S01]  /*2880*/  ISETP.GT.U32.AND P3, PT, R0.reuse, R67, PT ;  /* 0x000000430000720c */ /* 0x040fe20003f64070 */
[C---:B------:R-:W-:Y:S02]  /*2890*/  IMAD R7, R0.reuse, R23, R18 ;  /* 0x0000001700077224 */ /* 0x040fe400078e0212 */
[--C-:B------:R-:W-:Y:S01]  /*28a0*/  @!P0 IMAD.IADD R65, R65, 0x1, -R0.reuse ;  /* 0x0000000141418824 */ /* 0x100fe200078e0a00 */
[----:B------:R-:W0:Y:S01]  /*28b0*/  LDC R23, c[0x0][0x23c] ;  /* 0x00008f00ff177b82 */ /* 0x000e220000000800 */
[--C-:B------:R-:W-:Y:S01]  /*28c0*/  @!P6 IMAD.IADD R63, R63, 0x1, -R0.reuse ;  /* 0x000000013f3fe824 */ /* 0x100fe200078e0a00 */
[C---:B------:R-:W-:Y:S01]  /*28d0*/  ISETP.GT.U32.AND P0, PT, R0.reuse, R7, PT ;  /* 0x000000070000720c */ /* 0x040fe20003f04070 */
[--C-:B------:R-:W-:Y:S01]  /*28e0*/  @!P5 IMAD.IADD R69, R69, 0x1, -R0.reuse ;  /* 0x000000014545d824 */ /* 0x100fe200078e0a00 */
[----:B------:R-:W-:Y:S01]  /*28f0*/  ISETP.GT.U32.AND P6, PT, R0, R71, PT ;  /* 0x000000470000720c */ /* 0x000fe20003fc4070 */
[----:B------:R-:W-:Y:S01]  /*2900*/  @!P2 IMAD.MOV R55, RZ, RZ, -R55 ;  /* 0x000000ffff37a224 */ /* 0x000fe200078e0a37 */
[----:B------:R-:W-:Y:S01]  /*2910*/  ISETP.GE.AND P5, PT, R28, RZ, PT ;  /* 0x000000ff1c00720c */ /* 0x000fe20003fa6270 */
[C---:B------:R-:W-:Y:S01]  /*2920*/  IMAD R73, R0.reuse, R12, R73 ;  /* 0x0000000c00497224 */ /* 0x040fe200078e0249 */
[C---:B------:R-:W-:Y:S01]  /*2930*/  ISETP.GT.U32.AND P2, PT, R0.reuse, R69, PT ;  /* 0x000000450000720c */ /* 0x040fe20003f44070 */
[----:B------:R-:W-:Y:S01]  /*2940*/  @!P3 IMAD.IADD R67, R67, 0x1, -R0 ;  /* 0x000000014343b824 */ /* 0x000fe200078e0a00 */
[----:B------:R-:W-:Y:S01]  /*2950*/  SHF.R.U32.HI R12, RZ, 0x4, R248 ;  /* 0x00000004ff0c7819 */ /* 0x000fe200000116f8 */
[----:B------:R-:W-:Y:S01]  /*2960*/  @!P1 IMAD.MOV R59, RZ, RZ, -R59 ;  /* 0x000000ffff3b9224 */ /* 0x000fe200078e0a3b */
[----:B------:R-:W-:Y:S01]  /*2970*/  ISETP.GT.U32.AND P3, PT, R0, R73, PT ;  /* 0x000000490000720c */ /* 0x000fe20003f64070 */
[----:B------:R-:W-:Y:S01]  /*2980*/  @!P4 IMAD.MOV R57, RZ, RZ, -R57 ;  /* 0x000000ffff39c224 */ /* 0x000fe200078e0a39 */
[----:B------:R-:W-:Y:S01]  /*2990*/  SGXT.U32 R42, R12, 0xe ;  /* 0x0000000e0c2a781a */ /* 0x000fe20000000000 */
[--C-:B------:R-:W-:Y:S01]  /*29a0*/  @!P0 IMAD.IADD R7, R7, 0x1, -R0.reuse ;  /* 0x0000000107078824 */ /* 0x100fe200078e0a00 */
[----:B------:R-:W-:Y:S01]  /*29b0*/  ISETP.GE.AND P4, PT, R8, RZ, PT ;  /* 0x000000ff0800720c */ /* 0x000fe20003f86270 */
[--C-:B------:R-:W-:Y:S01]  /*29c0*/  @!P6 IMAD.IADD R71, R71, 0x1, -R0.reuse ;  /* 0x000000014747e824 */ /* 0x100fe200078e0a00 */
[----:B------:R-:W-:Y:S01]  /*29d0*/  IADD3 R12, P6, R42, 0x80, RZ ;  /* 0x000000802a0c7810 */ /* 0x000fe20007fde0ff */
[----:B------:R-:W-:Y:S01]  /*29e0*/  IMAD.MOV.U32 R8, RZ, RZ, RZ ;  /* 0x000000ffff087224 */ /* 0x000fe200078e00ff */
[C---:B------:R-:W-:Y:S01]  /*29f0*/  ISETP.GT.U32.AND P1, PT, R0.reuse, R7, PT ;  /* 0x000000070000720c */ /* 0x040fe20003f24070 */
[--C-:B------:R-:W-:Y:S01]  /*2a00*/  @!P2 IMAD.IADD R69, R69, 0x1, -R0.reuse ;  /* 0x000000014545a824 */ /* 0x100fe200078e0a00 */
[----:B------:R-:W-:Y:S01]  /*2a10*/  ISETP.GT.U32.AND P0, PT, R0, R71, PT ;  /* 0x000000470000720c */ /* 0x000fe20003f04070 */
[----:B------:R-:W-:Y:S01]  /*2a20*/  @!P5 IMAD.MOV R61, RZ, RZ, -R61 ;  /* 0x000000ffff3dd224 */ /* 0x000fe200078e0a3d */
[----:B------:R-:W-:Y:S01]  /*2a30*/  ISETP.GE.AND P2, PT, R30, RZ, PT ;  /* 0x000000ff1e00720c */ /* 0x000fe20003f46270 */
[----:B------:R-:W-:Y:S01]  /*2a40*/  @!P3 IMAD.IADD R73, R73, 0x1, -R0 ;  /* 0x000000014949b824 */ /* 0x000fe200078e0a00 */
[----:B------:R-:W-:-:S02]  /*2a50*/  IADD3.X R8, R8, 0x40000040, RZ, P6, !PT ;  /* 0x4000004008087810 */ /* 0x000fc400037fe4ff */
[----:B------:R-:W-:Y:S02]  /*2a60*/  ISETP.GE.AND P3, PT, R32, RZ, PT ;  /* 0x000000ff2000720c */ /* 0x000fe40003f66270 */
[----:B------:R-:W-:Y:S02]  /*2a70*/  ISETP.GT.U32.AND P5, PT, R0, R73, PT ;  /* 0x000000490000720c */ /* 0x000fe40003fa4070 */
[----:B------:R-:W-:Y:S01]  /*2a80*/  ISETP.GE.AND P6, PT, R36, RZ, PT ;  /* 0x000000ff2400720c */ /* 0x000fe20003fc6270 */
[--C-:B------:R-:W-:Y:S01]  /*2a90*/  @!P1 IMAD.IADD R7, R7, 0x1, -R0.reuse ;  /* 0x0000000107079824 */ /* 0x100fe200078e0a00 */
[----:B------:R-:W-:Y:S01]  /*2aa0*/  ISETP.GE.AND P1, PT, R26, RZ, PT ;  /* 0x000000ff1a00720c */ /* 0x000fe20003f26270 */
[--C-:B------:R-:W-:Y:S01]  /*2ab0*/  @!P0 IMAD.IADD R71, R71, 0x1, -R0.reuse ;  /* 0x0000000147478824 */ /* 0x100fe200078e0a00 */
[----:B------:R-:W-:Y:S01]  /*2ac0*/  ISETP.GE.AND P0, PT, R34, RZ, PT ;  /* 0x000000ff2200720c */ /* 0x000fe20003f06270 */
[----:B------:R-:W-:Y:S01]  /*2ad0*/  @!P2 IMAD.MOV R63, RZ, RZ, -R63 ;  /* 0x000000ffff3fa224 */ /* 0x000fe200078e0a3f */
[----:B------:R-:W-:Y:S01]  /*2ae0*/  ISETP.GE.AND P2, PT, R38, RZ, PT ;  /* 0x000000ff2600720c */ /* 0x000fe20003f46270 */
[----:B------:R-:W1:Y:S01]  /*2af0*/  LDC R26, c[0x0][0x240] ;  /* 0x00009000ff1a7b82 */ /* 0x000e620000000800 */
[----:B------:R-:W-:Y:S01]  /*2b00*/  IMAD.MOV.U32 R75, RZ, RZ, R71 ;  /* 0x000000ffff4b7224 */ /* 0x000fe200078e0047 */
[----:B------:R-:W-:Y:S01]  /*2b10*/  R2UR UR5, R8 ;  /* 0x00000000080572ca */ /* 0x000fe200000e0000 */
[----:B------:R-:W-:Y:S01]  /*2b20*/  IMAD.MOV.U32 R71, RZ, RZ, R7 ;  /* 0x000000ffff477224 */ /* 0x000fe200078e0007 */
[----:B------:R-:W-:Y:S01]  /*2b30*/  R2UR UR4, R12 ;  /* 0x000000000c0472ca */ /* 0x000fe200000e0000 */
[----:B------:R-:W-:Y:S01]  /*2b40*/  @!P5 IMAD.IADD R73, R73, 0x1, -R0 ;  /* 0x000000014949d824 */ /* 0x000fe200078e0a00 */
[----:B------:R-:W-:Y:S01]  /*2b50*/  ISETP.NE.AND P5, PT, R3, RZ, PT ;  /* 0x000000ff0300720c */ /* 0x000fe20003fa5270 */
[----:B------:R-:W-:Y:S01]  /*2b60*/  @!P3 IMAD.MOV R65, RZ, RZ, -R65 ;  /* 0x000000ffff41b224 */ /* 0x000fe200078e0a41 */
[----:B------:R-:W-:Y:S01]  /*2b70*/  LOP3.LUT R0, RZ, R3, RZ, 0x33, !PT ;  /* 0x00000003ff007212 */ /* 0x000fe200078e33ff */
[----:B------:R-:W-:Y:S01]  /*2b80*/  @!P1 IMAD.MOV R69, RZ, RZ, -R69 ;  /* 0x000000ffff459224 */ /* 0x000fe200078e0a45 */
[----:B---3--:R-:W-:Y:S01]  /*2b90*/  LEA R16, P1, R4, R78, 0x1 ;  /* 0x0000004e04107211 */ /* 0x008fe200078208ff */
[----:B------:R-:W-:Y:S01]  /*2ba0*/  @!P0 IMAD.MOV R67, RZ, RZ, -R67 ;  /* 0x000000ffff438224 */ /* 0x000fe200078e0a43 */
[C---:B------:R-:W-:Y:S01]  /*2bb0*/  SEL R3, R0.reuse, R13, !P5 ;  /* 0x0000000d00037207 */ /* 0x040fe20006800000 */
[----:B------:R-:W-:Y:S01]  /*2bc0*/  @!P4 IMAD.MOV R75, RZ, RZ, -R75 ;  /* 0x000000ffff4bc224 */ /* 0x000fe200078e0a4b */
[C---:B------:R-:W-:Y:S01]  /*2bd0*/  SEL R7, R0.reuse, R15, !P5 ;  /* 0x0000000f00077207 */ /* 0x040fe20006800000 */
[----:B------:R-:W-:Y:S01]  /*2be0*/  @!P6 IMAD.MOV R71, RZ, RZ, -R71 ;  /* 0x000000ffff47e224 */ /* 0x000fe200078e0a47 */
[C---:B------:R-:W-:Y:S01]  /*2bf0*/  SEL R8, R0.reuse, R17, !P5 ;  /* 0x0000001100087207 */ /* 0x040fe20006800000 */
[----:B------:R-:W-:Y:S01]  /*2c00*/  @!P2 IMAD.MOV R73, RZ, RZ, -R73 ;  /* 0x000000ffff49a224 */ /* 0x000fe200078e0a49 */
[C---:B------:R-:W-:Y:S01]  /*2c10*/  SEL R9, R0.reuse, R9, !P5 ;  /* 0x0000000900097207 */ /* 0x040fe20006800000 */
[----:B------:R-:W-:Y:S01]  /*2c20*/  UIADD3.64 UR14, UR4, 0x180, URZ ;  /* 0x00000180040e7897 */ /* 0x000fe2000fffe03f */
[C---:B------:R-:W-:Y:S01]  /*2c30*/  SEL R11, R0.reuse, R11, !P5 ;  /* 0x0000000b000b7207 */ /* 0x040fe20006800000 */
[----:B------:R-:W-:Y:S01]  /*2c40*/  UIADD3.64 UR10, UR4, 0x200, URZ ;  /* 0x00000200040a7897 */ /* 0x000fe2000fffe03f */
[C---:B------:R-:W-:Y:S01]  /*2c50*/  SEL R22, R0.reuse, R19, !P5 ;  /* 0x0000001300167207 */ /* 0x040fe20006800000 */
[----:B------:R-:W-:Y:S01]  /*2c60*/  UIADD3.64 UR14, UR4, 0x280, URZ ;  /* 0x00000280040e7897 */ /* 0x000fe2000fffe03f */
[C---:B------:R-:W-:Y:S01]  /*2c70*/  SEL R25, R0.reuse, R25, !P5 ;  /* 0x0000001900197207 */ /* 0x040fe20006800000 */
[-C--:B-1----:R-:W-:Y:S01]  /*2c80*/  IMAD R3, R3, R26.reuse, RZ ;  /* 0x0000001a03037224 */ /* 0x082fe200078e02ff */
[C---:B------:R-:W-:Y:S01]  /*2c90*/  SEL R27, R0.reuse, R27, !P5 ;  /* 0x0000001b001b7207 */ /* 0x040fe20006800000 */
[-C--:B------:R-:W-:Y:S01]  /*2ca0*/  IMAD R7, R7, R26.reuse, RZ ;  /* 0x0000001a07077224 */ /* 0x080fe200078e02ff */
[----:B------:R-:W-:Y:S01]  /*2cb0*/  SEL R29, R0, R29, !P5 ;  /* 0x0000001d001d7207 */ /* 0x000fe20006800000 */
[-C--:B------:R-:W-:Y:S01]  /*2cc0*/  IMAD R8, R8, R26.reuse, RZ ;  /* 0x0000001a08087224 */ /* 0x080fe200078e02ff */
[C---:B------:R-:W-:Y:S01]  /*2cd0*/  SEL R31, R0.reuse, R31, !P5 ;  /* 0x0000001f001f7207 */ /* 0x040fe20006800000 */
[-C--:B------:R-:W-:Y:S01]  /*2ce0*/  IMAD R9, R9, R26.reuse, RZ ;  /* 0x0000001a09097224 */ /* 0x080fe200078e02ff */
        /* <DEDUP_REMOVED lines=41> */
[----:B------:R-:W-:Y:S01]  /*2f80*/  IMAD R61, R61, R26, RZ ;  /* 0x0000001a3d3d7224 */ /* 0x000fe200078e02ff */
[----:B------:R-:W-:Y:S01]  /*2f90*/  SEL R75, R0, R75, !P5 ;  /* 0x0000004b004b7207 */ /* 0x000fe20006800000 */
[----:B0-----:R-:W-:Y:S01]  /*2fa0*/  IMAD R0, R40, R23, RZ ;  /* 0x0000001728007224 */ /* 0x001fe200078e02ff */
[----:B------:R-:W-:Y:S01]  /*2fb0*/  LEA R14, P2, R2, R78, 0x1 ;  /* 0x0000004e020e7211 */ /* 0x000fe200078408ff */
[----:B------:R-:W-:Y:S01]  /*2fc0*/  IMAD R63, R63, R26, RZ ;  /* 0x0000001a3f3f7224 */ /* 0x000fe200078e02ff */
[----:B------:R-:W-:Y:S01]  /*2fd0*/  LEA R18, P0, R5, R78, 0x1 ;  /* 0x0000004e05127211 */ /* 0x000fe200078008ff */
[----:B------:R-:W-:Y:S01]  /*2fe0*/  IMAD R65, R65, R26, RZ ;  /* 0x0000001a41417224 */ /* 0x000fe200078e02ff */
[----:B-----5:R-:W-:Y:S01]  /*2ff0*/  LEA R24, P4, R0, R80, 0x1 ;  /* 0x0000005000187211 */ /* 0x020fe200078808ff */
[----:B------:R-:W-:Y:S01]  /*3000*/  IMAD R67, R67, R26, RZ ;  /* 0x0000001a43437224 */ /* 0x000fe200078e02ff */
[----:B------:R-:W-:Y:S01]  /*3010*/  LEA R12, P3, R6, R78, 0x1 ;  /* 0x0000004e060c7211 */ /* 0x000fe200078608ff */
[-C--:B------:R-:W-:Y:S01]  /*3020*/  IMAD R69, R69, R26.reuse, RZ ;  /* 0x0000001a45457224 */ /* 0x080fe200078e02ff */
[-C--:B------:R-:W-:Y:S01]  /*3030*/  LEA.HI.X.SX32 R17, R4, R79.reuse, 0x1, P1 ;  /* 0x0000004f04117211 */ /* 0x080fe200008f0eff */
[-C--:B------:R-:W-:Y:S01]  /*3040*/  IMAD R71, R71, R26.reuse, RZ ;  /* 0x0000001a47477224 */ /* 0x080fe200078e02ff */
[----:B------:R-:W-:Y:S01]  /*3050*/  LEA.HI.X.SX32 R15, R2, R79, 0x1, P2 ;  /* 0x0000004f020f7211 */ /* 0x000fe200010f0eff */
[-C--:B------:R-:W-:Y:S01]  /*3060*/  IMAD R73, R73, R26.reuse, RZ ;  /* 0x0000001a49497224 */ /* 0x080fe200078e02ff */
[----:B------:R-:W-:Y:S01]  /*3070*/  LEA.HI.X.SX32 R4, R0, R81, 0x1, P4 ;  /* 0x0000005100047211 */ /* 0x000fe200020f0eff */
[----:B------:R-:W-:Y:S01]  /*3080*/  IMAD R75, R75, R26, RZ ;  /* 0x0000001a4b4b7224 */ /* 0x000fe200078e02ff */
[-C--:B------:R-:W-:Y:S01]  /*3090*/  LEA R2, P4, R3, R24.reuse, 0x1 ;  /* 0x0000001803027211 */ /* 0x080fe200078808ff */
[----:B------:R-:W0:Y:S01]  /*30a0*/  LDC R0, c[0x0][0x238] ;  /* 0x00008e00ff007b82 */ /* 0x000e220000000800 */
[-C--:B------:R-:W-:Y:S01]  /*30b0*/  LEA.HI.X.SX32 R19, R5, R79.reuse, 0x1, P0 ;  /* 0x0000004f05137211 */ /* 0x080fe200000f0eff */
[----:B------:R-:W-:Y:S01]  /*30c0*/  IMAD.SHL.U32 R23, R23, 0x40, RZ ;  /* 0x0000004017177824 */ /* 0x000fe200078e00ff */
[----:B------:R-:W-:Y:S01]  /*30d0*/  LEA.HI.X.SX32 R13, R6, R79, 0x1, P3 ;  /* 0x0000004f060d7211 */ /* 0x000fe200018f0eff */
[----:B------:R1:W-:Y:S01]  /*30e0*/  STL [R1+0x148], R2 ;  /* 0x0001480201007387 */ /* 0x0003e20000100800 */
[-C--:B------:R-:W-:Y:S01]  /*30f0*/  LEA R5, P3, R7, R24.reuse, 0x1 ;  /* 0x0000001807057211 */ /* 0x080fe200078608ff */
[----:B------:R-:W-:Y:S01]  /*3100*/  UIADD3.64 UR10, UR4, 0x300, URZ ;  /* 0x00000300040a7897 */ /* 0x000fe2000fffe03f */
[-C--:B------:R-:W-:Y:S01]  /*3110*/  LEA R6, P2, R8, R24.reuse, 0x1 ;  /* 0x0000001808067211 */ /* 0x080fe200078408ff */
[----:B------:R-:W-:Y:S01]  /*3120*/  UIADD3.64 UR14, UR4, 0x380, URZ ;  /* 0x00000380040e7897 */ /* 0x000fe2000fffe03f */
[----:B------:R-:W-:Y:S01]  /*3130*/  CS2R R78, SRZ ;  /* 0x00000000004e7805 */ /* 0x000fe2000001ff00 */
[----:B------:R2:W-:Y:S01]  /*3140*/  STL [R1+0x150], R5 ;  /* 0x0001500501007387 */ /* 0x0005e20000100800 */
[----:B------:R-:W-:Y:S01]  /*3150*/  UIADD3.64 UR10, UR4, 0x400, URZ ;  /* 0x00000400040a7897 */ /* 0x000fe2000fffe03f */
[----:B------:R-:W-:Y:S01]  /*3160*/  CS2R R80, SRZ ;  /* 0x0000000000507805 */ /* 0x000fe2000001ff00 */
[----:B------:R-:W-:Y:S01]  /*3170*/  UIADD3.64 UR14, UR4, 0x480, URZ ;  /* 0x00000480040e7897 */ /* 0x000fe2000fffe03f */
[----:B-1----:R-:W-:Y:S01]  /*3180*/  LEA R2, P1, R9, R24, 0x1 ;  /* 0x0000001809027211 */ /* 0x002fe200078208ff */
[----:B------:R1:W-:Y:S01]  /*3190*/  STL [R1+0x158], R6 ;  /* 0x0001580601007387 */ /* 0x0003e20000100800 */
[----:B------:R-:W-:-:S02]  /*31a0*/  UIADD3.64 UR10, UR4, 0x500, URZ ;  /* 0x00000500040a7897 */ /* 0x000fc4000fffe03f */
[----:B------:R-:W-:Y:S01]  /*31b0*/  UIADD3.64 UR14, UR4, 0x580, URZ ;  /* 0x00000580040e7897 */ /* 0x000fe2000fffe03f */
[----:B------:R3:W-:Y:S01]  /*31c0*/  STL [R1+0x160], R2 ;  /* 0x0001600201007387 */ /* 0x0007e20000100800 */
[-C--:B--2---:R-:W-:Y:S01]  /*31d0*/  LEA R5, P0, R11, R24.reuse, 0x1 ;  /* 0x000000180b057211 */ /* 0x084fe200078008ff */
[----:B------:R-:W-:Y:S02]  /*31e0*/  UIADD3.64 UR10, UR4, 0x600, URZ ;  /* 0x00000600040a7897 */ /* 0x000fe4000fffe03f */
[----:B------:R-:W-:Y:S01]  /*31f0*/  UIADD3.64 UR14, UR4, 0x680, URZ ;  /* 0x00000680040e7897 */ /* 0x000fe2000fffe03f */
[----:B0-----:R-:W-:Y:S01]  /*3200*/  IMAD R77, R0, 0x3f, RZ ;  /* 0x0000003f004d7824 */ /* 0x001fe200078e02ff */
[-C--:B-1----:R-:W-:Y:S01]  /*3210*/  LEA R6, P6, R22, R24.reuse, 0x1 ;  /* 0x0000001816067211 */ /* 0x082fe200078c08ff */
[----:B------:R0:W-:Y:S01]  /*3220*/  STL [R1+0x168], R5 ;  /* 0x0001680501007387 */ /* 0x0001e20000100800 */
[----:B------:R-:W-:Y:S01]  /*3230*/  UIADD3.64 UR10, UR4, 0x700, URZ ;  /* 0x00000700040a7897 */ /* 0x000fe2000fffe03f */
[----:B---3--:R-:W-:-:S02]  /*3240*/  LEA R2, P5, R25, R24, 0x1 ;  /* 0x0000001819027211 */ /* 0x008fc400078a08ff */
[----:B------:R-:W-:Y:S01]  /*3250*/  STL [R1+0x170], R6 ;  /* 0x0001700601007387 */ /* 0x000fe20000100800 */
[----:B------:R-:W-:Y:S02]  /*3260*/  UIADD3.64 UR14, UR4, 0x780, URZ ;  /* 0x00000780040e7897 */ /* 0x000fe4000fffe03f */
[----:B------:R-:W-:Y:S01]  /*3270*/  UIADD3.64 UR10, UR4, 0x800, URZ ;  /* 0x00000800040a7897 */ /* 0x000fe2000fffe03f */
[----:B------:R1:W-:Y:S01]  /*3280*/  STL [R1+0x178], R2 ;  /* 0x0001780201007387 */ /* 0x0003e20000100800 */
[----:B------:R-:W-:Y:S01]  /*3290*/  UIADD3.64 UR14, UR4, 0x880, URZ ;  /* 0x00000880040e7897 */ /* 0x000fe2000fffe03f */
[----:B0-----:R-:W-:Y:S01]  /*32a0*/  LEA.HI.X.SX32 R5, R3, R4, 0x1, P4 ;  /* 0x0000000403057211 */ /* 0x001fe200020f0eff */
[----:B------:R-:W-:Y:S01]  /*32b0*/  UIADD3.64 UR10, UR4, 0x900, URZ ;  /* 0x00000900040a7897 */ /* 0x000fe2000fffe03f */
[----:B------:R-:W-:Y:S01]  /*32c0*/  LEA R3, P4, R27, R24, 0x1 ;  /* 0x000000181b037211 */ /* 0x000fe200078808ff */
[----:B------:R-:W-:Y:S02]  /*32d0*/  UIADD3.64 UR14, UR4, 0x980, URZ ;  /* 0x00000980040e7897 */ /* 0x000fe4000fffe03f */
[----:B------:R0:W-:Y:S01]  /*32e0*/  STL [R1+0x144], R5 ;  /* 0x0001440501007387 */ /* 0x0001e20000100800 */
[----:B------:R-:W-:Y:S01]  /*32f0*/  UIADD3.64 UR10, UR4, 0xa00, URZ ;  /* 0x00000a00040a7897 */ /* 0x000fe2000fffe03f */
[----:B-1----:R-:W-:-:S02]  /*3300*/  LEA.HI.X.SX32 R2, R7, R4, 0x1, P3 ;  /* 0x0000000407027211 */ /* 0x002fc400018f0eff */
[----:B------:R1:W-:Y:S01]  /*3310*/  STL [R1+0x180], R3 ;  /* 0x0001800301007387 */ /* 0x0003e20000100800 */
[----:B------:R-:W-:Y:S02]  /*3320*/  UIADD3.64 UR8, UR4, 0x80, URZ ;  /* 0x0000008004087897 */ /* 0x000fe4000fffe03f */
[----:B------:R-:W-:Y:S01]  /*3330*/  UIADD3.64 UR12, UR4, 0x100, URZ ;  /* 0x00000100040c7897 */ /* 0x000fe2000fffe03f */
[----:B------:R2:W-:Y:S01]  /*3340*/  STL [R1+0x14c], R2 ;  /* 0x00014c0201007387 */ /* 0x0005e20000100800 */
[----:B------:R-:W-:Y:S01]  /*3350*/  UIADD3.64 UR20, UR4, 0xa80, URZ ;  /* 0x00000a8004147897 */ /* 0x000fe2000fffe03f */
[----:B0-----:R-:W-:Y:S01]  /*3360*/  LEA R5, P3, R29, R24, 0x1 ;  /* 0x000000181d057211 */ /* 0x001fe200078608ff */
[----:B------:R-:W-:Y:S02]  /*3370*/  UIADD3.64 UR24, UR4, 0xb00, URZ ;  /* 0x00000b0004187897 */ /* 0x000fe4000fffe03f */
[----:B------:R-:W-:Y:S01]  /*3380*/  UIADD3.64 UR28, UR4, 0xb80, URZ ;  /* 0x00000b80041c7897 */ /* 0x000fe2000fffe03f */
[----:B-1----:R-:W-:Y:S01]  /*3390*/  LEA.HI.X.SX32 R3, R8, R4, 0x1, P2 ;  /* 0x0000000408037211 */ /* 0x002fe200010f0eff */
[----:B------:R0:W-:Y:S01]  /*33a0*/  STL [R1+0x188], R5 ;  /* 0x0001880501007387 */ /* 0x0001e20000100800 */
[----:B------:R-:W-:Y:S01]  /*33b0*/  UIADD3.64 UR32, UR4, 0xc00, URZ ;  /* 0x00000c0004207897 */ /* 0x000fe2000fffe03f */
[----:B--2---:R-:W-:-:S02]  /*33c0*/  LEA R2, P2, R31, R24, 0x1 ;  /* 0x000000181f027211 */ /* 0x004fc400078408ff */
[----:B------:R1:W-:Y:S01]  /*33d0*/  STL [R1+0x154], R3 ;  /* 0x0001540301007387 */ /* 0x0003e20000100800 */
[----:B------:R-:W-:Y:S02]  /*33e0*/  UIADD3.64 UR36, UR4, 0xc80, URZ ;  /* 0x00000c8004247897 */ /* 0x000fe4000fffe03f */
[----:B------:R-:W-:Y:S01]  /*33f0*/  UIADD3.64 UR40, UR4, 0xd00, URZ ;  /* 0x00000d0004287897 */ /* 0x000fe2000fffe03f */
[----:B------:R2:W-:Y:S01]  /*3400*/  STL [R1+0x190], R2 ;  /* 0x0001900201007387 */ /* 0x0005e20000100800 */
[----:B------:R-:W-:Y:S01]  /*3410*/  UIADD3.64 UR44, UR4, 0xd80, URZ ;  /* 0x00000d80042c7897 */ /* 0x000fe2000fffe03f */
[----:B0-----:R-:W-:Y:S01]  /*3420*/  LEA.HI.X.SX32 R5, R9, R4, 0x1, P1 ;  /* 0x0000000409057211 */ /* 0x001fe200008f0eff */
[----:B------:R-:W-:Y:S01]  /*3430*/  IMAD R9, R0, 0x3e, RZ ;  /* 0x0000003e00097824 */ /* 0x000fe200078e02ff */
[----:B------:R-:W-:Y:S01]  /*3440*/  UIADD3.64 UR48, UR4, 0xe00, URZ ;  /* 0x00000e0004307897 */ /* 0x000fe2000fffe03f */
[----:B-1----:R-:W-:Y:S02]  /*3450*/  LEA R3, P1, R33, R24, 0x1 ;  /* 0x0000001821037211 */ /* 0x002fe400078208ff */
[----:B------:R0:W-:Y:S01]  /*3460*/  STL [R1+0x15c], R5 ;  /* 0x00015c0501007387 */ /* 0x0001e20000100800 */
[----:B------:R-:W-:Y:S01]  /*3470*/  UIADD3.64 UR52, UR4, 0xe80, URZ ;  /* 0x00000e8004347897 */ /* 0x000fe2000fffe03f */
[----:B--2---:R-:W-:-:S02]  /*3480*/  LEA.HI.X.SX32 R2, R11, R4, 0x1, P0 ;  /* 0x000000040b027211 */ /* 0x004fc400000f0eff */
[----:B------:R1:W-:Y:S01]  /*3490*/  STL [R1+0x198], R3 ;  /* 0x0001980301007387 */ /* 0x0003e20000100800 */
[----:B------:R-:W-:Y:S01]  /*34a0*/  IMAD R11, R0, 0x3d, RZ ;  /* 0x0000003d000b7824 */ /* 0x000fe200078e02ff */
[----:B------:R-:W-:Y:S02]  /*34b0*/  UIADD3.64 UR56, UR4, 0xf00, URZ ;  /* 0x00000f0004387897 */ /* 0x000fe4000fffe03f */
[----:B------:R2:W-:Y:S01]  /*34c0*/  STL [R1+0x164], R2 ;  /* 0x0001640201007387 */ /* 0x0005e20000100800 */
[----:B------:R-:W-:Y:S01]  /*34d0*/  UIADD3.64 UR10, UR6, 0x2, URZ ;  /* 0x00000002060a7897 */ /* 0x000fe2000fffe03f */
[----:B0-----:R-:W-:Y:S01]  /*34e0*/  LEA R5, P0, R35, R24, 0x1 ;  /* 0x0000001823057211 */ /* 0x001fe200078008ff */
[----:B------:R-:W-:Y:S01]  /*34f0*/  UIADD3.64 UR14, UR6, 0x4, URZ ;  /* 0x00000004060e7897 */ /* 0x000fe2000fffe03f */
[----:B-1----:R-:W-:-:S03]  /*3500*/  LEA.HI.X.SX32 R3, R22, R4, 0x1, P6 ;  /* 0x0000000416037211 */ /* 0x002fc600030f0eff */
[----:B------:R0:W-:Y:S01]  /*3510*/  STL [R1+0x1a0], R5 ;  /* 0x0001a00501007387 */ /* 0x0001e20000100800 */
[C---:B------:R-:W-:Y:S01]  /*3520*/  IMAD R22, R0.reuse, 0x2c, RZ ;  /* 0x0000002c00167824 */ /* 0x040fe200078e02ff */
[----:B--2---:R-:W-:Y:S02]  /*3530*/  LEA R2, P6, R37, R24, 0x1 ;  /* 0x0000001825027211 */ /* 0x004fe400078c08ff */
[----:B------:R1:W-:Y:S04]  /*3540*/  STL [R1+0x16c], R3 ;  /* 0x00016c0301007387 */ /* 0x0003e80000100800 */
[----:B------:R2:W-:Y:S01]  /*3550*/  STL [R1+0x1a8], R2 ;  /* 0x0001a80201007387 */ /* 0x0005e20000100800 */
[----:B0-----:R-:W-:Y:S01]  /*3560*/  LEA.HI.X.SX32 R5, R25, R4, 0x1, P5 ;  /* 0x0000000419057211 */ /* 0x001fe200028f0eff */
[----:B------:R-:W-:Y:S01]  /*3570*/  IMAD R25, R0, 0x38, RZ ;  /* 0x0000003800197824 */ /* 0x000fe200078e02ff */
[----:B-1----:R-:W-:-:S03]  /*3580*/  LEA R3, P5, R39, R24, 0x1 ;  /* 0x0000001827037211 */ /* 0x002fc600078a08ff */
[----:B------:R0:W-:Y:S01]  /*3590*/  STL [R1+0x174], R5 ;  /* 0x0001740501007387 */ /* 0x0001e20000100800 */
[----:B--2---:R-:W-:-:S03]  /*35a0*/  LEA.HI.X.SX32 R2, R27, R4, 0x1, P4 ;  /* 0x000000041b027211 */ /* 0x004fc600020f0eff */
[----:B------:R1:W-:Y:S01]  /*35b0*/  STL [R1+0x1b0], R3 ;  /* 0x0001b00301007387 */ /* 0x0003e20000100800 */
[----:B------:R-:W-:-:S03]  /*35c0*/  CS2R R26, SRZ ;  /* 0x00000000001a7805 */ /* 0x000fc6000001ff00 */
[----:B------:R2:W-:Y:S01]  /*35d0*/  STL [R1+0x17c], R2 ;  /* 0x00017c0201007387 */ /* 0x0005e20000100800 */
[----:B0-----:R-:W-:Y:S02]  /*35e0*/  LEA R5, P4, R41, R24, 0x1 ;  /* 0x0000001829057211 */ /* 0x001fe400078808ff */
[----:B-1----:R-:W-:-:S03]  /*35f0*/  LEA.HI.X.SX32 R3, R29, R4, 0x1, P3 ;  /* 0x000000041d037211 */ /* 0x002fc600018f0eff */
[----:B------:R0:W-:Y:S01]  /*3600*/  STL [R1+0x1b8], R5 ;  /* 0x0001b80501007387 */ /* 0x0001e20000100800 */
[----:B------:R-:W-:Y:S02]  /*3610*/  CS2R R28, SRZ ;  /* 0x00000000001c7805 */ /* 0x000fe4000001ff00 */
[----:B--2---:R-:W-:Y:S01]  /*3620*/  LEA R2, P3, R43, R24, 0x1 ;  /* 0x000000182b027211 */ /* 0x004fe200078608ff */
[----:B------:R1:W-:Y:S04]  /*3630*/  STL [R1+0x184], R3 ;  /* 0x0001840301007387 */ /* 0x0003e80000100800 */
[----:B------:R2:W-:Y:S01]  /*3640*/  STL [R1+0x1c0], R2 ;  /* 0x0001c00201007387 */ /* 0x0005e20000100800 */
[----:B0-----:R-:W-:Y:S02]  /*3650*/  LEA.HI.X.SX32 R5, R31, R4, 0x1, P2 ;  /* 0x000000041f057211 */ /* 0x001fe400010f0eff */
[----:B------:R-:W-:-:S02]  /*3660*/  CS2R R30, SRZ ;  /* 0x00000000001e7805 */ /* 0x000fc4000001ff00 */
[----:B-1----:R-:W-:Y:S01]  /*3670*/  LEA R3, P2, R45, R24, 0x1 ;  /* 0x000000182d037211 */ /* 0x002fe200078408ff */
        /* <DEDUP_REMOVED lines=53> */
[----:B------:R-:W-:Y:S02]  /*39d0*/  LEA.HI.X.SX32 R6, R65, R4, 0x1, P6 ;  /* 0x0000000441067211 */ /* 0x000fe400030f0eff */
[----:B------:R-:W-:Y:S02]  /*39e0*/  CS2R R64, SRZ ;  /* 0x0000000000407805 */ /* 0x000fe4000001ff00 */
[----:B--2---:R-:W-:Y:S01]  /*39f0*/  LEA R2, P5, R67, R24, 0x1 ;  /* 0x0000001843027211 */ /* 0x004fe200078a08ff */
[----:B------:R1:W-:Y:S01]  /*3a00*/  STL [R1+0x1e4], R3 ;  /* 0x0001e40301007387 */ /* 0x0003e20000100800 */
[----:B------:R-:W-:-:S03]  /*3a10*/  CS2R R52, SRZ ;  /* 0x0000000000347805 */ /* 0x000fc6000001ff00 */
[----:B------:R2:W-:Y:S01]  /*3a20*/  STL [R1+0x220], R2 ;  /* 0x0002200201007387 */ /* 0x0005e20000100800 */
[----:B0-----:R-:W-:Y:S02]  /*3a30*/  LEA.HI.X.SX32 R5, R55, R4, 0x1, P4 ;  /* 0x0000000437057211 */ /* 0x001fe400020f0eff */
[----:B------:R-:W-:Y:S02]  /*3a40*/  CS2R R54, SRZ ;  /* 0x0000000000367805 */ /* 0x000fe4000001ff00 */
[----:B-1----:R-:W-:Y:S01]  /*3a50*/  LEA R3, P4, R69, R24, 0x1 ;  /* 0x0000001845037211 */ /* 0x002fe200078808ff */
[----:B------:R0:W-:Y:S01]  /*3a60*/  STL [R1+0x1ec], R5 ;  /* 0x0001ec0501007387 */ /* 0x0001e20000100800 */
[----:B--2---:R-:W-:-:S03]  /*3a70*/  LEA.HI.X.SX32 R2, R57, R4, 0x1, P3 ;  /* 0x0000000439027211 */ /* 0x004fc600018f0eff */
[----:B------:R1:W-:Y:S01]  /*3a80*/  STL [R1+0x228], R3 ;  /* 0x0002280301007387 */ /* 0x0003e20000100800 */
[----:B------:R-:W-:Y:S02]  /*3a90*/  LEA.HI.X.SX32 R7, R69, R4, 0x1, P4 ;  /* 0x0000000445077211 */ /* 0x000fe400020f0eff */
[----:B------:R-:W-:Y:S02]  /*3aa0*/  CS2R R56, SRZ ;  /* 0x0000000000387805 */ /* 0x000fe4000001ff00 */
[----:B------:R-:W-:Y:S01]  /*3ab0*/  CS2R R68, SRZ ;  /* 0x0000000000447805 */ /* 0x000fe2000001ff00 */
        /* <DEDUP_REMOVED lines=13> */
[----:B------:R-:W-:Y:S01]  /*3b90*/  STL [R1+0x240], R3 ;  /* 0x0002400301007387 */ /* 0x000fe20000100800 */
[----:B------:R-:W-:-:S03]  /*3ba0*/  CS2R R62, SRZ ;  /* 0x00000000003e7805 */ /* 0x000fc6000001ff00 */
[----:B------:R1:W-:Y:S01]  /*3bb0*/  STL [R1+0x20c], R2 ;  /* 0x00020c0201007387 */ /* 0x0003e20000100800 */
[----:B0-----:R-:W-:Y:S02]  /*3bc0*/  LEA.HI.X.SX32 R5, R67, R4, 0x1, P5 ;  /* 0x0000000443057211 */ /* 0x001fe400028f0eff */
[----:B------:R-:W-:Y:S01]  /*3bd0*/  CS2R R66, SRZ ;  /* 0x0000000000427805 */ /* 0x000fe2000001ff00 */
[----:B------:R0:W-:Y:S04]  /*3be0*/  STL [R1+0x214], R6 ;  /* 0x0002140601007387 */ /* 0x0001e80000100800 */
[----:B------:R2:W-:Y:S01]  /*3bf0*/  STL [R1+0x21c], R5 ;  /* 0x00021c0501007387 */ /* 0x0005e20000100800 */
[----:B-1----:R-:W-:-:S03]  /*3c00*/  IMAD.WIDE R2, R77, 0x2, R12 ;  /* 0x000000024d027825 */ /* 0x002fc600078e020c */
[----:B------:R-:W-:Y:S01]  /*3c10*/  STL [R1+0x224], R7 ;  /* 0x0002240701007387 */ /* 0x000fe20000100800 */
[-C--:B0-----:R-:W-:Y:S02]  /*3c20*/  LEA.HI.X.SX32 R6, R71, R4.reuse, 0x1, P3 ;  /* 0x0000000447067211 */ /* 0x081fe400018f0eff */
[----:B------:R-:W-:Y:S02]  /*3c30*/  CS2R R70, SRZ ;  /* 0x0000000000467805 */ /* 0x000fe4000001ff00 */
[-C--:B--2---:R-:W-:Y:S01]  /*3c40*/  LEA.HI.X.SX32 R5, R73, R4.reuse, 0x1, P2 ;  /* 0x0000000449057211 */ /* 0x084fe200010f0eff */
[----:B------:R0:W-:Y:S01]  /*3c50*/  STL [R1+0x22c], R6 ;  /* 0x00022c0601007387 */ /* 0x0001e20000100800 */
[----:B------:R-:W-:Y:S02]  /*3c60*/  LEA.HI.X.SX32 R4, R75, R4, 0x1, P1 ;  /* 0x000000044b047211 */ /* 0x000fe400008f0eff */
[----:B------:R-:W-:Y:S02]  /*3c70*/  CS2R R72, SRZ ;  /* 0x0000000000487805 */ /* 0x000fe4000001ff00 */
[----:B------:R-:W-:Y:S01]  /*3c80*/  CS2R R74, SRZ ;  /* 0x00000000004a7805 */ /* 0x000fe2000001ff00 */
[----:B------:R-:W-:Y:S04]  /*3c90*/  STL [R1+0x234], R5 ;  /* 0x0002340501007387 */ /* 0x000fe80000100800 */
[----:B------:R-:W-:Y:S01]  /*3ca0*/  STL [R1+0x248], R2 ;  /* 0x0002480201007387 */ /* 0x000fe20000100800 */
[----:B0-----:R-:W-:-:S03]  /*3cb0*/  IMAD.WIDE R6, R77, 0x2, R18 ;  /* 0x000000024d067825 */ /* 0x001fc600078e0212 */
[----:B------:R0:W-:Y:S04]  /*3cc0*/  STL [R1+0x23c], R4 ;  /* 0x00023c0401007387 */ /* 0x0001e80000100800 */
[----:B------:R1:W-:Y:S01]  /*3cd0*/  STL [R1+0x244], R3 ;  /* 0x0002440301007387 */ /* 0x0003e20000100800 */
[----:B0-----:R-:W-:-:S04]  /*3ce0*/  IMAD.WIDE R4, R77, 0x2, R16 ;  /* 0x000000024d047825 */ /* 0x001fc800078e0210 */
[----:B-1----:R-:W-:Y:S01]  /*3cf0*/  IMAD.WIDE R2, R77, 0x2, R14 ;  /* 0x000000024d027825 */ /* 0x002fe200078e020e */
[----:B------:R-:W-:-:S04]  /*3d00*/  CS2R R76, SRZ ;  /* 0x00000000004c7805 */ /* 0x000fc8000001ff00 */
[----:B------:R-:W-:Y:S04]  /*3d10*/  STL [R1+0x250], R2 ;  /* 0x0002500201007387 */ /* 0x000fe80000100800 */
[----:B------:R0:W-:Y:S04]  /*3d20*/  STL [R1+0x24c], R3 ;  /* 0x00024c0301007387 */ /* 0x0001e80000100800 */
[----:B------:R-:W-:Y:S04]  /*3d30*/  STL [R1+0x258], R4 ;  /* 0x0002580401007387 */ /* 0x000fe80000100800 */
[----:B------:R1:W-:Y:S01]  /*3d40*/  STL [R1+0x254], R5 ;  /* 0x0002540501007387 */ /* 0x0003e20000100800 */
[----:B0-----:R-:W-:-:S03]  /*3d50*/  IMAD.WIDE R2, R9, 0x2, R12 ;  /* 0x0000000209027825 */ /* 0x001fc600078e020c */
[----:B------:R-:W-:Y:S04]  /*3d60*/  STL [R1+0x260], R6 ;  /* 0x0002600601007387 */ /* 0x000fe80000100800 */
[----:B------:R0:W-:Y:S01]  /*3d70*/  STL [R1+0x25c], R7 ;  /* 0x00025c0701007387 */ /* 0x0001e20000100800 */
[----:B-1----:R-:W-:-:S03]  /*3d80*/  IMAD.WIDE R4, R9, 0x2, R14 ;  /* 0x0000000209047825 */ /* 0x002fc600078e020e */
[----:B------:R-:W-:Y:S04]  /*3d90*/  STL [R1+0x268], R2 ;  /* 0x0002680201007387 */ /* 0x000fe80000100800 */
[----:B------:R1:W-:Y:S01]  /*3da0*/  STL [R1+0x264], R3 ;  /* 0x0002640301007387 */ /* 0x0003e20000100800 */
[----:B0-----:R-:W-:-:S03]  /*3db0*/  IMAD.WIDE R6, R9, 0x2, R18 ;  /* 0x0000000209067825 */ /* 0x001fc600078e0212 */
[----:B------:R-:W-:Y:S04]  /*3dc0*/  STL [R1+0x270], R4 ;  /* 0x0002700401007387 */ /* 0x000fe80000100800 */
[----:B------:R0:W-:Y:S01]  /*3dd0*/  STL [R1+0x26c], R5 ;  /* 0x00026c0501007387 */ /* 0x0001e20000100800 */
[----:B-1----:R-:W-:-:S04]  /*3de0*/  IMAD.WIDE R2, R9, 0x2, R16 ;  /* 0x0000000209027825 */ /* 0x002fc800078e0210 */
[----:B------:R-:W-:Y:S01]  /*3df0*/  IMAD R9, R0, 0x3c, RZ ;  /* 0x0000003c00097824 */ /* 0x000fe200078e02ff */
[----:B------:R-:W-:Y:S01]  /*3e00*/  STL [R1+0x278], R2 ;  /* 0x0002780201007387 */ /* 0x000fe20000100800 */
[----:B0-----:R-:W-:-:S03]  /*3e10*/  IMAD.WIDE R4, R11, 0x2, R12 ;  /* 0x000000020b047825 */ /* 0x001fc600078e020c */
        /* <DEDUP_REMOVED lines=9> */
[----:B0-----:R-:W-:-:S04]  /*3eb0*/  IMAD.WIDE R4, R11, 0x2, R16 ;  /* 0x000000020b047825 */ /* 0x001fc800078e0210 */
[----:B------:R-:W-:Y:S01]  /*3ec0*/  IMAD R11, R0, 0x3b, RZ ;  /* 0x0000003b000b7824 */ /* 0x000fe200078e02ff */
[----:B------:R-:W-:Y:S01]  /*3ed0*/  STL [R1+0x298], R4 ;  /* 0x0002980401007387 */ /* 0x000fe20000100800 */
[----:B-1----:R-:W-:-:S03]  /*3ee0*/  IMAD.WIDE R2, R9, 0x2, R12 ;  /* 0x0000000209027825 */ /* 0x002fc600078e020c */
        /* <DEDUP_REMOVED lines=36> */
[----:B------:R-:W-:Y:S01]  /*4130*/  STL [R1+0x2f8], R6 ;  /* 0x0002f80601007387 */ /* 0x000fe20000100800 */
[----:B------:R-:W-:-:S03]  /*4140*/  IMAD.WIDE R8, R25, 0x2, R12 ;  /* 0x0000000219087825 */ /* 0x000fc600078e020c */
[----:B------:R0:W-:Y:S01]  /*4150*/  STL [R1+0x2f4], R7 ;  /* 0x0002f40701007387 */ /* 0x0001e20000100800 */
[----:B-1----:R-:W-:-:S03]  /*4160*/  IMAD.WIDE R4, R11, 0x2, R12 ;  /* 0x000000020b047825 */ /* 0x002fc600078e020c */
[----:B------:R-:W-:Y:S04]  /*4170*/  STL [R1+0x300], R2 ;  /* 0x0003000201007387 */ /* 0x000fe80000100800 */
[----:B------:R1:W-:Y:S01]  /*4180*/  STL [R1+0x2fc], R3 ;  /* 0x0002fc0301007387 */ /* 0x0003e20000100800 */
[----:B0-----:R-:W-:-:S03]  /*4190*/  IMAD.WIDE R6, R11, 0x2, R18 ;  /* 0x000000020b067825 */ /* 0x001fc600078e0212 */
[----:B------:R-:W-:Y:S04]  /*41a0*/  STL [R1+0x308], R4 ;  /* 0x0003080401007387 */ /* 0x000fe80000100800 */
[----:B------:R0:W-:Y:S01]  /*41b0*/  STL [R1+0x304], R5 ;  /* 0x0003040501007387 */ /* 0x0001e20000100800 */
[----:B-1----:R-:W-:-:S05]  /*41c0*/  IMAD.WIDE R2, R11, 0x2, R14 ;  /* 0x000000020b027825 */ /* 0x002fca00078e020e */
[----:B------:R-:W-:Y:S01]  /*41d0*/  STL [R1+0x310], R2 ;  /* 0x0003100201007387 */ /* 0x000fe20000100800 */
[----:B0-----:R-:W-:-:S03]  /*41e0*/  IMAD.WIDE R4, R11, 0x2, R16 ;  /* 0x000000020b047825 */ /* 0x001fc600078e0210 */
[----:B------:R0:W-:Y:S01]  /*41f0*/  STL [R1+0x30c], R3 ;  /* 0x00030c0301007387 */ /* 0x0001e20000100800 */
[----:B------:R-:W-:-:S03]  /*4200*/  IMAD R11, R0, 0x37, RZ ;  /* 0x00000037000b7824 */ /* 0x000fc600078e02ff */
        /* <DEDUP_REMOVED lines=10> */
[----:B------:R-:W-:-:S03]  /*42b0*/  IMAD R25, R0, 0x36, RZ ;  /* 0x0000003600197824 */ /* 0x000fc600078e02ff */
[----:B------:R0:W-:Y:S01]  /*42c0*/  STL [R1+0x32c], R3 ;  /* 0x00032c0301007387 */ /* 0x0001e20000100800 */
[----:B-1----:R-:W-:-:S03]  /*42d0*/  IMAD.WIDE R8, R11, 0x2, R12 ;  /* 0x000000020b087825 */ /* 0x002fc600078e020c */
        /* <DEDUP_REMOVED lines=125> */
[----:B0-----:R-:W-:Y:S01]  /*4ab0*/  IMAD.WIDE R6, R25, 0x2, R18 ;  /* 0x0000000219067825 */ /* 0x001fe200078e0212 */
[----:B------:R-:W-:Y:S02]  /*4ac0*/  CS2R R24, SRZ ;  /* 0x0000000000187805 */ /* 0x000fe4000001ff00 */
        /* <DEDUP_REMOVED lines=156> */
[----:B------:R-:W-:-:S03]  /*5490*/  IMAD.SHL.U32 R22, R0, 0x20, RZ ;  /* 0x0000002000167824 */ /* 0x000fc600078e00ff */
        /* <DEDUP_REMOVED lines=388> */
[----:B------:R-:W-:Y:S02]  /*6ce0*/  LOP3.LUT R22, R21, 0x40, RZ, 0x3c, !PT ;  /* 0x0000004015167812 */ /* 0x000fe400078e3cff */
[----:B------:R-:W-:Y:S04]  /*6cf0*/  STL [R1+0x9b0], R2 ;  /* 0x0009b00201007387 */ /* 0x000fe80000100800 */
[----:B------:R0:W-:Y:S01]  /*6d00*/  STL [R1+0x9ac], R3 ;  /* 0x0009ac0301007387 */ /* 0x0001e20000100800 */
[----:B------:R-:W-:-:S02]  /*6d10*/  IMAD.IADD R22, R248, 0x1, R22 ;  /* 0x00000001f8167824 */ /* 0x000fc400078e0216 */
[C---:B-1----:R-:W-:Y:S01]  /*6d20*/  IMAD.WIDE R8, R11.reuse, 0x2, R12 ;  /* 0x000000020b087825 */ /* 0x042fe200078e020c */
[----:B------:R-:W-:Y:S04]  /*6d30*/  STL [R1+0x9b8], R4 ;  /* 0x0009b80401007387 */ /* 0x000fe80000100800 */
[----:B------:R1:W-:Y:S01]  /*6d40*/  STL [R1+0x9b4], R5 ;  /* 0x0009b40501007387 */ /* 0x0003e20000100800 */
[----:B0-----:R-:W-:-:S03]  /*6d50*/  IMAD.WIDE R2, R11, 0x2, R14 ;  /* 0x000000020b027825 */ /* 0x001fc600078e020e */
[----:B------:R-:W-:Y:S04]  /*6d60*/  STL [R1+0x9c0], R6 ;  /* 0x0009c00601007387 */ /* 0x000fe80000100800 */
[----:B------:R0:W-:Y:S01]  /*6d70*/  STL [R1+0x9bc], R7 ;  /* 0x0009bc0701007387 */ /* 0x0001e20000100800 */
[----:B-1----:R-:W-:-:S03]  /*6d80*/  IMAD.WIDE R4, R11, 0x2, R16 ;  /* 0x000000020b047825 */ /* 0x002fc600078e0210 */
[----:B------:R1:W-:Y:S04]  /*6d90*/  STL [R1+0x9c8], R8 ;  /* 0x0009c80801007387 */ /* 0x0003e80000100800 */
[----:B------:R-:W-:Y:S01]  /*6da0*/  STL [R1+0x9c4], R9 ;  /* 0x0009c40901007387 */ /* 0x000fe20000100800 */
[----:B0-----:R-:W-:-:S03]  /*6db0*/  IMAD.WIDE R6, R11, 0x2, R18 ;  /* 0x000000020b067825 */ /* 0x001fc600078e0212 */
[----:B------:R-:W-:Y:S01]  /*6dc0*/  STL [R1+0x9d0], R2 ;  /* 0x0009d00201007387 */ /* 0x000fe20000100800 */
[C---:B------:R-:W-:Y:S02]  /*6dd0*/  IMAD.SHL.U32 R11, R0.reuse, 0x40, RZ ;  /* 0x00000040000b7824 */ /* 0x040fe400078e00ff */
[----:B-1----:R-:W-:Y:S01]  /*6de0*/  IMAD.SHL.U32 R8, R0, 0x2, RZ ;  /* 0x0000000200087824 */ /* 0x002fe200078e00ff */
        /* <DEDUP_REMOVED lines=17> */
[----:B------:R0:W-:Y:S04]  /*6f00*/  STL [R1+0xa00], R8 ;  /* 0x000a000801007387 */ /* 0x0001e80000100800 */
[----:B------:R2:W-:Y:S01]  /*6f10*/  STL [R1+0x9fc], R9 ;  /* 0x0009fc0901007387 */ /* 0x0005e20000100800 */
[----:B-1----:R-:W-:-:S03]  /*6f20*/  IMAD.WIDE R6, R0, 0x2, R16 ;  /* 0x0000000200067825 */ /* 0x002fc600078e0210 */
[----:B------:R-:W-:Y:S04]  /*6f30*/  STL [R1+0xa08], R2 ;  /* 0x000a080201007387 */ /* 0x000fe80000100800 */
[----:B------:R1:W-:Y:S01]  /*6f40*/  STL [R1+0xa04], R3 ;  /* 0x000a040301007387 */ /* 0x0003e20000100800 */
[C---:B0-----:R-:W-:Y:S02]  /*6f50*/  LOP3.LUT R8, R20.reuse, 0x20, RZ, 0x3c, !PT ;  /* 0x0000002014087812 */ /* 0x041fe400078e3cff */
[----:B--2---:R-:W-:Y:S01]  /*6f60*/  LOP3.LUT R9, R20, 0x10, RZ, 0x3c, !PT ;  /* 0x0000001014097812 */ /* 0x004fe200078e3cff */
[----:B------:R0:W-:Y:S02]  /*6f70*/  STL [R1+0xa10], R4 ;  /* 0x000a100401007387 */ /* 0x0001e40000100800 */
[----:B------:R-:W-:-:S02]  /*6f80*/  IMAD.IADD R8, R248, 0x1, R8 ;  /* 0x00000001f8087824 */ /* 0x000fc400078e0208 */
[----:B------:R2:W-:Y:S01]  /*6f90*/  STL [R1+0xa0c], R5 ;  /* 0x000a0c0501007387 */ /* 0x0005e20000100800 */
[----:B------:R-:W-:Y:S02]  /*6fa0*/  IMAD.IADD R9, R248, 0x1, R9 ;  /* 0x00000001f8097824 */ /* 0x000fe400078e0209 */
[----:B-1----:R-:W-:Y:S01]  /*6fb0*/  IMAD.WIDE R2, R0, 0x2, R18 ;  /* 0x0000000200027825 */ /* 0x002fe200078e0212 */
[----:B------:R1:W-:Y:S01]  /*6fc0*/  STL [R1+0xa18], R6 ;  /* 0x000a180601007387 */ /* 0x0003e20000100800 */
[----:B------:R-:W-:-:S03]  /*6fd0*/  SHF.R.S32.HI R0, RZ, 0x1f, R11 ;  /* 0x0000001fff007819 */ /* 0x000fc6000001140b */
[----:B------:R3:W-:Y:S01]  /*6fe0*/  STL [R1+0xa14], R7 ;  /* 0x000a140701007387 */ /* 0x0007e20000100800 */
[C---:B0-----:R-:W-:Y:S02]  /*6ff0*/  LOP3.LUT R4, R20.reuse, 0x60, RZ, 0x3c, !PT ;  /* 0x0000006014047812 */ /* 0x041fe400078e3cff */
[C---:B--2---:R-:W-:Y:S01]  /*7000*/  LOP3.LUT R5, R20.reuse, 0x50, RZ, 0x3c, !PT ;  /* 0x0000005014057812 */ /* 0x044fe200078e3cff */
[----:B------:R0:W-:Y:S01]  /*7010*/  STL [R1+0xa20], R2 ;  /* 0x000a200201007387 */ /* 0x0001e20000100800 */
[C---:B------:R-:W-:Y:S01]  /*7020*/  SHF.L.U64.HI R0, R11.reuse, 0x1, R0 ;  /* 0x000000010b007819 */ /* 0x040fe20000010200 */
[----:B------:R-:W-:Y:S02]  /*7030*/  IMAD.SHL.U32 R11, R11, 0x2, RZ ;  /* 0x000000020b0b7824 */ /* 0x000fe400078e00ff */
[----:B------:R2:W-:Y:S01]  /*7040*/  STL [R1+0xa1c], R3 ;  /* 0x000a1c0301007387 */ /* 0x0005e20000100800 */
[----:B-1----:R-:W-:Y:S01]  /*7050*/  LOP3.LUT R6, R20, 0x40, RZ, 0x3c, !PT ;  /* 0x0000004014067812 */ /* 0x002fe200078e3cff */
[----:B------:R-:W-:Y:S01]  /*7060*/  IMAD.IADD R5, R248, 0x1, R5 ;  /* 0x00000001f8057824 */ /* 0x000fe200078e0205 */
[----:B---3--:R-:W-:Y:S01]  /*7070*/  LOP3.LUT R7, R20, 0x30, RZ, 0x3c, !PT ;  /* 0x0000003014077812 */ /* 0x008fe200078e3cff */
[----:B------:R-:W-:Y:S01]  /*7080*/  STL [R1+0x98], RZ ;  /* 0x000098ff01007387 */ /* 0x000fe20000100800 */
[----:B------:R-:W-:-:S02]  /*7090*/  IMAD.IADD R4, R248, 0x1, R4 ;  /* 0x00000001f8047824 */ /* 0x000fc400078e0204 */
[C---:B------:R-:W-:Y:S01]  /*70a0*/  IMAD.IADD R6, R248.reuse, 0x1, R6 ;  /* 0x00000001f8067824 */ /* 0x040fe200078e0206 */
[----:B------:R-:W-:Y:S01]  /*70b0*/  STL [R1], RZ ;  /* 0x000000ff01007387 */ /* 0x000fe20000100800 */
[----:B0-----:R-:W-:Y:S01]  /*70c0*/  SHF.R.S32.HI R2, RZ, 0x1f, R23 ;  /* 0x0000001fff027819 */ /* 0x001fe20000011417 */
[C---:B------:R-:W-:Y:S01]  /*70d0*/  IMAD.IADD R7, R248.reuse, 0x1, R7 ;  /* 0x00000001f8077824 */ /* 0x040fe200078e0207 */
[----:B--2---:R-:W-:Y:S01]  /*70e0*/  SHF.R.S32.HI R3, RZ, 0x6, R10 ;  /* 0x00000006ff037819 */ /* 0x004fe2000001140a */
[----:B------:R-:W-:Y:S01]  /*70f0*/  STL [R1+0x4], RZ ;  /* 0x000004ff01007387 */ /* 0x000fe20000100800 */
[C---:B------:R-:W-:Y:S01]  /*7100*/  IMAD.IADD R10, R248.reuse, 0x1, R20 ;  /* 0x00000001f80a7824 */ /* 0x040fe200078e0214 */
[----:B------:R-:W-:Y:S01]  /*7110*/  SHF.L.U64.HI R2, R23, 0x1, R2 ;  /* 0x0000000117027819 */ /* 0x000fe20000010202 */
[----:B------:R-:W-:Y:S01]  /*7120*/  IMAD.IADD R23, R248, 0x1, R21 ;  /* 0x00000001f8177824 */ /* 0x000fe200078e0215 */
[----:B------:R-:W-:Y:S04]  /*7130*/  STL [R1+0x8], RZ ;  /* 0x000008ff01007387 */ /* 0x000fe80000100800 */
        /* <DEDUP_REMOVED lines=29> */
[----:B------:R0:W-:Y:S04]  /*7310*/  STL [R1+0xa40], R3 ;  /* 0x000a400301007387 */ /* 0x0001e80000100800 */
[----:B------:R-:W-:Y:S01]  /*7320*/  STL [R1+0x8c], R23 ;  /* 0x00008c1701007387 */ /* 0x000fe20000100800 */
[----:B0-----:R-:W-:-:S02]  /*7330*/  LOP3.LUT R3, R20, 0x70, RZ, 0x3c, !PT ;  /* 0x0000007014037812 */ /* 0x001fc400078e3cff */
[C---:B------:R-:W-:Y:S02]  /*7340*/  LOP3.LUT R20, R21.reuse, 0x20, RZ, 0x3c, !PT ;  /* 0x0000002015147812 */ /* 0x040fe400078e3cff */
[----:B------:R-:W-:Y:S01]  /*7350*/  LOP3.LUT R21, R21, 0x60, RZ, 0x3c, !PT ;  /* 0x0000006015157812 */ /* 0x000fe200078e3cff */
[C---:B------:R-:W-:Y:S02]  /*7360*/  IMAD.IADD R3, R248.reuse, 0x1, R3 ;  /* 0x00000001f8037824 */ /* 0x040fe400078e0203 */
[----:B------:R-:W-:-:S05]  /*7370*/  IMAD.IADD R20, R248, 0x1, R20 ;  /* 0x00000001f8147824 */ /* 0x000fca00078e0214 */
[----:B------:R0:W-:Y:S04]  /*7380*/  STL [R1+0x88], R20 ;  /* 0x0000881401007387 */ /* 0x0001e80000100800 */
[----:B------:R1:W-:Y:S01]  /*7390*/  STL [R1+0x84], R22 ;  /* 0x0000841601007387 */ /* 0x0003e20000100800 */
[----:B0-----:R-:W-:-:S05]  /*73a0*/  IMAD.IADD R20, R248, 0x1, R21 ;  /* 0x00000001f8147824 */ /* 0x001fca00078e0215 */
[----:B------:R1:W-:Y:S02]  /*73b0*/  STL [R1+0x80], R20 ;  /* 0x0000801401007387 */ /* 0x0003e40000100800 */
.L_x_1:
[----:B------:R-:W2:Y:S01]  /*73c0*/  LDL R23, [R1+0x98] ;  /* 0x0000980001177983 */ /* 0x000ea20000100800 */
[----:B-1----:R-:W2:Y:S01]  /*73d0*/  LDC R20, c[0x0][0x230] ;  /* 0x00008c00ff147b82 */ /* 0x002ea20000000800 */
[----:B------:R-:W-:Y:S02]  /*73e0*/  PRMT R22, RZ, 0x7610, R22 ;  /* 0x00007610ff167816 */ /* 0x000fe40000000016 */
[----:B-----5:R-:W-:Y:S04]  /*73f0*/  STL [R1+0xf34], R248 ;  /* 0x000f34f801007387 */ /* 0x020fe80000100800 */
[----:B------:R-:W-:Y:S04]  /*7400*/  STL [R1+0xf30], R21 ;  /* 0x000f301501007387 */ /* 0x000fe80000100800 */
[----:B------:R0:W-:Y:S04]  /*7410*/  STL [R1+0xf2c], R10 ;  /* 0x000f2c0a01007387 */ /* 0x0001e80000100800 */
[----:B------:R-:W-:Y:S04]  /*7420*/  STL [R1+0xec8], R9 ;  /* 0x000ec80901007387 */ /* 0x000fe80000100800 */
        /* <DEDUP_REMOVED lines=69> */
[----:B------:R-:W-:Y:S01]  /*7880*/  STL [R1+0xd5c], R215 ;  /* 0x000d5cd701007387 */ /* 0x000fe20000100800 */
[----:B--2---:R-:W-:-:S03]  /*7890*/  IMAD R20, R23, -0x40, R20 ;  /* 0xffffffc017147824 */ /* 0x004fc600078e0214 */
[----:B------:R-:W-:Y:S02]  /*78a0*/  STL [R1+0xd58], R152 ;  /* 0x000d589801007387 */ /* 0x000fe40000100800 */
[----:B------:R-:W-:Y:S02]  /*78b0*/  ISETP.GT.AND P0, PT, R20, RZ, PT ;  /* 0x000000ff1400720c */ /* 0x000fe40003f04270 */
[----:B------:R-:W-:Y:S04]  /*78c0*/  STL [R1+0xd54], R153 ;  /* 0x000d549901007387 */ /* 0x000fe80000100800 */
[----:B------:R-:W-:Y:S04]  /*78d0*/  STL [R1+0xd50], R154 ;  /* 0x000d509a01007387 */ /* 0x000fe80000100800 */
[----:B------:R-:W-:Y:S04]  /*78e0*/  STL [R1+0xd4c], R155 ;  /* 0x000d4c9b01007387 */ /* 0x000fe80000100800 */
[----:B------:R-:W2:Y:S04]  /*78f0*/  @P0 LDG.E.U16 R22, desc[UR60][R18.64] ;  /* 0x0000003c12160981 */ /* 0x000ea8000c1e1500 */
        /* <DEDUP_REMOVED lines=131> */
[----:B------:R-:W-:Y:S04]  /*8130*/  STL.64 [R1+0xb60], R86 ;  /* 0x000b605601007387 */ /* 0x000fe80000100a00 */
[----:B------:R-:W-:Y:S04]  /*8140*/  STL.64 [R1+0xb58], R84 ;  /* 0x000b585401007387 */ /* 0x000fe80000100a00 */
[----:B------:R-:W-:Y:S04]  /*8150*/  STL.64 [R1+0xb50], R82 ;  /* 0x000b505201007387 */ /* 0x000fe80000100a00 */
[----:B------:R-:W-:Y:S04]  /*8160*/  STL.64 [R1+0xb48], R80 ;  /* 0x000b485001007387 */ /* 0x000fe80000100a00 */
[----:B------:R-:W-:Y:S04]  /*8170*/  STL.64 [R1+0xb40], R78 ;  /* 0x000b404e01007387 */ /* 0x000fe80000100a00 */
[----:B------:R-:W-:Y:S04]  /*8180*/  STL [R1+0xea0], R78 ;  /* 0x000ea04e01007387 */ /* 0x000fe80000100800 */
[----:B------:R-:W-:Y:S04]  /*8190*/  STL [R1+0xe9c], R79 ;  /* 0x000e9c4f01007387 */ /* 0x000fe80000100800 */
        /* <DEDUP_REMOVED lines=20> */
[----:B------:R-:W-:Y:S04]  /*82e0*/  STL.64 [R1+0xb00], R62 ;  /* 0x000b003e01007387 */ /* 0x000fe80000100a00 */
[----:B------:R-:W-:Y:S04]  /*82f0*/  STL.64 [R1+0xaf8], R60 ;  /* 0x000af83c01007387 */ /* 0x000fe80000100a00 */
[----:B------:R-:W-:Y:S01]  /*8300*/  STL.64 [R1+0xaf0], R58 ;  /* 0x000af03a01007387 */ /* 0x000fe20000100a00 */
[----:B0-----:R-:W-:-:S03]  /*8310*/  PRMT R10, RZ, 0x7610, R10 ;  /* 0x00007610ff0a7816 */ /* 0x001fc6000000000a */
[----:B------:R-:W-:Y:S04]  /*8320*/  STL.64 [R1+0xae8], R56 ;  /* 0x000ae83801007387 */ /* 0x000fe80000100a00 */
[----:B------:R0:W-:Y:S04]  /*8330*/  STL [R1+0xae4], R53 ;  /* 0x000ae43501007387 */ /* 0x0001e80000100800 */
[----:B------:R1:W-:Y:S04]  /*8340*/  STL [R1+0xae0], R54 ;  /* 0x000ae03601007387 */ /* 0x0003e80000100800 */
[----:B------:R3:W-:Y:S01]  /*8350*/  STL [R1+0xadc], R55 ;  /* 0x000adc3701007387 */ /* 0x0007e20000100800 */
[----:B0-----:R-:W-:-:S03]  /*8360*/  MOV R53, UR48 ;  /* 0x0000003000357c02 */ /* 0x001fc60008000f00 */
[----:B------:R0:W-:Y:S01]  /*8370*/  STL [R1+0xad8], R0 ;  /* 0x000ad80001007387 */ /* 0x0001e20000100800 */
[----:B------:R-:W-:-:S03]  /*8380*/  PRMT R248, RZ, 0x7610, R248 ;  /* 0x00007610fff87816 */ /* 0x000fc600000000f8 */
[----:B------:R4:W-:Y:S01]  /*8390*/  STL [R1+0xad0], R2 ;  /* 0x000ad00201007387 */ /* 0x0009e20000100800 */
[----:B-1----:R-:W-:Y:S02]  /*83a0*/  MOV R54, UR53 ;  /* 0x0000003500367c02 */ /* 0x002fe40008000f00 */
[----:B---3--:R-:W-:Y:S01]  /*83b0*/  MOV R55, UR52 ;  /* 0x0000003400377c02 */ /* 0x008fe20008000f00 */
[----:B------:R-:W3:Y:S01]  /*83c0*/  @P0 LDG.E.U16 R10, desc[UR60][R16.64] ;  /* 0x0000003c100a0981 */ /* 0x000ee2000c1e1500 */
[----:B0-----:R-:W-:Y:S02]  /*83d0*/  MOV R0, UR49 ;  /* 0x0000003100007c02 */ /* 0x001fe40008000f00 */
[----:B------:R-:W-:Y:S01]  /*83e0*/  PRMT R21, RZ, 0x7610, R21 ;  /* 0x00007610ff157816 */ /* 0x000fe20000000015 */
[----:B------:R-:W3:Y:S04]  /*83f0*/  @P0 LDG.E.U16 R248, desc[UR60][R14.64] ;  /* 0x0000003c0ef80981 */ /* 0x000ee8000c1e1500 */
[----:B----4-:R-:W4:Y:S01]  /*8400*/  LDL.LU R2, [R1+0x254] ;  /* 0x0002540001027983 */ /* 0x010f220000300800 */
[----:B------:R-:W-:-:S02]  /*8410*/  MOV R11, UR56 ;  /* 0x00000038000b7c02 */ /* 0x000fc40008000f00 */
[----:B------:R-:W-:Y:S01]  /*8420*/  ISETP.GT.AND P1, PT, R20, 0x1, PT ;  /* 0x000000011400780c */ /* 0x000fe20003f24270 */
[----:B------:R-:W-:Y:S04]  /*8430*/  STL [R1+0xedc], R53 ;  /* 0x000edc3501007387 */ /* 0x000fe80000100800 */
[----:B------:R0:W-:Y:S04]  /*8440*/  STL [R1+0xa38], R0 ;  /* 0x000a380001007387 */ /* 0x0001e80000100800 */
[----:B------:R-:W-:Y:S04]  /*8450*/  STL [R1+0xee0], R54 ;  /* 0x000ee03601007387 */ /* 0x000fe80000100800 */
[----:B------:R-:W-:Y:S01]  /*8460*/  STL [R1+0xee4], R55 ;  /* 0x000ee43701007387 */ /* 0x000fe20000100800 */
[----:B0-----:R-:W-:-:S03]  /*8470*/  MOV R0, UR57 ;  /* 0x0000003900007c02 */ /* 0x001fc60008000f00 */
[----:B------:R-:W4:Y:S04]  /*8480*/  @P0 LDG.E.U16 R21, desc[UR60][R12.64] ;  /* 0x0000003c0c150981 */ /* 0x000f28000c1e1500 */
[----:B------:R-:W-:Y:S04]  /*8490*/  STL [R1+0xee8], R0 ;  /* 0x000ee80001007387 */ /* 0x000fe80000100800 */
[----:B------:R-:W-:Y:S04]  /*84a0*/  STL [R1+0xeec], R11 ;  /* 0x000eec0b01007387 */ /* 0x000fe80000100800 */
[----:B------:R-:W4:Y:S04]  /*84b0*/  LDL R23, [R1+0xa1c] ;  /* 0x000a1c0001177983 */ /* 0x000f280000100800 */
[----:B--2---:R0:W-:Y:S04]  /*84c0*/  STL [R1+0x12c], R22 ;  /* 0x00012c1601007387 */ /* 0x0041e80000100800 */
[----:B0-----:R-:W2:Y:S04]  /*84d0*/  LDL R22, [R1+0xa20] ;  /* 0x000a200001167983 */ /* 0x001ea80000100800 */
[----:B------:R-:W-:Y:S04]  /*84e0*/  STL [R1+0xef4], R18 ;  /* 0x000ef41201007387 */ /* 0x000fe80000100800 */
[----:B------:R-:W-:Y:S01]  /*84f0*/  STL [R1+0xef0], R19 ;  /* 0x000ef01301007387 */ /* 0x000fe20000100800 */
[----:B------:R-:W-:-:S03]  /*8500*/  PRMT R74, RZ, 0x7610, R74 ;  /* 0x00007610ff4a7816 */ /* 0x000fc6000000004a */
[----:B---3--:R0:W-:Y:S04]  /*8510*/  STL [R1+0x128], R10 ;  /* 0x0001280a01007387 */ /* 0x0081e80000100800 */
[----:B0-----:R-:W3:Y:S04]  /*8520*/  LDL R10, [R1+0xa18] ;  /* 0x000a1800010a7983 */ /* 0x001ee80000100800 */
[----:B------:R-:W-:Y:S04]  /*8530*/  STL [R1+0xefc], R16 ;  /* 0x000efc1001007387 */ /* 0x000fe80000100800 */
[----:B------:R-:W-:Y:S04]  /*8540*/  STL [R1+0xef8], R17 ;  /* 0x000ef81101007387 */ /* 0x000fe80000100800 */
[----:B------:R0:W-:Y:S04]  /*8550*/  STL [R1+0x124], R248 ;  /* 0x000124f801007387 */ /* 0x0001e80000100800 */
[----:B0-----:R-:W3:Y:S04]  /*8560*/  LDL.LU R248, [R1+0xf34] ;  /* 0x000f340001f87983 */ /* 0x001ee80000300800 */
[----:B------:R-:W-:Y:S04]  /*8570*/  STL [R1+0xf04], R14 ;  /* 0x000f040e01007387 */ /* 0x000fe80000100800 */
[----:B------:R-:W-:Y:S04]  /*8580*/  STL [R1+0xf00], R15 ;  /* 0x000f000f01007387 */ /* 0x000fe80000100800 */
[----:B----4-:R0:W-:Y:S04]  /*8590*/  STL [R1+0x120], R21 ;  /* 0x0001201501007387 */ /* 0x0101e80000100800 */
[----:B0-----:R-:W4:Y:S04]  /*85a0*/  LDL.LU R21, [R1+0xf30] ;  /* 0x000f300001157983 */ /* 0x001f280000300800 */
[----:B------:R-:W-:Y:S04]  /*85b0*/  STL [R1+0xf0c], R12 ;  /* 0x000f0c0c01007387 */ /* 0x000fe80000100800 */
[----:B------:R-:W-:Y:S04]  /*85c0*/  STL [R1+0xf08], R13 ;  /* 0x000f080d01007387 */ /* 0x000fe80000100800 */
[----:B--2---:R3:W2:Y:S04]  /*85d0*/  @P1 LDG.E.U16 R74, desc[UR60][R22.64] ;  /* 0x0000003c164a1981 */ /* 0x0046a8000c1e1500 */
[----:B------:R-:W4:Y:S01]  /*85e0*/  LDL R23, [R1+0xa14] ;  /* 0x000a140001177983 */ /* 0x000f220000100800 */
[----:B------:R-:W-:Y:S01]  /*85f0*/  PRMT R75, RZ, 0x7610, R75 ;  /* 0x00007610ff4b7816 */ /* 0x000fe2000000004b */
[----:B---3--:R-:W-:-:S02]  /*8600*/  @P1 IMAD.MOV.U32 R22, RZ, RZ, R10 ;  /* 0x000000ffff161224 */ /* 0x008fc400078e000a */
[----:B--2---:R-:W-:Y:S01]  /*8610*/  STL [R1+0xf10], R74 ;  /* 0x000f104a01007387 */ /* 0x004fe20000100800 */
[----:B------:R-:W-:-:S03]  /*8620*/  PRMT R76, RZ, 0x7610, R76 ;  /* 0x00007610ff4c7816 */ /* 0x000fc6000000004c */
[----:B------:R-:W2:Y:S04]  /*8630*/  LDL R10, [R1+0x9f8] ;  /* 0x0009f800010a7983 */ /* 0x000ea80000100800 */
[----:B----4-:R-:W3:Y:S04]  /*8640*/  @P1 LDG.E.U16 R75, desc[UR60][R22.64] ;  /* 0x0000003c164b1981 */ /* 0x010ee8000c1e1500 */
[----:B------:R-:W4:Y:S04]  /*8650*/  LDL R22, [R1+0xa0c] ;  /* 0x000a0c0001167983 */ /* 0x000f280000100800 */
[----:B------:R-:W4:Y:S04]  /*8660*/  LDL R23, [R1+0xa10] ;  /* 0x000a100001177983 */ /* 0x000f280000100800 */
[----:B---3--:R-:W-:Y:S01]  /*8670*/  STL [R1+0xf14], R75 ;  /* 0x000f144b01007387 */ /* 0x008fe20000100800 */
[----:B----4-:R-:W-:-:S04]  /*8680*/  @P1 LOP3.LUT R23, R23, R22, RZ, 0x3c, !PT ;  /* 0x0000001617171212 */ /* 0x010fc800078e3cff */
[----:B------:R-:W-:-:S04]  /*8690*/  @P1 LOP3.LUT R22, R23, R22, RZ, 0x3c, !PT ;  /* 0x0000001617161212 */ /* 0x000fc800078e3cff */
[----:B------:R-:W-:-:S05]  /*86a0*/  @P1 LOP3.LUT R23, R23, R22, RZ, 0x3c, !PT ;  /* 0x0000001617171212 */ /* 0x000fca00078e3cff */
[----:B------:R-:W3:Y:S04]  /*86b0*/  @P1 LDG.E.U16 R76, desc[UR60][R22.64] ;  /* 0x0000003c164c1981 */ /* 0x000ee8000c1e1500 */
[----:B------:R-:W4:Y:S04]  /*86c0*/  LDL R22, [R1+0xa04] ;  /* 0x000a040001167983 */ /* 0x000f280000100800 */
[----:B------:R-:W4:Y:S01]  /*86d0*/  LDL R23, [R1+0xa08] ;  /* 0x000a080001177983 */ /* 0x000f220000100800 */
[----:B------:R-:W-:-:S03]  /*86e0*/  PRMT R77, RZ, 0x7610, R77 ;  /* 0x00007610ff4d7816 */ /* 0x000fc6000000004d */
[----:B---3--:R-:W-:Y:S01]  /*86f0*/  STL [R1+0xf18], R76 ;  /* 0x000f184c01007387 */ /* 0x008fe20000100800 */
[----:B----4-:R-:W-:-:S04]  /*8700*/  @P1 LOP3.LUT R23, R23, R22, RZ, 0x3c, !PT ;  /* 0x0000001617171212 */ /* 0x010fc800078e3cff */
[----:B------:R-:W-:-:S04]  /*8710*/  @P1 LOP3.LUT R22, R23, R22, RZ, 0x3c, !PT ;  /* 0x0000001617161212 */ /* 0x000fc800078e3cff */
[----:B------:R-:W-:-:S05]  /*8720*/  @P1 LOP3.LUT R23, R23, R22, RZ, 0x3c, !PT ;  /* 0x0000001617171212 */ /* 0x000fca00078e3cff */
[----:B------:R-:W3:Y:S04]  /*8730*/  @P1 LDG.E.U16 R77, desc[UR60][R22.64] ;  /* 0x0000003c164d1981 */ /* 0x000ee8000c1e1500 */
[----:B------:R-:W4:Y:S04]  /*8740*/  LDL R22, [R1+0x9fc] ;  /* 0x0009fc0001167983 */ /* 0x000f280000100800 */
[----:B------:R-:W4:Y:S01]  /*8750*/  LDL R23, [R1+0xa00] ;  /* 0x000a000001177983 */ /* 0x000f220000100800 */
[----:B------:R-:W-:Y:S02]  /*8760*/  ISETP.GT.AND P0, PT, R20, 0x2, PT ;  /* 0x000000021400780c */ /* 0x000fe40003f04270 */
[----:B------:R-:W-:Y:S01]  /*8770*/  PRMT R226, RZ, 0x7610, R226 ;  /* 0x00007610ffe27816 */ /* 0x000fe200000000e2 */
[----:B---3--:R-:W-:Y:S10]  /*8780*/  STL [R1+0xf1c], R77 ;  /* 0x000f1c4d01007387 */ /* 0x008ff40000100800 */
[----:B----4-:R-:W-:-:S04]  /*8790*/  @P0 LOP3.LUT R23, R23, R22, RZ, 0x3c, !PT ;  /* 0x0000001617170212 */ /* 0x010fc800078e3cff */
[----:B------:R-:W-:-:S04]  /*87a0*/  @P0 LOP3.LUT R22, R23, R22, RZ, 0x3c, !PT ;  /* 0x0000001617160212 */ /* 0x000fc800078e3cff */
[----:B------:R-:W-:-:S05]  /*87b0*/  @P0 LOP3.LUT R23, R23, R22, RZ, 0x3c, !PT ;  /* 0x0000001617170212 */ /* 0x000fca00078e3cff */
[----:B------:R2:W3:Y:S04]  /*87c0*/  @P0 LDG.E.U16 R226, desc[UR60][R22.64] ;  /* 0x0000003c16e20981 */ /* 0x0004e8000c1e1500 */
[----:B------:R-:W4:Y:S01]  /*87d0*/  LDL R23, [R1+0x9f4] ;  /* 0x0009f40001177983 */ /* 0x000f220000100800 */
[----:B------:R-:W-:Y:S01]  /*87e0*/  PRMT R227, RZ, 0x7610, R227 ;  /* 0x00007610ffe37816 */ /* 0x000fe200000000e3 */
[----:B--2---:R-:W-:Y:S02]  /*87f0*/  @P0 IMAD.MOV.U32 R22, RZ, RZ, R10 ;  /* 0x000000ffff160224 */ /* 0x004fe400078e000a */
[----:B---3--:R-:W-:Y:S01]  /*8800*/  STL [R1+0xf20], R226 ;  /* 0x000f20e201007387 */ /* 0x008fe20000100800 */
[----:B------:R-:W-:-:S03]  /*8810*/  PRMT R228, RZ, 0x7610, R228 ;  /* 0x00007610ffe47816 */ /* 0x000fc600000000e4 */
[----:B------:R-:W2:Y:S04]  /*8820*/  LDL R10, [R1+0x9d0] ;  /* 0x0009d000010a7983 */ /* 0x000ea80000100800 */
[----:B----4-:R-:W3:Y:S04]  /*8830*/  @P0 LDG.E.U16 R227, desc[UR60][R22.64] ;  /* 0x0000003c16e30981 */ /* 0x010ee8000c1e1500 */
[----:B------:R-:W4:Y:S04]  /*8840*/  LDL R22, [R1+0x9ec] ;  /* 0x0009ec0001167983 */ /* 0x000f280000100800 */
[----:B------:R-:W4:Y:S04]  /*8850*/  LDL R23, [R1+0x9f0] ;  /* 0x0009f00001177983 */ /* 0x000f280000100800 */
[----:B---3--:R0:W-:Y:S04]  /*8860*/  STL [R1+0xf24], R227 ;  /* 0x000f24e301007387 */ /* 0x0081e80000100800 */
[----:B0-----:R-:W3:Y:S01]  /*8870*/  LDL R227, [R1+0x9e8] ;  /* 0x0009e80001e37983 */ /* 0x001ee20000100800 */
[----:B----4-:R-:W-:-:S04]  /*8880*/  @P0 LOP3.LUT R23, R23, R22, RZ, 0x3c, !PT ;  /* 0x0000001617170212 */ /* 0x010fc800078e3cff */
[----:B------:R-:W-:-:S04]  /*8890*/  @P0 LOP3.LUT R22, R23, R22, RZ, 0x3c, !PT ;  /* 0x0000001617160212 */ /* 0x000fc800078e3cff */
[----:B------:R-:W-:-:S05]  /*88a0*/  @P0 LOP3.LUT R23, R23, R22, RZ, 0x3c, !PT ;  /* 0x0000001617170212 */ /* 0x000fca00078e3cff */
[----:B------:R3:W4:Y:S04]  /*88b0*/  @P0 LDG.E.U16 R228, desc[UR60][R22.64] ;  /* 0x0000003c16e40981 */ /* 0x000728000c1e1500 */
[----:B------:R-:W2:Y:S01]  /*88c0*/  LDL R23, [R1+0x9e4] ;  /* 0x0009e40001177983 */ /* 0x000ea20000100800 */
[----:B------:R-:W-:Y:S01]  /*88d0*/  PRMT R229, RZ, 0x7610, R229 ;  /* 0x00007610ffe57816 */ /* 0x000fe200000000e5 */
[----:B---3--:R-:W-:Y:S02]  /*88e0*/  @P0 IMAD.MOV.U32 R22, RZ, RZ, R227 ;  /* 0x000000ffff160224 */ /* 0x008fe400078e00e3 */
[----:B----4-:R0:W-:Y:S01]  /*88f0*/  STL [R1+0xf28], R228 ;  /* 0x000f28e401007387 */ /* 0x0101e20000100800 */
[----:B------:R-:W-:Y:S02]  /*8900*/  ISETP.GT.AND P1, PT, R20, 0x3, PT ;  /* 0x000000031400780c */ /* 0x000fe40003f24270 */
[----:B------:R-:W-:Y:S01]  /*8910*/  PRMT R194, RZ, 0x7610, R194 ;  /* 0x00007610ffc27816 */ /* 0x000fe200000000c2 */
[----:B------:R-:W3:Y:S04]  /*8920*/  LDL R227, [R1+0x9c0] ;  /* 0x0009c00001e37983 */ /* 0x000ee80000100800 */
[----:B--2---:R1:W2:Y:S01]  /*8930*/  @P0 LDG.E.U16 R229, desc[UR60][R22.64] ;  /* 0x0000003c16e50981 */ /* 0x0042a2000c1e1500 */
[----:B------:R-:W-:-:S02]  /*8940*/  PRMT R195, RZ, 0x7610, R195 ;  /* 0x00007610ffc37816 */ /* 0x000fc400000000c3 */
[----:B------:R-:W-:Y:S01]  /*8950*/  PRMT R196, RZ, 0x7610, R196 ;  /* 0x00007610ffc47816 */ /* 0x000fe200000000c4 */
[----:B0-----:R-:W4:Y:S04]  /*8960*/  LDL R228, [R1+0x9bc] ;  /* 0x0009bc0001e47983 */ /* 0x001f280000100800 */
[----:B------:R-:W1:Y:S04]  /*8970*/  LDL R22, [R1+0x9dc] ;  /* 0x0009dc0001167983 */ /* 0x000e680000100800 */
[----:B------:R-:W1:Y:S02]  /*8980*/  LDL R23, [R1+0x9e0] ;  /* 0x0009e00001177983 */ /* 0x000e640000100800 */
[----:B-1----:R-:W-:-:S04]  /*8990*/  @P1 LOP3.LUT R23, R23, R22, RZ, 0x3c, !PT ;  /* 0x0000001617171212 */ /* 0x002fc800078e3cff */
[----:B------:R-:W-:-:S04]  /*89a0*/  @P1 LOP3.LUT R22, R23, R22, RZ, 0x3c, !PT ;  /* 0x0000001617161212 */ /* 0x000fc800078e3cff */
[----:B------:R-:W-:-:S05]  /*89b0*/  @P1 LOP3.LUT R23, R23, R22, RZ, 0x3c, !PT ;  /* 0x0000001617171212 */ /* 0x000fca00078e3cff */
[----:B------:R0:W2:Y:S04]  /*89c0*/  @P1 LDG.E.U16 R194, desc[UR60][R22.64] ;  /* 0x0000003c16c21981 */ /* 0x0000a8000c1e1500 */
[----:B------:R-:W0:Y:S04]  /*89d0*/  LDL R22, [R1+0x9d4] ;  /* 0x0009d40001167983 */ /* 0x000e280000100800 */
[----:B------:R-:W0:Y:S02]  /*89e0*/  LDL R23, [R1+0x9d8] ;  /* 0x0009d80001177983 */ /* 0x000e240000100800 */
[----:B0-----:R-:W-:-:S04]  /*89f0*/  @P1 LOP3.LUT R23, R23, R22, RZ, 0x3c, !PT ;  /* 0x0000001617171212 */ /* 0x001fc800078e3cff */
[----:B------:R-:W-:-:S04]  /*8a00*/  @P1 LOP3.LUT R22, R23, R22, RZ, 0x3c, !PT ;  /* 0x0000001617161212 */ /* 0x000fc800078e3cff */
[----:B------:R-:W-:-:S05]  /*8a10*/  @P1 LOP3.LUT R23, R23, R22, RZ, 0x3c, !PT ;  /* 0x0000001617171212 */ /* 0x000fca00078e3cff */
[----:B------:R0:W2:Y:S04]  /*8a20*/  @P1 LDG.E.U16 R195, desc[UR60][R22.64] ;  /* 0x0000003c16c31981 */ /* 0x0000a8000c1e1500 */
[----:B------:R-:W3:Y:S01]  /*8a30*/  LDL R23, [R1+0x9cc] ;  /* 0x0009cc0001177983 */ /* 0x000ee20000100800 */
[----:B0-----:R-:W-:Y:S01]  /*8a40*/  @P1 IMAD.MOV.U32 R22, RZ, RZ, R10 ;  /* 0x000000ffff161224 */ /* 0x001fe200078e000a */
[----:B------:R-:W-:Y:S02]  /*8a50*/  ISETP.GT.AND P0, PT, R20, 0x4, PT ;  /* 0x000000041400780c */ /* 0x000fe40003f04270 */
[----:B------:R-:W-:Y:S01]  /*8a60*/  PRMT R197, RZ, 0x7610, R197 ;  /* 0x00007610ffc57816 */ /* 0x000fe200000000c5 */
[----:B------:R-:W2:Y:S04]  /*8a70*/  LDL R10, [R1+0x9a8] ;  /* 0x0009a800010a7983 */ /* 0x000ea80000100800 */
[----:B---3--:R0:W3:Y:S04]  /*8a80*/  @P1 LDG.E.U16 R196, desc[UR60][R22.64] ;  /* 0x0000003c16c41981 */ /* 0x0080e8000c1e1500 */
[----:B------:R-:W0:Y:S04]  /*8a90*/  LDL R22, [R1+0x9c4] ;  /* 0x0009c40001167983 */ /* 0x000e280000100800 */
[----:B------:R-:W0:Y:S01]  /*8aa0*/  LDL R23, [R1+0x9c8] ;  /* 0x0009c80001177983 */ /* 0x000e220000100800 */
[----:B------:R-:W-:-:S02]  /*8ab0*/  PRMT R162, RZ, 0x7610, R162 ;  /* 0x00007610ffa27816 */ /* 0x000fc400000000a2 */
[----:B0-----:R-:W-:-:S04]  /*8ac0*/  @P1 LOP3.LUT R23, R23, R22, RZ, 0x3c, !PT ;  /* 0x0000001617171212 */ /* 0x001fc800078e3cff */
[----:B------:R-:W-:-:S04]  /*8ad0*/  @P1 LOP3.LUT R22, R23, R22, RZ, 0x3c, !PT ;  /* 0x0000001617161212 */ /* 0x000fc800078e3cff */
[----:B------:R-:W-:-:S05]  /*8ae0*/  @P1 LOP3.LUT R23, R23, R22, RZ, 0x3c, !PT ;  /* 0x0000001617171212 */ /* 0x000fca00078e3cff */
[----:B------:R0:W3:Y:S02]  /*8af0*/  @P1 LDG.E.U16 R197, desc[UR60][R22.64] ;  /* 0x0000003c16c51981 */ /* 0x0000e4000c1e1500 */
[----:B0-----:R-:W-:Y:S02]  /*8b00*/  @P0 IMAD.MOV.U32 R22, RZ, RZ, R227 ;  /* 0x000000ffff160224 */ /* 0x001fe400078e00e3 */
[----:B----4-:R-:W-:Y:S01]  /*8b10*/  @P0 IMAD.MOV.U32 R23, RZ, RZ, R228 ;  /* 0x000000ffff170224 */ /* 0x010fe200078e00e4 */
[----:B------:R-:W-:Y:S01]  /*8b20*/  PRMT R163, RZ, 0x7610, R163 ;  /* 0x00007610ffa37816 */ /* 0x000fe200000000a3 */
[----:B------:R-:W4:Y:S04]  /*8b30*/  LDL R228, [R1+0x994] ;  /* 0x0009940001e47983 */ /* 0x000f280000100800 */
[----:B------:R0:W3:Y:S01]  /*8b40*/  @P0 LDG.E.U16 R162, desc[UR60][R22.64] ;  /* 0x0000003c16a20981 */ /* 0x0000e2000c1e1500 */
[----:B------:R-:W-:-:S02]  /*8b50*/  PRMT R164, RZ, 0x7610, R164 ;  /* 0x00007610ffa47816 */ /* 0x000fc400000000a4 */
[----:B------:R-:W-:Y:S01]  /*8b60*/  PRMT R165, RZ, 0x7610, R165 ;  /* 0x00007610ffa57816 */ /* 0x000fe200000000a5 */
[----:B------:R-:W4:Y:S04]  /*8b70*/  LDL R227, [R1+0x998] ;  /* 0x0009980001e37983 */ /* 0x000f280000100800 */
[----:B------:R-:W0:Y:S04]  /*8b80*/  LDL R22, [R1+0x9b4] ;  /* 0x0009b40001167983 */ /* 0x000e280000100800 */
[----:B------:R-:W0:Y:S02]  /*8b90*/  LDL R23, [R1+0x9b8] ;  /* 0x0009b80001177983 */ /* 0x000e240000100800 */
[----:B0-----:R-:W-:-:S04]  /*8ba0*/  @P0 LOP3.LUT R23, R23, R22, RZ, 0x3c, !PT ;  /* 0x0000001617170212 */ /* 0x001fc800078e3cff */
[----:B------:R-:W-:-:S04]  /*8bb0*/  @P0 LOP3.LUT R22, R23, R22, RZ, 0x3c, !PT ;  /* 0x0000001617160212 */ /* 0x000fc800078e3cff */
[----:B------:R-:W-:-:S05]  /*8bc0*/  @P0 LOP3.LUT R23, R23, R22, RZ, 0x3c, !PT ;  /* 0x0000001617170212 */ /* 0x000fca00078e3cff */
[----:B------:R0:W3:Y:S04]  /*8bd0*/  @P0 LDG.E.U16 R163, desc[UR60][R22.64] ;  /* 0x0000003c16a30981 */ /* 0x0000e8000c1e1500 */
[----:B------:R-:W0:Y:S04]  /*8be0*/  LDL R22, [R1+0x9ac] ;  /* 0x0009ac0001167983 */ /* 0x000e280000100800 */
[----:B------:R-:W0:Y:S02]  /*8bf0*/  LDL R23, [R1+0x9b0] ;  /* 0x0009b00001177983 */ /* 0x000e240000100800 */
[----:B0-----:R-:W-:-:S04]  /*8c00*/  @P0 LOP3.LUT R23, R23, R22, RZ, 0x3c, !PT ;  /* 0x0000001617170212 */ /* 0x001fc800078e3cff */
[----:B------:R-:W-:-:S04]  /*8c10*/  @P0 LOP3.LUT R22, R23, R22, RZ, 0x3c, !PT ;  /* 0x0000001617160212 */ /* 0x000fc800078e3cff */
[----:B------:R-:W-:-:S05]  /*8c20*/  @P0 LOP3.LUT R23, R23, R22, RZ, 0x3c, !PT ;  /* 0x0000001617170212 */ /* 0x000fca00078e3cff */
[----:B------:R2:W3:Y:S04]  /*8c30*/  @P0 LDG.E.U16 R164, desc[UR60][R22.64] ;  /* 0x0000003c16a40981 */ /* 0x0004e8000c1e1500 */
[----:B------:R-:W4:Y:S01]  /*8c40*/  LDL R23, [R1+0x9a4] ;  /* 0x0009a40001177983 */ /* 0x000f220000100800 */
[----:B--2---:R-:W-:Y:S01]  /*8c50*/  @P0 IMAD.MOV.U32 R22, RZ, RZ, R10 ;  /* 0x000000ffff160224 */ /* 0x004fe200078e000a */
[----:B------:R-:W-:Y:S02]  /*8c60*/  ISETP.GT.AND P1, PT, R20, 0x5, PT ;  /* 0x000000051400780c */ /* 0x000fe40003f24270 */
[----:B------:R-:W-:Y:S01]  /*8c70*/  PRMT R128, RZ, 0x7610, R128 ;  /* 0x00007610ff807816 */ /* 0x000fe20000000080 */
[----:B------:R-:W2:Y:S04]  /*8c80*/  LDL R10, [R1+0x980] ;  /* 0x00098000010a7983 */ /* 0x000ea80000100800 */
[----:B----4-:R0:W4:Y:S04]  /*8c90*/  @P0 LDG.E.U16 R165, desc[UR60][R22.64] ;  /* 0x0000003c16a50981 */ /* 0x010128000c1e1500 */
[----:B------:R-:W0:Y:S04]  /*8ca0*/  LDL R22, [R1+0x99c] ;  /* 0x00099c0001167983 */ /* 0x000e280000100800 */
[----:B------:R-:W0:Y:S01]  /*8cb0*/  LDL R23, [R1+0x9a0] ;  /* 0x0009a00001177983 */ /* 0x000e220000100800 */
[----:B------:R-:W-:-:S02]  /*8cc0*/  PRMT R129, RZ, 0x7610, R129 ;  /* 0x00007610ff817816 */ /* 0x000fc40000000081 */
[----:B0-----:R-:W-:-:S04]  /*8cd0*/  @P1 LOP3.LUT R23, R23, R22, RZ, 0x3c, !PT ;  /* 0x0000001617171212 */ /* 0x001fc800078e3cff */
[----:B------:R-:W-:-:S04]  /*8ce0*/  @P1 LOP3.LUT R22, R23, R22, RZ, 0x3c, !PT ;  /* 0x0000001617161212 */ /* 0x000fc800078e3cff */
[----:B------:R-:W-:-:S05]  /*8cf0*/  @P1 LOP3.LUT R23, R23, R22, RZ, 0x3c, !PT ;  /* 0x0000001617171212 */ /* 0x000fca00078e3cff */
[----:B------:R0:W4:Y:S02]  /*8d00*/  @P1 LDG.E.U16 R128, desc[UR60][R22.64] ;  /* 0x0000003c16801981 */ /* 0x000124000c1e1500 */
[----:B0-----:R-:W-:Y:S02]  /*8d10*/  @P1 IMAD.MOV.U32 R22, RZ, RZ, R227 ;  /* 0x000000ffff161224 */ /* 0x001fe400078e00e3 */
[----:B------:R-:W-:Y:S01]  /*8d20*/  @P1 IMAD.MOV.U32 R23, RZ, RZ, R228 ;  /* 0x000000ffff171224 */ /* 0x000fe200078e00e4 */
[----:B------:R-:W-:Y:S01]  /*8d30*/  PRMT R130, RZ, 0x7610, R130 ;  /* 0x00007610ff827816 */ /* 0x000fe20000000082 */
[----:B------:R-:W3:Y:S04]  /*8d40*/  LDL R228, [R1+0x96c] ;  /* 0x00096c0001e47983 */ /* 0x000ee80000100800 */
[----:B------:R0:W4:Y:S01]  /*8d50*/  @P1 LDG.E.U16 R129, desc[UR60][R22.64] ;  /* 0x0000003c16811981 */ /* 0x000122000c1e1500 */
[----:B------:R-:W-:-:S02]  /*8d60*/  PRMT R131, RZ, 0x7610, R131 ;  /* 0x00007610ff837816 */ /* 0x000fc40000000083 */
[----:B------:R-:W-:Y:S01]  /*8d70*/  ISETP.GT.AND P0, PT, R20, 0x6, PT ;  /* 0x000000061400780c */ /* 0x000fe20003f04270 */
[----:B------:R-:W3:Y:S04]  /*8d80*/  LDL R227, [R1+0x970] ;  /* 0x0009700001e37983 */ /* 0x000ee80000100800 */
[----:B------:R-:W0:Y:S04]  /*8d90*/  LDL R22, [R1+0x98c] ;  /* 0x00098c0001167983 */ /* 0x000e280000100800 */
[----:B------:R-:W0:Y:S02]  /*8da0*/  LDL R23, [R1+0x990] ;  /* 0x0009900001177983 */ /* 0x000e240000100800 */
[----:B0-----:R-:W-:-:S04]  /*8db0*/  @P1 LOP3.LUT R23, R23, R22, RZ, 0x3c, !PT ;  /* 0x0000001617171212 */ /* 0x001fc800078e3cff */
[----:B------:R-:W-:-:S04]  /*8dc0*/  @P1 LOP3.LUT R22, R23, R22, RZ, 0x3c, !PT ;  /* 0x0000001617161212 */ /* 0x000fc800078e3cff */
[----:B------:R-:W-:-:S05]  /*8dd0*/  @P1 LOP3.LUT R23, R23, R22, RZ, 0x3c, !PT ;  /* 0x0000001617171212 */ /* 0x000fca00078e3cff */
[----:B------:R0:W4:Y:S04]  /*8de0*/  @P1 LDG.E.U16 R130, desc[UR60][R22.64] ;  /* 0x0000003c16821981 */ /* 0x000128000c1e1500 */
[----:B------:R-:W0:Y:S04]  /*8df0*/  LDL R22, [R1+0x984] ;  /* 0x0009840001167983 */ /* 0x000e280000100800 */
[----:B------:R-:W0:Y:S02]  /*8e00*/  LDL R23, [R1+0x988] ;  /* 0x0009880001177983 */ /* 0x000e240000100800 */
[----:B0-----:R-:W-:-:S04]  /*8e10*/  @P1 LOP3.LUT R23, R23, R22, RZ, 0x3c, !PT ;  /* 0x0000001617171212 */ /* 0x001fc800078e3cff */
[----:B------:R-:W-:-:S04]  /*8e20*/  @P1 LOP3.LUT R22, R23, R22, RZ, 0x3c, !PT ;  /* 0x0000001617161212 */ /* 0x000fc800078e3cff */
[----:B------:R-:W-:-:S05]  /*8e30*/  @P1 LOP3.LUT R23, R23, R22, RZ, 0x3c, !PT ;  /* 0x0000001617171212 */ /* 0x000fca00078e3cff */
[----:B------:R2:W4:Y:S04]  /*8e40*/  @P1 LDG.E.U16 R131, desc[UR60][R22.64] ;  /* 0x0000003c16831981 */ /* 0x000528000c1e1500 */
[----:B------:R-:W3:Y:S01]  /*8e50*/  LDL R23, [R1+0x97c] ;  /* 0x00097c0001177983 */ /* 0x000ee20000100800 */
[----:B------:R-:W-:Y:S01]  /*8e60*/  PRMT R63, RZ, 0x7610, R63 ;  /* 0x00007610ff3f7816 */ /* 0x000fe2000000003f */
[----:B--2---:R-:W-:Y:S01]  /*8e70*/  @P0 IMAD.MOV.U32 R22, RZ, RZ, R10 ;  /* 0x000000ffff160224 */ /* 0x004fe200078e000a */
        /* <DEDUP_REMOVED lines=11> */
[----:B------:R-:W-:Y:S01]  /*8f30*/  @P0 IMAD.MOV.U32 R23, RZ, RZ, R228 ;  /* 0x000000ffff170224 */ /* 0x000fe200078e00e4 */
[----:B------:R-:W-:Y:S01]  /*8f40*/  PRMT R60, RZ, 0x7610, R60 ;  /* 0x00007610ff3c7816 */ /* 0x000fe2000000003c */
[----:B------:R-:W4:Y:S04]  /*8f50*/  LDL R228, [R1+0x944] ;  /* 0x0009440001e47983 */ /* 0x000f280000100800 */
[----:B------:R0:W3:Y:S01]  /*8f60*/  @P0 LDG.E.U16 R61, desc[UR60][R22.64] ;  /* 0x0000003c163d0981 */ /* 0x0000e2000c1e1500 */
[----:B------:R-:W-:-:S02]  /*8f70*/  ISETP.GT.AND P1, PT, R20, 0x7, PT ;  /* 0x000000071400780c */ /* 0x000fc40003f24270 */
        /* <DEDUP_REMOVED lines=15> */
[----:B------:R-:W-:Y:S01]  /*9070*/  PRMT R116, RZ, 0x7610, R116 ;  /* 0x00007610ff747816 */ /* 0x000fe20000000074 */
[----:B--2---:R-:W-:Y:S01]  /*9080*/  @P1 IMAD.MOV.U32 R22, RZ, RZ, R10 ;  /* 0x000000ffff161224 */ /* 0x004fe200078e000a */
        /* <DEDUP_REMOVED lines=12> */
[----:B------:R-:W-:Y:S01]  /*9150*/  ISETP.GT.AND P0, PT, R20, 0x8, PT ;  /* 0x000000081400780c */ /* 0x000fe20003f04270 */
[----:B------:R-:W3:Y:S04]  /*9160*/  LDL R228, [R1+0x91c] ;  /* 0x00091c0001e47983 */ /* 0x000ee80000100800 */
[----:B------:R0:W4:Y:S01]  /*9170*/  @P1 LDG.E.U16 R118, desc[UR60][R22.64] ;  /* 0x0000003c16761981 */ /* 0x000122000c1e1500 */
[----:B------:R-:W-:-:S02]  /*9180*/  PRMT R226, RZ, 0x7610, R226 ;  /* 0x00007610ffe27816 */ /* 0x000fc400000000e2 */
[----:B------:R-:W-:Y:S01]  /*9190*/  PRMT R77, RZ, 0x7610, R77 ;  /* 0x00007610ff4d7816 */ /* 0x000fe2000000004d */
        /* <DEDUP_REMOVED lines=16> */
[----:B------:R-:W-:Y:S01]  /*92a0*/  ISETP.GT.AND P1, PT, R20, 0x9, PT ;  /* 0x000000091400780c */ /* 0x000fe20003f24270 */
[----:B------:R-:W2:Y:S04]  /*92b0*/  LDL R10, [R1+0x908] ;  /* 0x00090800010a7983 */ /* 0x000ea80000100800 */
[----:B---3--:R0:W3:Y:S04]  /*92c0*/  @P0 LDG.E.U16 R76, desc[UR60][R22.64] ;  /* 0x0000003c164c0981 */ /* 0x0080e8000c1e1500 */
[----:B------:R-:W0:Y:S04]  /*92d0*/  LDL R22, [R1+0x924] ;  /* 0x0009240001167983 */ /* 0x000e280000100800 */
[----:B------:R-:W0:Y:S01]  /*92e0*/  LDL R23, [R1+0x928] ;  /* 0x0009280001177983 */ /* 0x000e220000100800 */
[----:B------:R-:W-:-:S02]  /*92f0*/  PRMT R75, RZ, 0x7610, R75 ;  /* 0x00007610ff4b7816 */ /* 0x000fc4000000004b */
[----:B------:R-:W-:Y:S02]  /*9300*/  PRMT R78, RZ, 0x7610, R78 ;  /* 0x00007610ff4e7816 */ /* 0x000fe4000000004e */
        /* <DEDUP_REMOVED lines=208> */
[----:B------:R-:W-:-:S02]  /*a010*/  ISETP.GT.AND P1, PT, R20, 0x11, PT ;  /* 0x000000111400780c */ /* 0x000fc40003f24270 */
        /* <DEDUP_REMOVED lines=29> */
[----:B------:R-:W-:Y:S01]  /*a1f0*/  ISETP.GT.AND P0, PT, R20, 0x12, PT ;  /* 0x000000121400780c */ /* 0x000fe20003f04270 */
        /* <DEDUP_REMOVED lines=20> */
[----:B------:R-:W-:Y:S01]  /*a340*/  ISETP.GT.AND P1, PT, R20, 0x13, PT ;  /* 0x000000131400780c */ /* 0x000fe20003f24270 */
[----:B------:R-:W2:Y:S04]  /*a350*/  LDL R10, [R1+0x7c8] ;  /* 0x0007c800010a7983 */ /* 0x000ea80000100800 */
[----:B----4-:R0:W4:Y:S04]  /*a360*/  @P0 LDG.E.U16 R236, desc[UR60][R22.64] ;  /* 0x0000003c16ec0981 */ /* 0x010128000c1e1500 */
[----:B------:R-:W0:Y:S04]  /*a370*/  LDL R22, [R1+0x7e4] ;  /* 0x0007e40001167983 */ /* 0x000e280000100800 */
[----:B------:R-:W0:Y:S01]  /*a380*/  LDL R23, [R1+0x7e8] ;  /* 0x0007e80001177983 */ /* 0x000e220000100800 */
[----:B------:R-:W-:-:S02]  /*a390*/  PRMT R237, RZ, 0x7610, R237 ;  /* 0x00007610ffed7816 */ /* 0x000fc400000000ed */
[----:B------:R-:W-:Y:S02]  /*a3a0*/  PRMT R202, RZ, 0x7610, R202 ;  /* 0x00007610ffca7816 */ /* 0x000fe400000000ca */
        /* <DEDUP_REMOVED lines=25> */
[----:B--2---:R-:W-:Y:S01]  /*a540*/  @P1 IMAD.MOV.U32 R22, RZ, RZ, R10 ;  /* 0x000000ffff161224 */ /* 0x004fe200078e000a */
        /* <DEDUP_REMOVED lines=17> */
[----:B------:R-:W-:Y:S01]  /*a660*/  ISETP.GT.AND P1, PT, R20, 0x15, PT ;  /* 0x000000151400780c */ /* 0x000fe20003f24270 */
        /* <DEDUP_REMOVED lines=752> */
[----:B------:R-:W0:Y:S02]  /*d570*/  LDL R23, [R1+0x420] ;  /* 0x0004200001177983 */ /* 0x000e240000100800 */
[----:B0-----:R-:W-:-:S04]  /*d580*/  @P2 LOP3.LUT R23, R23, R22, RZ, 0x3c, !PT ;  /* 0x0000001617172212 */ /* 0x001fc800078e3cff */
[----:B------:R-:W-:-:S04]  /*d590*/  @P2 LOP3.LUT R22, R23, R22, RZ, 0x3c, !PT ;  /* 0x0000001617162212 */ /* 0x000fc800078e3cff */
[----:B------:R-:W-:-:S05]  /*d5a0*/  @P2 LOP3.LUT R23, R23, R22, RZ, 0x3c, !PT ;  /* 0x0000001617172212 */ /* 0x000fca00078e3cff */
[----:B------:R0:W3:Y:S04]  /*d5b0*/  @P2 LDG.E.U16 R218, desc[UR60][R22.64] ;  /* 0x0000003c16da2981 */ /* 0x0000e8000c1e1500 */
[----:B------:R-:W0:Y:S04]  /*d5c0*/  LDL R22, [R1+0x414] ;  /* 0x0004140001167983 */ /* 0x000e280000100800 */
[----:B------:R-:W0:Y:S01]  /*d5d0*/  LDL R23, [R1+0x418] ;  /* 0x0004180001177983 */ /* 0x000e220000100800 */
[----:B------:R-:W-:Y:S02]  /*d5e0*/  PRMT R219, RZ, 0x7610, R219 ;  /* 0x00007610ffdb7816 */ /* 0x000fe400000000db */
        /* <DEDUP_REMOVED lines=21> */
[----:B------:R-:W-:Y:S02]  /*d740*/  PRMT R187, RZ, 0x7610, R187 ;  /* 0x00007610ffbb7816 */ /* 0x000fe400000000bb */
[----:B------:R-:W-:Y:S01]  /*d750*/  PRMT R188, RZ, 0x7610, R188 ;  /* 0x00007610ffbc7816 */ /* 0x000fe200000000bc */
[----:B------:R-:W2:Y:S04]  /*d760*/  LDL R10, [R1+0x3d8] ;  /* 0x0003d800010a7983 */ /* 0x000ea80000100800 */
[----:B----4-:R0:W4:Y:S04]  /*d770*/  @P1 LDG.E.U16 R186, desc[UR60][R22.64] ;  /* 0x0000003c16ba1981 */ /* 0x010128000c1e1500 */
[----:B------:R-:W0:Y:S04]  /*d780*/  LDL R22, [R1+0x3f4] ;  /* 0x0003f40001167983 */ /* 0x000e280000100800 */
[----:B------:R-:W0:Y:S02]  /*d790*/  LDL R23, [R1+0x3f8] ;  /* 0x0003f80001177983 */ /* 0x000e240000100800 */
[----:B0-----:R-:W-:-:S04]  /*d7a0*/  @P1 LOP3.LUT R23, R23, R22, RZ, 0x3c, !PT ;  /* 0x0000001617171212 */ /* 0x001fc800078e3cff */
[----:B------:R-:W-:-:S04]  /*d7b0*/  @P1 LOP3.LUT R22, R23, R22, RZ, 0x3c, !PT ;  /* 0x0000001617161212 */ /* 0x000fc800078e3cff */
[----:B------:R-:W-:-:S05]  /*d7c0*/  @P1 LOP3.LUT R23, R23, R22, RZ, 0x3c, !PT ;  /* 0x0000001617171212 */ /* 0x000fca00078e3cff */
[----:B------:R0:W4:Y:S04]  /*d7d0*/  @P1 LDG.E.U16 R187, desc[UR60][R22.64] ;  /* 0x0000003c16bb1981 */ /* 0x000128000c1e1500 */
[----:B------:R-:W0:Y:S04]  /*d7e0*/  LDL R22, [R1+0x3ec] ;  /* 0x0003ec0001167983 */ /* 0x000e280000100800 */
[----:B------:R-:W0:Y:S01]  /*d7f0*/  LDL R23, [R1+0x3f0] ;  /* 0x0003f00001177983 */ /* 0x000e220000100800 */
[----:B------:R-:W-:Y:S02]  /*d800*/  PRMT R189, RZ, 0x7610, R189 ;  /* 0x00007610ffbd7816 */ /* 0x000fe400000000bd */
        /* <DEDUP_REMOVED lines=20> */
[----:B------:R-:W-:Y:S02]  /*d950*/  PRMT R156, RZ, 0x7610, R156 ;  /* 0x00007610ff9c7816 */ /* 0x000fe4000000009c */
[----:B------:R-:W-:Y:S01]  /*d960*/  ISETP.GT.AND P1, PT, R20, 0x34, PT ;  /* 0x000000341400780c */ /* 0x000fe20003f24270 */
        /* <DEDUP_REMOVED lines=77> */
[----:B------:R-:W-:Y:S02]  /*de40*/  ISETP.GT.AND P2, PT, R20, 0x39, PT ;  /* 0x000000391400780c */ /* 0x000fe40003f44270 */
[----:B------:R-:W-:-:S11]  /*de50*/  PRMT R223, RZ, 0x7610, R223 ;  /* 0x00007610ffdf7816 */ /* 0x000fd600000000df */
        /* <DEDUP_REMOVED lines=32> */
[----:B------:R-:W-:-:S13]  /*e060*/  ISETP.GT.AND P2, PT, R20, 0x3a, PT ;  /* 0x0000003a1400780c */ /* 0x000fda0003f44270 */
        /* <DEDUP_REMOVED lines=32> */
[----:B------:R-:W-:-:S13]  /*e270*/  ISETP.GT.AND P2, PT, R20, 0x3b, PT ;  /* 0x0000003b1400780c */ /* 0x000fda0003f44270 */
        /* <DEDUP_REMOVED lines=137> */
[----:B------:R-:W-:Y:S02]  /*eb10*/  @P0 IMAD.MOV.U32 R23, RZ, RZ, R228 ;  /* 0x000000ffff170224 */ /* 0x000fe400078e00e4 */
[----:B------:R-:W3:Y:S04]  /*eb20*/  LDL.LU R228, [R1+0x12c] ;  /* 0x00012c0001e47983 */ /* 0x000ee80000300800 */
[----:B------:R-:W4:Y:S04]  /*eb30*/  LDL.LU R227, [R1+0x128] ;  /* 0x0001280001e37983 */ /* 0x000f280000300800 */
[----:B------:R0:W4:Y:S04]  /*eb40*/  @P0 LDG.E.U16 R84, desc[UR60][R22.64] ;  /* 0x0000003c16540981 */ /* 0x000128000c1e1500 */
[----:B------:R-:W0:Y:S04]  /*eb50*/  LDL R22, [R1+0x27c] ;  /* 0x00027c0001167983 */ /* 0x000e280000100800 */
[----:B------:R-:W0:Y:S01]  /*eb60*/  LDL R23, [R1+0x280] ;  /* 0x0002800001177983 */ /* 0x000e220000100800 */
[----:B------:R-:W-:-:S02]  /*eb70*/  ISETP.GT.AND P1, PT, R20, 0x3e, PT ;  /* 0x0000003e1400780c */ /* 0x000fc40003f24270 */
[----:B------:R-:W-:-:S11]  /*eb80*/  PRMT R111, RZ, 0x7610, R111 ;  /* 0x00007610ff6f7816 */ /* 0x000fd6000000006f */
        /* <DEDUP_REMOVED lines=22> */
[----:B------:R0:W3:Y:S04]  /*ecf0*/  @P1 LDG.E.U16 R114, desc[UR60][R22.64] ;  /* 0x0000003c16721981 */ /* 0x0000e8000c1e1500 */
[----:B------:R-:W0:Y:S04]  /*ed00*/  LDL R22, [R1+0x25c] ;  /* 0x00025c0001167983 */ /* 0x000e280000100800 */
[----:B------:R-:W0:Y:S01]  /*ed10*/  LDL R23, [R1+0x260] ;  /* 0x0002600001177983 */ /* 0x000e220000100800 */
[----:B------:R-:W-:Y:S02]  /*ed20*/  ISETP.GT.AND P0, PT, R20, 0x3f, PT ;  /* 0x0000003f1400780c */ /* 0x000fe40003f04270 */
[----:B------:R-:W-:-:S11]  /*ed30*/  PRMT R83, RZ, 0x7610, R83 ;  /* 0x00007610ff537816 */ /* 0x000fd60000000053 */
[----:B0-----:R-:W-:-:S04]  /*ed40*/  @P0 LOP3.LUT R23, R23, R22, RZ, 0x3c, !PT ;  /* 0x0000001617170212 */ /* 0x001fc800078e3cff */
[----:B------:R-:W-:-:S04]  /*ed50*/  @P0 LOP3.LUT R22, R23, R22, RZ, 0x3c, !PT ;  /* 0x0000001617160212 */ /* 0x000fc800078e3cff */
[----:B------:R-:W-:-:S05]  /*ed60*/  @P0 LOP3.LUT R23, R23, R22, RZ, 0x3c, !PT ;  /* 0x0000001617170212 */ /* 0x000fca00078e3cff */
[----:B------:R0:W3:Y:S04]  /*ed70*/  @P0 LDG.E.U16 R83, desc[UR60][R22.64] ;  /* 0x0000003c16530981 */ /* 0x0000e8000c1e1500 */
[----:B------:R-:W0:Y:S01]  /*ed80*/  LDL R23, [R1+0x258] ;  /* 0x0002580001177983 */ /* 0x000e220000100800 */
[----:B------:R-:W-:-:S03]  /*ed90*/  PRMT R82, RZ, 0x7610, R82 ;  /* 0x00007610ff527816 */ /* 0x000fc60000000052 */
[----:B------:R1:W-:Y:S01]  /*eda0*/  STL [R1+0xad4], R2 ;  /* 0x000ad40201007387 */ /* 0x0003e20000100800 */
[----:B0-----:R-:W-:Y:S02]  /*edb0*/  @P0 IMAD.MOV.U32 R22, RZ, RZ, R23 ;  /* 0x000000ffff160224 */ /* 0x001fe400078e0017 */
[----:B------:R-:W-:Y:S02]  /*edc0*/  @P0 IMAD.MOV.U32 R23, RZ, RZ, R2 ;  /* 0x000000ffff170224 */ /* 0x000fe400078e0002 */
[----:B-1----:R-:W3:Y:S04]  /*edd0*/  LDL.LU R2, [R1+0x120] ;  /* 0x0001200001027983 */ /* 0x002ee80000300800 */
[----:B------:R2:W3:Y:S04]  /*ede0*/  @P0 LDG.E.U16 R82, desc[UR60][R22.64] ;  /* 0x0000003c16520981 */ /* 0x0004e8000c1e1500 */
[----:B------:R-:W4:Y:S01]  /*edf0*/  LDL R23, [R1+0x24c] ;  /* 0x00024c0001177983 */ /* 0x000f220000100800 */
[----:B------:R-:W-:Y:S01]  /*ee00*/  PRMT R81, RZ, 0x7610, R81 ;  /* 0x00007610ff517816 */ /* 0x000fe20000000051 */
[----:B--2---:R-:W-:-:S02]  /*ee10*/  @P0 IMAD.MOV.U32 R22, RZ, RZ, R10 ;  /* 0x000000ffff160224 */ /* 0x004fc400078e000a */
[----:B------:R-:W0:Y:S03]  /*ee20*/  S2R R10, SR_TID.X ;  /* 0x00000000000a7919 */ /* 0x000e260000002100 */
[----:B----4-:R1:W2:Y:S04]  /*ee30*/  @P0 LDG.E.U16 R81, desc[UR60][R22.64] ;  /* 0x0000003c16510981 */ /* 0x0102a8000c1e1500 */
[----:B------:R-:W1:Y:S04]  /*ee40*/  LDL R22, [R1+0x244] ;  /* 0x0002440001167983 */ /* 0x000e680000100800 */
[----:B------:R-:W1:Y:S01]  /*ee50*/  LDL R23, [R1+0x248] ;  /* 0x0002480001177983 */ /* 0x000e620000100800 */
[----:B------:R-:W-:-:S02]  /*ee60*/  PRMT R80, RZ, 0x7610, R80 ;  /* 0x00007610ff507816 */ /* 0x000fc40000000050 */
[----:B0-----:R-:W-:Y:S02]  /*ee70*/  LOP3.LUT R10, R10, 0x3f, RZ, 0xc0, !PT ;  /* 0x0000003f0a0a7812 */ /* 0x001fe400078ec0ff */
[----:B-1----:R-:W-:-:S04]  /*ee80*/  @P0 LOP3.LUT R23, R23, R22, RZ, 0x3c, !PT ;  /* 0x0000001617170212 */ /* 0x002fc800078e3cff */
[----:B------:R-:W-:-:S04]  /*ee90*/  @P0 LOP3.LUT R22, R23, R22, RZ, 0x3c, !PT ;  /* 0x0000001617160212 */ /* 0x000fc800078e3cff */
[----:B------:R-:W-:-:S05]  /*eea0*/  @P0 LOP3.LUT R23, R23, R22, RZ, 0x3c, !PT ;  /* 0x0000001617170212 */ /* 0x000fca00078e3cff */
[----:B------:R-:W4:Y:S01]  /*eeb0*/  @P0 LDG.E.U16 R80, desc[UR60][R22.64] ;  /* 0x0000003c16500981 */ /* 0x000f22000c1e1500 */
[----:B------:R-:W-:-:S03]  /*eec0*/  ISETP.GE.AND P0, PT, R10, R20, PT ;  /* 0x000000140a00720c */ /* 0x000fc60003f06270 */
[----:B------:R-:W3:Y:S01]  /*eed0*/  LDL.LU R10, [R1+0xf2c] ;  /* 0x000f2c00010a7983 */ /* 0x000ee20000300800 */
[----:B------:R-:W-:Y:S06]  /*eee0*/  BAR.SYNC.DEFER_BLOCKING 0x0 ;  /* 0x0000000000007b1d */ /* 0x000fec0000010000 */
[----:B------:R-:W2:Y:S04]  /*eef0*/  LDL.LU R20, [R1+0x124] ;  /* 0x0001240001147983 */ /* 0x000ea80000300800 */
[----:B---3--:R0:W-:Y:S04]  /*ef00*/  STS.U16 [R10], R228 ;  /* 0x000000e40a007388 */ /* 0x0081e80000000400 */
[----:B------:R1:W-:Y:S04]  /*ef10*/  STS.U16 [R10+0x4000], R227 ;  /* 0x004000e30a007388 */ /* 0x0003e80000000400 */
[----:B------:R3:W-:Y:S04]  /*ef20*/  STS.U16 [R10+0x400], R226 ;  /* 0x000400e20a007388 */ /* 0x0007e80000000400 */
[----:B0-----:R-:W4:Y:S04]  /*ef30*/  LDL.LU R228, [R1+0xf28] ;  /* 0x000f280001e47983 */ /* 0x001f280000300800 */
[----:B-1----:R-:W4:Y:S04]  /*ef40*/  LDL.LU R227, [R1+0xf24] ;  /* 0x000f240001e37983 */ /* 0x002f280000300800 */
[----:B---3--:R-:W3:Y:S04]  /*ef50*/  LDL.LU R226, [R1+0xf20] ;  /* 0x000f200001e27983 */ /* 0x008ee80000300800 */
[----:B------:R0:W-:Y:S04]  /*ef60*/  STS.U16 [R10+0x4400], R77 ;  /* 0x0044004d0a007388 */ /* 0x0001e80000000400 */
[----:B------:R1:W-:Y:S04]  /*ef70*/  STS.U16 [R10+0x8400], R76 ;  /* 0x0084004c0a007388 */ /* 0x0003e80000000400 */
[----:B------:R2:W-:Y:S04]  /*ef80*/  STS.U16 [R10+0xc400], R75 ;  /* 0x00c4004b0a007388 */ /* 0x0005e80000000400 */
[----:B0-----:R-:W4:Y:S04]  /*ef90*/  LDL.LU R77, [R1+0xf1c] ;  /* 0x000f1c00014d7983 */ /* 0x001f280000300800 */
[----:B-1----:R-:W3:Y:S04]  /*efa0*/  LDL.LU R76, [R1+0xf18] ;  /* 0x000f1800014c7983 */ /* 0x002ee80000300800 */
[----:B--2---:R-:W2:Y:S04]  /*efb0*/  LDL.LU R75, [R1+0xf14] ;  /* 0x000f1400014b7983 */ /* 0x004ea80000300800 */
[----:B------:R0:W-:Y:S04]  /*efc0*/  STS.U16 [R10+0x800], R74 ;  /* 0x0008004a0a007388 */ /* 0x0001e80000000400 */
[----:B------:R1:W-:Y:S04]  /*efd0*/  STS.U16 [R10+0x4800], R12 ;  /* 0x0048000c0a007388 */ /* 0x0003e80000000400 */
[----:B------:R1:W-:Y:S04]  /*efe0*/  STS.U16 [R10+0x8800], R13 ;  /* 0x0088000d0a007388 */ /* 0x0003e80000000400 */
[----:B0-----:R-:W4:Y:S04]  /*eff0*/  LDL.LU R74, [R1+0xf10] ;  /* 0x000f1000014a7983 */ /* 0x001f280000300800 */
[----:B-1----:R-:W3:Y:S04]  /*f000*/  LDL.LU R12, [R1+0xf0c] ;  /* 0x000f0c00010c7983 */ /* 0x002ee80000300800 */
[----:B------:R-:W3:Y:S04]  /*f010*/  LDL.LU R13, [R1+0xf08] ;  /* 0x000f0800010d7983 */ /* 0x000ee80000300800 */
[----:B------:R0:W-:Y:S04]  /*f020*/  STS.U16 [R10+0xc800], R14 ;  /* 0x00c8000e0a007388 */ /* 0x0001e80000000400 */
[----:B------:R1:W-:Y:S04]  /*f030*/  STS.U16 [R10+0xc00], R15 ;  /* 0x000c000f0a007388 */ /* 0x0003e80000000400 */
[----:B------:R1:W-:Y:S04]  /*f040*/  STS.U16 [R10+0x4c00], R16 ;  /* 0x004c00100a007388 */ /* 0x0003e80000000400 */
[----:B0-----:R-:W3:Y:S04]  /*f050*/  LDL.LU R14, [R1+0xf04] ;  /* 0x000f0400010e7983 */ /* 0x001ee80000300800 */
        /* <DEDUP_REMOVED lines=27> */
[----:B0-----:R-:W4:Y:S04]  /*f210*/  LDL.LU R9, [R1+0xec8] ;  /* 0x000ec80001097983 */ /* 0x001f280000300800 */
        /* <DEDUP_REMOVED lines=8> */
[----:B------:R-:W-:Y:S04]  /*f2a0*/  STS.U16 [R10+0x8000], R20 ;  /* 0x008000140a007388 */ /* 0x000fe80000000400 */
[----:B0-----:R-:W3:Y:S04]  /*f2b0*/  LDL.LU R72, [R1+0xeb8] ;  /* 0x000eb80001487983 */ /* 0x001ee80000300800 */
[----:B------:R-:W-:Y:S04]  /*f2c0*/  STS.U16 [R10+0xc000], R2 ;  /* 0x00c000020a007388 */ /* 0x000fe80000000400 */
[----:B-1----:R-:W3:Y:S04]  /*f2d0*/  LDL.LU R73, [R1+0xeb4] ;  /* 0x000eb40001497983 */ /* 0x002ee80000300800 */
[----:B------:R-:W-:Y:S04]  /*f2e0*/  STL [R1+0xa48], R10 ;  /* 0x000a480a01007387 */ /* 0x000fe80000100800 */
[----:B----4-:R0:W-:Y:S04]  /*f2f0*/  STS.U16 [R9+0x80], R74 ;  /* 0x0000804a09007388 */ /* 0x0101e80000000400 */
[----:B--2---:R1:W-:Y:S04]  /*f300*/  STS.U16 [R9+0x4080], R75 ;  /* 0x0040804b09007388 */ /* 0x0043e80000000400 */
[----:B---3--:R2:W-:Y:S04]  /*f310*/  STS.U16 [R9+0x8080], R76 ;  /* 0x0080804c09007388 */ /* 0x0085e80000000400 */
[----:B0-----:R-:W3:Y:S04]  /*f320*/  LDL.LU R74, [R1+0xeb0] ;  /* 0x000eb000014a7983 */ /* 0x001ee80000300800 */
[----:B-1----:R-:W4:Y:S04]  /*f330*/  LDL.LU R75, [R1+0xeac] ;  /* 0x000eac00014b7983 */ /* 0x002f280000300800 */
[----:B--2---:R-:W2:Y:S04]  /*f340*/  LDL.LU R76, [R1+0xea8] ;  /* 0x000ea800014c7983 */ /* 0x004ea80000300800 */
[----:B------:R0:W-:Y:S04]  /*f350*/  STS.U16 [R9+0xc080], R77 ;  /* 0x00c0804d09007388 */ /* 0x0001e80000000400 */
[----:B------:R1:W-:Y:S04]  /*f360*/  STS.U16 [R9+0x480], R78 ;  /* 0x0004804e09007388 */ /* 0x0003e80000000400 */
[----:B------:R1:W-:Y:S04]  /*f370*/  STS.U16 [R9+0x4480], R79 ;  /* 0x0044804f09007388 */ /* 0x0003e80000000400 */
[----:B0-----:R-:W3:Y:S04]  /*f380*/  LDL.LU R77, [R1+0xea4] ;  /* 0x000ea400014d7983 */ /* 0x001ee80000300800 */
[----:B-1----:R-:W4:Y:S04]  /*f390*/  LDL.LU R78, [R1+0xea0] ;  /* 0x000ea000014e7983 */ /* 0x002f280000300800 */
[----:B------:R-:W2:Y:S04]  /*f3a0*/  LDL.LU R79, [R1+0xe9c] ;  /* 0x000e9c00014f7983 */ /* 0x000ea80000300800 */
        /* <DEDUP_REMOVED lines=10> */
[----:B-1----:R-:W4:Y:S04]  /*f450*/  LDL.LU R48, [R1+0xe88] ;  /* 0x000e880001307983 */ /* 0x002f280000300800 */
        /* <DEDUP_REMOVED lines=9> */
[----:B0-----:R-:W4:Y:S04]  /*f4f0*/  LDL.LU R43, [R1+0xe74] ;  /* 0x000e7400012b7983 */ /* 0x001f280000300800 */
[----:B-1----:R-:W2:Y:S04]  /*f500*/  LDL.LU R8, [R1+0xe70] ;  /* 0x000e700001087983 */ /* 0x002ea80000300800 */
[----:B------:R0:W-:Y:S04]  /*f510*/  STS.U16 [R9+0x5080], R7 ;  /* 0x0050800709007388 */ /* 0x0001e80000000400 */
[----:B0-----:R-:W3:Y:S04]  /*f520*/  LDL.LU R7, [R1+0xe6c] ;  /* 0x000e6c0001077983 */ /* 0x001ee80000300800 */
[----:B------:R0:W-:Y:S04]  /*f530*/  STS.U16 [R9+0x9080], R6 ;  /* 0x0090800609007388 */ /* 0x0001e80000000400 */
[----:B0-----:R-:W4:Y:S04]  /*f540*/  LDL.LU R6, [R1+0xe68] ;  /* 0x000e680001067983 */ /* 0x001f280000300800 */
[----:B------:R0:W-:Y:S04]  /*f550*/  STS.U16 [R9+0xd080], R5 ;  /* 0x00d0800509007388 */ /* 0x0001e80000000400 */
[----:B0-----:R-:W4:Y:S04]  /*f560*/  LDL.LU R5, [R1+0xe64] ;  /* 0x000e640001057983 */ /* 0x001f280000300800 */
[----:B------:R0:W-:Y:S04]  /*f570*/  STS.U16 [R9+0x1480], R4 ;  /* 0x0014800409007388 */ /* 0x0001e80000000400 */
[----:B0-----:R-:W4:Y:S04]  /*f580*/  LDL.LU R4, [R1+0xe60] ;  /* 0x000e600001047983 */ /* 0x001f280000300800 */
[----:B------:R0:W-:Y:S04]  /*f590*/  STS.U16 [R9+0x5480], R3 ;  /* 0x0054800309007388 */ /* 0x0001e80000000400 */
[----:B------:R1:W-:Y:S04]  /*f5a0*/  STS.U16 [R9+0x9480], R216 ;  /* 0x009480d809007388 */ /* 0x0003e80000000400 */
[----:B------:R1:W-:Y:S04]  /*f5b0*/  STS.U16 [R9+0xd480], R217 ;  /* 0x00d480d909007388 */ /* 0x0003e80000000400 */
[----:B0-----:R-:W4:Y:S04]  /*f5c0*/  LDL.LU R3, [R1+0xe5c] ;  /* 0x000e5c0001037983 */ /* 0x001f280000300800 */
[----:B-1----:R-:W4:Y:S04]  /*f5d0*/  LDL.LU R216, [R1+0xe58] ;  /* 0x000e580001d87983 */ /* 0x002f280000300800 */
[----:B------:R-:W4:Y:S04]  /*f5e0*/  LDL.LU R217, [R1+0xe54] ;  /* 0x000e540001d97983 */ /* 0x000f280000300800 */
        /* <DEDUP_REMOVED lines=14> */
[----:B0-----:R-:W4:Y:S04]  /*f6d0*/  LDL.LU R224, [R1+0xe38] ;  /* 0x000e380001e07983 */ /* 0x001f280000300800 */
[----:B-1----:R-:W4:Y:S04]  /*f6e0*/  LDL.LU R225, [R1+0xe34] ;  /* 0x000e340001e17983 */ /* 0x002f280000300800 */
[----:B------:R-:W-:Y:S04]  /*f6f0*/  STL [R1+0xa4c], R9 ;  /* 0x000a4c0901007387 */ /* 0x000fe80000100800 */
[----:B--2---:R0:W-:Y:S04]  /*f700*/  STS.U16 [R8+0x100], R226 ;  /* 0x000100e208007388 */ /* 0x0041e80000000400 */
[----:B------:R1:W-:Y:S04]  /*f710*/  STS.U16 [R8+0x4100], R227 ;  /* 0x004100e308007388 */ /* 0x0003e80000000400 */
[----:B------:R2:W-:Y:S04]  /*f720*/  STS.U16 [R8+0x8100], R228 ;  /* 0x008100e408007388 */ /* 0x0005e80000000400 */
[----:B0-----:R-:W4:Y:S04]  /*f730*/  LDL.LU R226, [R1+0xe30] ;  /* 0x000e300001e27983 */ /* 0x001f280000300800 */
[----:B-1----:R-:W4:Y:S04]  /*f740*/  LDL.LU R227, [R1+0xe2c] ;  /* 0x000e2c0001e37983 */ /* 0x002f280000300800 */
[----:B--2---:R-:W2:Y:S04]  /*f750*/  LDL.LU R228, [R1+0xe28] ;  /* 0x000e280001e47983 */ /* 0x004ea80000300800 */
[----:B------:R0:W-:Y:S04]  /*f760*/  STS.U16 [R8+0xc100], R229 ;  /* 0x00c100e508007388 */ /* 0x0001e80000000400 */
[----:B------:R1:W-:Y:S04]  /*f770*/  STS.U16 [R8+0x500], R230 ;  /* 0x000500e608007388 */ /* 0x0003e80000000400 */
[----:B------:R3:W-:Y:S04]  /*f780*/  STS.U16 [R8+0x4500], R231 ;  /* 0x004500e708007388 */ /* 0x0007e80000000400 */
[----:B0-----:R-:W2:Y:S04]  /*f790*/  LDL.LU R229, [R1+0xe24] ;  /* 0x000e240001e57983 */ /* 0x001ea80000300800 */
[----:B-1----:R-:W2:Y:S04]  /*f7a0*/  LDL.LU R230, [R1+0xe20] ;  /* 0x000e200001e67983 */ /* 0x002ea80000300800 */
[----:B---3--:R-:W2:Y:S04]  /*f7b0*/  LDL.LU R231, [R1+0xe1c] ;  /* 0x000e1c0001e77983 */ /* 0x008ea80000300800 */
        /* <DEDUP_REMOVED lines=35> */
[----:B---3--:R-:W3:Y:S04]  /*f9f0*/  LDL.LU R185, [R1+0xdd4] ;  /* 0x000dd40001b97983 */ /* 0x008ee80000300800 */
        /* <DEDUP_REMOVED lines=17> */
[----:B------:R-:W-:Y:S04]  /*fb10*/  STL [R1+0xa50], R8 ;  /* 0x000a500801007387 */ /* 0x000fe80000100800 */
        /* <DEDUP_REMOVED lines=18> */
[----:B----4-:R-:W3:Y:S04]  /*fc40*/  LDL.LU R203, [R1+0xd8c] ;  /* 0x000d8c0001cb7983 */ /* 0x010ee80000300800 */
        /* <DEDUP_REMOVED lines=29> */
[----:B----4-:R-:W4:Y:S04]  /*fe20*/  LDL.LU R154, [R1+0xd50] ;  /* 0x000d5000019a7983 */ /* 0x010f280000300800 */
        /* <DEDUP_REMOVED lines=11> */
[----:B--2---:R-:W4:Y:S04]  /*fee0*/  LDL.LU R160, [R1+0xd38] ;  /* 0x000d380001a07983 */ /* 0x004f280000300800 */
[----:B------:R0:W-:Y:S04]  /*fef0*/  STS.U16 [R7+0xdd80], R161 ;  /* 0x00dd80a107007388 */ /* 0x0001e80000000400 */
[----:B------:R1:W-:Y:S04]  /*ff00*/  STS.U16 [R6+0x200], R162 ;  /* 0x000200a206007388 */ /* 0x0003e80000000400 */
[----:B------:R2:W-:Y:S04]  /*ff10*/  STS.U16 [R6+0x4200], R163 ;  /* 0x004200a306007388 */ /* 0x0005e80000000400 */
[----:B0-----:R-:W4:Y:S04]  /*ff20*/  LDL.LU R161, [R1+0xd34] ;  /* 0x000d340001a17983 */ /* 0x001f280000300800 */
[----:B------:R-:W-:Y:S04]  /*ff30*/  STL [R1+0xa54], R7 ;  /* 0x000a540701007387 */ /* 0x000fe80000100800 */
[----:B-1----:R-:W4:Y:S04]  /*ff40*/  LDL.LU R162, [R1+0xd30] ;  /* 0x000d300001a27983 */ /* 0x002f280000300800 */
[----:B--2---:R-:W4:Y:S04]  /*ff50*/  LDL.LU R163, [R1+0xd2c] ;  /* 0x000d2c0001a37983 */ /* 0x004f280000300800 */
        /* <DEDUP_REMOVED lines=47> */
[----:B------:R-:W2:Y:S04]  /*10250*/  LDL.LU R123, [R1+0xccc] ;  /* 0x000ccc00017b7983 */ /* 0x000ea80000300800 */
[----:B------:R0:W-:Y:S04]  /*10260*/  STS.U16 [R6+0x9a00], R124 ;  /* 0x009a007c06007388 */ /* 0x0001e80000000400 */
[----:B------:R1:W-:Y:S04]  /*10270*/  STS.U16 [R6+0xda00], R125 ;  /* 0x00da007d06007388 */ /* 0x0003e80000000400 */
[----:B------:R1:W-:Y:S04]  /*10280*/  STS.U16 [R6+0x1e00], R126 ;  /* 0x001e007e06007388 */ /* 0x0003e80000000400 */
[----:B0-----:R-:W2:Y:S04]  /*10290*/  LDL.LU R124, [R1+0xcc8] ;  /* 0x000cc800017c7983 */ /* 0x001ea80000300800 */
[----:B-1----:R-:W2:Y:S04]  /*102a0*/  LDL.LU R125, [R1+0xcc4] ;  /* 0x000cc400017d7983 */ /* 0x002ea80000300800 */
[----:B------:R-:W2:Y:S04]  /*102b0*/  LDL.LU R126, [R1+0xcc0] ;  /* 0x000cc000017e7983 */ /* 0x000ea80000300800 */
[----:B------:R0:W-:Y:S04]  /*102c0*/  STS.U16 [R6+0x5e00], R127 ;  /* 0x005e007f06007388 */ /* 0x0001e80000000400 */
[----:B------:R-:W-:Y:S04]  /*102d0*/  STS.U16 [R6+0x9e00], R252 ;  /* 0x009e00fc06007388 */ /* 0x000fe80000000400 */
[----:B------:R-:W-:Y:S04]  /*102e0*/  STS.U16 [R6+0xde00], R251 ;  /* 0x00de00fb06007388 */ /* 0x000fe80000000400 */
[----:B0-----:R-:W2:Y:S04]  /*102f0*/  LDL.LU R127, [R1+0xcbc] ;  /* 0x000cbc00017f7983 */ /* 0x001ea80000300800 */
[----:B------:R-:W-:Y:S04]  /*10300*/  STL [R1+0xa58], R6 ;  /* 0x000a580601007387 */ /* 0x000fe80000100800 */
        /* <DEDUP_REMOVED lines=55> */
[----:B------:R-:W-:Y:S04]  /*10680*/  STL [R1+0xa5c], R5 ;  /* 0x000a5c0501007387 */ /* 0x000fe80000100800 */
[----:B------:R-:W-:Y:S04]  /*10690*/  STS.U16 [R5+0xda80], R64 ;  /* 0x00da804005007388 */ /* 0x000fe80000000400 */
[----:B------:R-:W-:Y:S04]  /*106a0*/  STS.U16 [R5+0x1e80], R250 ;  /* 0x001e80fa05007388 */ /* 0x000fe80000000400 */
[----:B------:R-:W-:Y:S04]  /*106b0*/  STS.U16 [R5+0x5e80], R249 ;  /* 0x005e80f905007388 */ /* 0x000fe80000000400 */
[----:B------:R-:W-:Y:S04]  /*106c0*/  STS.U16 [R5+0x9e80], R248 ;  /* 0x009e80f805007388 */ /* 0x000fe80000000400 */
[----:B------:R-:W4:Y:S04]  /*106d0*/  LDL R20, [R1+0x240] ;  /* 0x0002400001147983 */ /* 0x000f280000100800 */
[----:B0-----:R-:W4:Y:S04]  /*106e0*/  LDL R21, [R1+0x23c] ;  /* 0x00023c0001157983 */ /* 0x001f280000100800 */
[----:B------:R0:W-:Y:S04]  /*106f0*/  STS.U16 [R4+0xc300], R60 ;  /* 0x00c3003c04007388 */ /* 0x0001e80000000400 */
[----:B------:R-:W2:Y:S04]  /*10700*/  LDL.LU R2, [R1+0x230] ;  /* 0x0002300001027983 */ /* 0x000ea80000300800 */
[----:B0-----:R-:W3:Y:S04]  /*10710*/  LDL R60, [R1+0x238] ;  /* 0x00023800013c7983 */ /* 0x001ee80000100800 */
[----:B------:R0:W-:Y:S04]  /*10720*/  STS.U16 [R4+0x8300], R61 ;  /* 0x0083003d04007388 */ /* 0x0001e80000000400 */
[----:B------:R1:W-:Y:S04]  /*10730*/  STS.U16 [R4+0x700], R59 ;  /* 0x0007003b04007388 */ /* 0x0003e80000000400 */
[----:B0-----:R-:W2:Y:S04]  /*10740*/  LDL R61, [R1+0x234] ;  /* 0x00023400013d7983 */ /* 0x001ea80000100800 */
[----:B-1----:R-:W2:Y:S04]  /*10750*/  LDL R59, [R1+0x22c] ;  /* 0x00022c00013b7983 */ /* 0x002ea80000100800 */
[----:B------:R-:W-:Y:S04]  /*10760*/  STS.U16 [R4+0x300], R63 ;  /* 0x0003003f04007388 */ /* 0x000fe80000000400 */
[----:B------:R-:W-:Y:S04]  /*10770*/  STS.U16 [R4+0x4300], R62 ;  /* 0x0043003e04007388 */ /* 0x000fe80000000400 */
[----:B------:R0:W-:Y:S04]  /*10780*/  STS.U16 [R4+0x4700], R58 ;  /* 0x0047003a04007388 */ /* 0x0001e80000000400 */
[----:B------:R1:W-:Y:S04]  /*10790*/  STS.U16 [R4+0x8700], R57 ;  /* 0x0087003904007388 */ /* 0x0003e80000000400 */
[----:B------:R1:W-:Y:S01]  /*107a0*/  STS.U16 [R4+0xc700], R56 ;  /* 0x00c7003804007388 */ /* 0x0003e20000000400 */
[----:B------:R-:W-:-:S03]  /*107b0*/  PRMT R79, RZ, 0x7610, R79 ;  /* 0x00007610ff4f7816 */ /* 0x000fc6000000004f */
[----:B0-----:R-:W2:Y:S04]  /*107c0*/  LDL R58, [R1+0x21c] ;  /* 0x00021c00013a7983 */ /* 0x001ea80000100800 */
[----:B-1----:R-:W2:Y:S04]  /*107d0*/  LDL R57, [R1+0x224] ;  /* 0x0002240001397983 */ /* 0x002ea80000100800 */
[----:B------:R-:W2:Y:S04]  /*107e0*/  LDL R56, [R1+0x228] ;  /* 0x0002280001387983 */ /* 0x000ea80000100800 */
[----:B------:R-:W2:Y:S04]  /*107f0*/  LDL.LU R63, [R1+0x218] ;  /* 0x00021800013f7983 */ /* 0x000ea80000300800 */
[----:B------:R-:W2:Y:S04]  /*10800*/  LDL.LU R62, [R1+0x220] ;  /* 0x00022000013e7983 */ /* 0x000ea80000300800 */
[----:B------:R-:W2:Y:S04]  /*10810*/  LDL.LU R5, [R1+0x16c] ;  /* 0x00016c0001057983 */ /* 0x000ea80000300800 */
[----:B------:R-:W2:Y:S04]  /*10820*/  LDL.LU R6, [R1+0x164] ;  /* 0x0001640001067983 */ /* 0x000ea80000300800 */
[----:B------:R-:W2:Y:S04]  /*10830*/  LDL.LU R7, [R1+0x15c] ;  /* 0x00015c0001077983 */ /* 0x000ea80000300800 */
[----:B------:R-:W2:Y:S04]  /*10840*/  LDL.LU R8, [R1+0x154] ;  /* 0x0001540001087983 */ /* 0x000ea80000300800 */
[----:B------:R-:W2:Y:S04]  /*10850*/  LDL.LU R9, [R1+0x14c] ;  /* 0x00014c0001097983 */ /* 0x000ea80000300800 */
[----:B------:R-:W2:Y:S04]  /*10860*/  LDL.LU R10, [R1+0x144] ;  /* 0x00014400010a7983 */ /* 0x000ea80000300800 */
[----:B----4-:R3:W4:Y:S02]  /*10870*/  @!P0 LDG.E.U16 R79, desc[UR60][R20.64] ;  /* 0x0000003c144f8981 */ /* 0x010724000c1e1500 */
[----:B---3--:R-:W-:-:S02]  /*10880*/  @!P0 IMAD.MOV.U32 R20, RZ, RZ, R60 ;  /* 0x000000ffff148224 */ /* 0x008fc400078e003c */
[----:B------:R-:W3:Y:S01]  /*10890*/  LDL R60, [R1+0x214] ;  /* 0x00021400013c7983 */ /* 0x000ee20000100800 */
[----:B------:R-:W-:Y:S02]  /*108a0*/  PRMT R71, RZ, 0x7610, R71 ;  /* 0x00007610ff477816 */ /* 0x000fe40000000047 */
[----:B------:R-:W-:Y:S01]  /*108b0*/  PRMT R43, RZ, 0x7610, R43 ;  /* 0x00007610ff2b7816 */ /* 0x000fe2000000002b */
[----:B------:R-:W4:Y:S01]  /*108c0*/  LDL.LU R64, [R1+0x210] ;  /* 0x0002100001407983 */ /* 0x000f220000300800 */
[----:B--2---:R-:W-:-:S05]  /*108d0*/  @!P0 IMAD.MOV.U32 R21, RZ, RZ, R61 ;  /* 0x000000ffff158224 */ /* 0x004fca00078e003d */
[----:B------:R0:W2:Y:S01]  /*108e0*/  @!P0 LDG.E.U16 R71, desc[UR60][R20.64] ;  /* 0x0000003c14478981 */ /* 0x0000a2000c1e1500 */
[----:B------:R-:W-:Y:S01]  /*108f0*/  PRMT R48, RZ, 0x7610, R48 ;  /* 0x00007610ff307816 */ /* 0x000fe20000000030 */
[----:B0-----:R-:W-:Y:S02]  /*10900*/  @!P0 IMAD.MOV.U32 R20, RZ, RZ, R2 ;  /* 0x000000ffff148224 */ /* 0x001fe400078e0002 */
[----:B------:R-:W-:-:S05]  /*10910*/  @!P0 IMAD.MOV.U32 R21, RZ, RZ, R59 ;  /* 0x000000ffff158224 */ /* 0x000fca00078e003b */
[----:B------:R0:W2:Y:S01]  /*10920*/  @!P0 LDG.E.U16 R43, desc[UR60][R20.64] ;  /* 0x0000003c142b8981 */ /* 0x0000a2000c1e1500 */
[----:B------:R-:W-:Y:S01]  /*10930*/  PRMT R78, RZ, 0x7610, R78 ;  /* 0x00007610ff4e7816 */ /* 0x000fe2000000004e */
[----:B0-----:R-:W-:Y:S01]  /*10940*/  @!P0 IMAD.MOV.U32 R21, RZ, RZ, R57 ;  /* 0x000000ffff158224 */ /* 0x001fe200078e0039 */
[----:B------:R-:W-:Y:S01]  /*10950*/  PRMT R70, RZ, 0x7610, R70 ;  /* 0x00007610ff467816 */ /* 0x000fe20000000046 */
[----:B------:R-:W2:Y:S01]  /*10960*/  LDL R57, [R1+0x208] ;  /* 0x0002080001397983 */ /* 0x000ea20000100800 */
[----:B------:R-:W-:-:S03]  /*10970*/  @!P0 IMAD.MOV.U32 R20, RZ, RZ, R56 ;  /* 0x000000ffff148224 */ /* 0x000fc600078e0038 */
[----:B------:R-:W2:Y:S04]  /*10980*/  LDL R56, [R1+0x200] ;  /* 0x0002000001387983 */ /* 0x000ea80000100800 */
[----:B------:R0:W2:Y:S04]  /*10990*/  @!P0 LDG.E.U16 R48, desc[UR60][R20.64] ;  /* 0x0000003c14308981 */ /* 0x0000a8000c1e1500 */
[----:B------:R-:W2:Y:S04]  /*109a0*/  LDL.LU R59, [R1+0x1f4] ;  /* 0x0001f400013b7983 */ /* 0x000ea80000300800 */
[----:B------:R-:W2:Y:S01]  /*109b0*/  LDL R61, [R1+0x1f0] ;  /* 0x0001f000013d7983 */ /* 0x000ea20000100800 */
[----:B0-----:R-:W-:-:S02]  /*109c0*/  @!P0 IMAD.MOV.U32 R20, RZ, RZ, R62 ;  /* 0x000000ffff148224 */ /* 0x001fc400078e003e */
[----:B------:R-:W-:Y:S02]  /*109d0*/  @!P0 IMAD.MOV.U32 R21, RZ, RZ, R58 ;  /* 0x000000ffff158224 */ /* 0x000fe400078e003a */
[----:B------:R-:W2:Y:S04]  /*109e0*/  LDL R58, [R1+0x1f8] ;  /* 0x0001f800013a7983 */ /* 0x000ea80000100800 */
[----:B------:R0:W2:Y:S02]  /*109f0*/  @!P0 LDG.E.U16 R78, desc[UR60][R20.64] ;  /* 0x0000003c144e8981 */ /* 0x0000a4000c1e1500 */
[----:B0-----:R-:W-:Y:S02]  /*10a00*/  @!P0 IMAD.MOV.U32 R20, RZ, RZ, R63 ;  /* 0x000000ffff148224 */ /* 0x001fe400078e003f */
[----:B---3--:R-:W-:-:S02]  /*10a10*/  @!P0 IMAD.MOV.U32 R21, RZ, RZ, R60 ;  /* 0x000000ffff158224 */ /* 0x008fc400078e003c */
[----:B------:R-:W3:Y:S04]  /*10a20*/  LDL.LU R60, [R1+0x1ec] ;  /* 0x0001ec00013c7983 */ /* 0x000ee80000300800 */
[----:B------:R4:W3:Y:S04]  /*10a30*/  @!P0 LDG.E.U16 R70, desc[UR60][R20.64] ;  /* 0x0000003c14468981 */ /* 0x0008e8000c1e1500 */
[----:B------:R-:W2:Y:S01]  /*10a40*/  LDL R21, [R1+0x20c] ;  /* 0x00020c0001157983 */ /* 0x000ea20000100800 */
[----:B------:R-:W-:Y:S01]  /*10a50*/  PRMT R44, RZ, 0x7610, R44 ;  /* 0x00007610ff2c7816 */ /* 0x000fe2000000002c */
[----:B----4-:R-:W-:Y:S01]  /*10a60*/  @!P0 IMAD.MOV.U32 R20, RZ, RZ, R64 ;  /* 0x000000ffff148224 */ /* 0x010fe200078e0040 */
[----:B------:R-:W-:-:S04]  /*10a70*/  PRMT R49, RZ, 0x7610, R49 ;  /* 0x00007610ff317816 */ /* 0x000fc80000000031 */
[----:B--2---:R0:W2:Y:S04]  /*10a80*/  @!P0 LDG.E.U16 R44, desc[UR60][R20.64] ;  /* 0x0000003c142c8981 */ /* 0x0040a8000c1e1500 */
[----:B------:R-:W4:Y:S01]  /*10a90*/  LDL R21, [R1+0x204] ;  /* 0x0002040001157983 */ /* 0x000f220000100800 */
[----:B0-----:R-:W-:Y:S01]  /*10aa0*/  @!P0 IMAD.MOV.U32 R20, RZ, RZ, R57 ;  /* 0x000000ffff148224 */ /* 0x001fe200078e0039 */
[----:B------:R-:W-:Y:S02]  /*10ab0*/  PRMT R77, RZ, 0x7610, R77 ;  /* 0x00007610ff4d7816 */ /* 0x000fe4000000004d */
[----:B------:R-:W-:Y:S01]  /*10ac0*/  PRMT R69, RZ, 0x7610, R69 ;  /* 0x00007610ff457816 */ /* 0x000fe20000000045 */
[----:B------:R-:W2:Y:S04]  /*10ad0*/  LDL R57, [R1+0x1e0] ;  /* 0x0001e00001397983 */ /* 0x000ea80000100800 */
[----:B----4-:R0:W4:Y:S04]  /*10ae0*/  @!P0 LDG.E.U16 R49, desc[UR60][R20.64] ;  /* 0x0000003c14318981 */ /* 0x010128000c1e1500 */
[----:B------:R-:W3:Y:S01]  /*10af0*/  LDL R21, [R1+0x1fc] ;  /* 0x0001fc0001157983 */ /* 0x000ee20000100800 */
[----:B0-----:R-:W-:Y:S01]  /*10b00*/  @!P0 IMAD.MOV.U32 R20, RZ, RZ, R56 ;  /* 0x000000ffff148224 */ /* 0x001fe200078e0038 */
[----:B------:R-:W-:-:S02]  /*10b10*/  PRMT R45, RZ, 0x7610, R45 ;  /* 0x00007610ff2d7816 */ /* 0x000fc4000000002d */
[----:B------:R-:W4:Y:S04]  /*10b20*/  LDL R56, [R1+0x1d8] ;  /* 0x0001d80001387983 */ /* 0x000f280000100800 */
[----:B---3--:R0:W3:Y:S02]  /*10b30*/  @!P0 LDG.E.U16 R77, desc[UR60][R20.64] ;  /* 0x0000003c144d8981 */ /* 0x0080e4000c1e1500 */
[----:B0-----:R-:W-:Y:S02]  /*10b40*/  @!P0 IMAD.MOV.U32 R20, RZ, RZ, R58 ;  /* 0x000000ffff148224 */ /* 0x001fe400078e003a */
[----:B------:R-:W-:Y:S01]  /*10b50*/  @!P0 IMAD.MOV.U32 R21, RZ, RZ, R59 ;  /* 0x000000ffff158224 */ /* 0x000fe200078e003b */
[----:B------:R-:W3:Y:S04]  /*10b60*/  LDL.LU R58, [R1+0x1c8] ;  /* 0x0001c800013a7983 */ /* 0x000ee80000300800 */
[----:B------:R0:W3:Y:S02]  /*10b70*/  @!P0 LDG.E.U16 R69, desc[UR60][R20.64] ;  /* 0x0000003c14458981 */ /* 0x0000e4000c1e1500 */
[----:B0-----:R-:W-:-:S02]  /*10b80*/  @!P0 IMAD.MOV.U32 R20, RZ, RZ, R61 ;  /* 0x000000ffff148224 */ /* 0x001fc400078e003d */
[----:B------:R-:W-:Y:S01]  /*10b90*/  @!P0 IMAD.MOV.U32 R21, RZ, RZ, R60 ;  /* 0x000000ffff158224 */ /* 0x000fe200078e003c */
[----:B------:R-:W3:Y:S04]  /*10ba0*/  LDL.LU R61, [R1+0x1c0] ;  /* 0x0001c000013d7983 */ /* 0x000ee80000300800 */
[----:B------:R0:W3:Y:S04]  /*10bb0*/  @!P0 LDG.E.U16 R45, desc[UR60][R20.64] ;  /* 0x0000003c142d8981 */ /* 0x0000e8000c1e1500 */
[----:B------:R-:W0:Y:S04]  /*10bc0*/  LDL R20, [R1+0x1e4] ;  /* 0x0001e40001147983 */ /* 0x000e280000100800 */
[----:B------:R-:W0:Y:S01]  /*10bd0*/  LDL R21, [R1+0x1e8] ;  /* 0x0001e80001157983 */ /* 0x000e220000100800 */
[----:B------:R-:W-:-:S02]  /*10be0*/  PRMT R50, RZ, 0x7610, R50 ;  /* 0x00007610ff327816 */ /* 0x000fc40000000032 */
[----:B0-----:R-:W-:-:S04]  /*10bf0*/  @!P0 LOP3.LUT R21, R21, R20, RZ, 0x3c, !PT ;  /* 0x0000001415158212 */ /* 0x001fc800078e3cff */
[----:B------:R-:W-:-:S04]  /*10c00*/  @!P0 LOP3.LUT R20, R21, R20, RZ, 0x3c, !PT ;  /* 0x0000001415148212 */ /* 0x000fc800078e3cff */
[----:B------:R-:W-:-:S05]  /*10c10*/  @!P0 LOP3.LUT R21, R21, R20, RZ, 0x3c, !PT ;  /* 0x0000001415158212 */ /* 0x000fca00078e3cff */
[----:B------:R2:W3:Y:S04]  /*10c20*/  @!P0 LDG.E.U16 R50, desc[UR60][R20.64] ;  /* 0x0000003c14328981 */ /* 0x0004e8000c1e1500 */
[----:B------:R-:W4:Y:S01]  /*10c30*/  LDL R21, [R1+0x1dc] ;  /* 0x0001dc0001157983 */ /* 0x000f220000100800 */
[----:B------:R-:W-:Y:S01]  /*10c40*/  PRMT R76, RZ, 0x7610, R76 ;  /* 0x00007610ff4c7816 */ /* 0x000fe2000000004c */
[----:B--2---:R-:W-:Y:S01]  /*10c50*/  @!P0 IMAD.MOV.U32 R20, RZ, RZ, R57 ;  /* 0x000000ffff148224 */ /* 0x004fe200078e0039 */
[----:B------:R-:W-:Y:S01]  /*10c60*/  PRMT R68, RZ, 0x7610, R68 ;  /* 0x00007610ff447816 */ /* 0x000fe20000000044 */
[----:B------:R-:W2:Y:S04]  /*10c70*/  LDL R57, [R1+0x1b0] ;  /* 0x0001b00001397983 */ /* 0x000ea80000100800 */
[----:B----4-:R0:W4:Y:S04]  /*10c80*/  @!P0 LDG.E.U16 R76, desc[UR60][R20.64] ;  /* 0x0000003c144c8981 */ /* 0x010128000c1e1500 */
[----:B------:R-:W3:Y:S01]  /*10c90*/  LDL R21, [R1+0x1d4] ;  /* 0x0001d40001157983 */ /* 0x000ee20000100800 */
[----:B0-----:R-:W-:Y:S01]  /*10ca0*/  @!P0 IMAD.MOV.U32 R20, RZ, RZ, R56 ;  /* 0x000000ffff148224 */ /* 0x001fe200078e0038 */
[----:B------:R-:W-:-:S02]  /*10cb0*/  PRMT R46, RZ, 0x7610, R46 ;  /* 0x00007610ff2e7816 */ /* 0x000fc4000000002e */
[----:B------:R-:W-:Y:S01]  /*10cc0*/  PRMT R51, RZ, 0x7610, R51 ;  /* 0x00007610ff337816 */ /* 0x000fe20000000033 */
[----:B------:R-:W4:Y:S04]  /*10cd0*/  LDL R56, [R1+0x1a8] ;  /* 0x0001a80001387983 */ /* 0x000f280000100800 */
[----:B---3--:R0:W3:Y:S04]  /*10ce0*/  @!P0 LDG.E.U16 R68, desc[UR60][R20.64] ;  /* 0x0000003c14448981 */ /* 0x0080e8000c1e1500 */
[----:B------:R-:W0:Y:S04]  /*10cf0*/  LDL R20, [R1+0x1cc] ;  /* 0x0001cc0001147983 */ /* 0x000e280000100800 */
[----:B------:R-:W0:Y:S02]  /*10d00*/  LDL R21, [R1+0x1d0] ;  /* 0x0001d00001157983 */ /* 0x000e240000100800 */
[----:B0-----:R-:W-:-:S04]  /*10d10*/  @!P0 LOP3.LUT R21, R21, R20, RZ, 0x3c, !PT ;  /* 0x0000001415158212 */ /* 0x001fc800078e3cff */
[----:B------:R-:W-:-:S04]  /*10d20*/  @!P0 LOP3.LUT R20, R21, R20, RZ, 0x3c, !PT ;  /* 0x0000001415148212 */ /* 0x000fc800078e3cff */
[----:B------:R-:W-:-:S05]  /*10d30*/  @!P0 LOP3.LUT R21, R21, R20, RZ, 0x3c, !PT ;  /* 0x0000001415158212 */ /* 0x000fca00078e3cff */
[----:B------:R0:W3:Y:S04]  /*10d40*/  @!P0 LDG.E.U16 R46, desc[UR60][R20.64] ;  /* 0x0000003c142e8981 */ /* 0x0000e8000c1e1500 */
[----:B------:R-:W2:Y:S01]  /*10d50*/  LDL R21, [R1+0x1c4] ;  /* 0x0001c40001157983 */ /* 0x000ea20000100800 */
[----:B0-----:R-:W-:Y:S01]  /*10d60*/  @!P0 IMAD.MOV.U32 R20, RZ, RZ, R58 ;  /* 0x000000ffff148224 */ /* 0x001fe200078e003a */
[----:B------:R-:W-:-:S04]  /*10d70*/  PRMT R75, RZ, 0x7610, R75 ;  /* 0x00007610ff4b7816 */ /* 0x000fc8000000004b */
[----:B--2---:R0:W2:Y:S04]  /*10d80*/  @!P0 LDG.E.U16 R51, desc[UR60][R20.64] ;  /* 0x0000003c14338981 */ /* 0x0040a8000c1e1500 */
[----:B------:R-:W4:Y:S01]  /*10d90*/  LDL R21, [R1+0x1bc] ;  /* 0x0001bc0001157983 */ /* 0x000f220000100800 */
[----:B0-----:R-:W-:-:S05]  /*10da0*/  @!P0 IMAD.MOV.U32 R20, RZ, RZ, R61 ;  /* 0x000000ffff148224 */ /* 0x001fca00078e003d */
[----:B----4-:R0:W4:Y:S04]  /*10db0*/  @!P0 LDG.E.U16 R75, desc[UR60][R20.64] ;  /* 0x0000003c144b8981 */ /* 0x010128000c1e1500 */
[----:B------:R-:W0:Y:S04]  /*10dc0*/  LDL R20, [R1+0x1b4] ;  /* 0x0001b40001147983 */ /* 0x000e280000100800 */
[----:B------:R-:W0:Y:S01]  /*10dd0*/  LDL R21, [R1+0x1b8] ;  /* 0x0001b80001157983 */ /* 0x000e220000100800 */
[----:B------:R-:W-:Y:S02]  /*10de0*/  PRMT R67, RZ, 0x7610, R67 ;  /* 0x00007610ff437816 */ /* 0x000fe40000000043 */
[----:B0-----:R-:W-:-:S04]  /*10df0*/  @!P0 LOP3.LUT R21, R21, R20, RZ, 0x3c, !PT ;  /* 0x0000001415158212 */ /* 0x001fc800078e3cff */
[----:B------:R-:W-:-:S04]  /*10e00*/  @!P0 LOP3.LUT R20, R21, R20, RZ, 0x3c, !PT ;  /* 0x0000001415148212 */ /* 0x000fc800078e3cff */
[----:B------:R-:W-:-:S05]  /*10e10*/  @!P0 LOP3.LUT R21, R21, R20, RZ, 0x3c, !PT ;  /* 0x0000001415158212 */ /* 0x000fca00078e3cff */
[----:B------:R0:W2:Y:S04]  /*10e20*/  @!P0 LDG.E.U16 R67, desc[UR60][R20.64] ;  /* 0x0000003c14438981 */ /* 0x0000a8000c1e1500 */
[----:B------:R-:W3:Y:S01]  /*10e30*/  LDL R21, [R1+0x1ac] ;  /* 0x0001ac0001157983 */ /* 0x000ee20000100800 */
[----:B------:R-:W-:Y:S01]  /*10e40*/  PRMT R47, RZ, 0x7610, R47 ;  /* 0x00007610ff2f7816 */ /* 0x000fe2000000002f */
[----:B0-----:R-:W-:Y:S01]  /*10e50*/  @!P0 IMAD.MOV.U32 R20, RZ, RZ, R57 ;  /* 0x000000ffff148224 */ /* 0x001fe200078e0039 */
[----:B------:R-:W-:Y:S01]  /*10e60*/  PRMT R52, RZ, 0x7610, R52 ;  /* 0x00007610ff347816 */ /* 0x000fe20000000034 */
[----:B------:R-:W4:Y:S04]  /*10e70*/  LDL R57, [R1+0x198] ;  /* 0x0001980001397983 */ /* 0x000f280000100800 */
[----:B---3--:R0:W3:Y:S04]  /*10e80*/  @!P0 LDG.E.U16 R47, desc[UR60][R20.64] ;  /* 0x0000003c142f8981 */ /* 0x0080e8000c1e1500 */
[----:B------:R-:W2:Y:S01]  /*10e90*/  LDL R21, [R1+0x1a4] ;  /* 0x0001a40001157983 */ /* 0x000ea20000100800 */
[----:B0-----:R-:W-:-:S03]  /*10ea0*/  @!P0 IMAD.MOV.U32 R20, RZ, RZ, R56 ;  /* 0x000000ffff148224 */ /* 0x001fc600078e0038 */
[----:B------:R-:W3:Y:S04]  /*10eb0*/  LDL.LU R56, [R1+0x174] ;  /* 0x0001740001387983 */ /* 0x000ee80000300800 */
[----:B--2---:R0:W2:Y:S04]  /*10ec0*/  @!P0 LDG.E.U16 R52, desc[UR60][R20.64] ;  /* 0x0000003c14348981 */ /* 0x0040a8000c1e1500 */
[----:B------:R-:W0:Y:S04]  /*10ed0*/  LDL R20, [R1+0x19c] ;  /* 0x00019c0001147983 */ /* 0x000e280000100800 */
[----:B------:R-:W0:Y:S01]  /*10ee0*/  LDL R21, [R1+0x1a0] ;  /* 0x0001a00001157983 */ /* 0x000e220000100800 */
[----:B------:R-:W-:-:S02]  /*10ef0*/  PRMT R74, RZ, 0x7610, R74 ;  /* 0x00007610ff4a7816 */ /* 0x000fc4000000004a */
[----:B0-----:R-:W-:-:S04]  /*10f00*/  @!P0 LOP3.LUT R21, R21, R20, RZ, 0x3c, !PT ;  /* 0x0000001415158212 */ /* 0x001fc800078e3cff */
[----:B------:R-:W-:-:S04]  /*10f10*/  @!P0 LOP3.LUT R20, R21, R20, RZ, 0x3c, !PT ;  /* 0x0000001415148212 */ /* 0x000fc800078e3cff */
[----:B------:R-:W-:-:S05]  /*10f20*/  @!P0 LOP3.LUT R21, R21, R20, RZ, 0x3c, !PT ;  /* 0x0000001415158212 */ /* 0x000fca00078e3cff */
[----:B------:R0:W2:Y:S04]  /*10f30*/  @!P0 LDG.E.U16 R74, desc[UR60][R20.64] ;  /* 0x0000003c144a8981 */ /* 0x0000a8000c1e1500 */
[----:B------:R-:W0:Y:S04]  /*10f40*/  LDL R20, [R1+0x17c] ;  /* 0x00017c0001147983 */ /* 0x000e280000100800 */
[----:B------:R-:W0:Y:S01]  /*10f50*/  LDL R21, [R1+0x180] ;  /* 0x0001800001157983 */ /* 0x000e220000100800 */
[----:B------:R-:W-:Y:S02]  /*10f60*/  PRMT R73, RZ, 0x7610, R73 ;  /* 0x00007610ff497816 */ /* 0x000fe40000000049 */
[----:B0-----:R-:W-:-:S04]  /*10f70*/  @!P0 LOP3.LUT R21, R21, R20, RZ, 0x3c, !PT ;  /* 0x0000001415158212 */ /* 0x001fc800078e3cff */
[----:B------:R-:W-:-:S04]  /*10f80*/  @!P0 LOP3.LUT R20, R21, R20, RZ, 0x3c, !PT ;  /* 0x0000001415148212 */ /* 0x000fc800078e3cff */
[----:B------:R-:W-:-:S05]  /*10f90*/  @!P0 LOP3.LUT R21, R21, R20, RZ, 0x3c, !PT ;  /* 0x0000001415158212 */ /* 0x000fca00078e3cff */
[----:B------:R0:W2:Y:S04]  /*10fa0*/  @!P0 LDG.E.U16 R73, desc[UR60][R20.64] ;  /* 0x0000003c14498981 */ /* 0x0000a8000c1e1500 */
[----:B------:R-:W0:Y:S01]  /*10fb0*/  LDL R21, [R1+0x160] ;  /* 0x0001600001157983 */ /* 0x000e220000100800 */
[----:B------:R-:W-:-:S03]  /*10fc0*/  PRMT R72, RZ, 0x7610, R72 ;  /* 0x00007610ff487816 */ /* 0x000fc60000000048 */
[----:B------:R1:W-:Y:S01]  /*10fd0*/  STL [R1+0xa64], R7 ;  /* 0x000a640701007387 */ /* 0x0003e20000100800 */
[----:B0-----:R-:W-:Y:S02]  /*10fe0*/  @!P0 IMAD.MOV.U32 R20, RZ, RZ, R21 ;  /* 0x000000ffff148224 */ /* 0x001fe400078e0015 */
[----:B------:R-:W-:Y:S02]  /*10ff0*/  @!P0 IMAD.MOV.U32 R21, RZ, RZ, R7 ;  /* 0x000000ffff158224 */ /* 0x000fe400078e0007 */
[----:B-1----:R-:W2:Y:S04]  /*11000*/  LDL.LU R7, [R1+0x184] ;  /* 0x0001840001077983 */ /* 0x002ea80000300800 */
[----:B------:R4:W2:Y:S04]  /*11010*/  @!P0 LDG.E.U16 R72, desc[UR60][R20.64] ;  /* 0x0000003c14488981 */ /* 0x0008a8000c1e1500 */
[----:B------:R-:W3:Y:S01]  /*11020*/  LDL R21, [R1+0x194] ;  /* 0x0001940001157983 */ /* 0x000ee20000100800 */
[----:B------:R-:W-:Y:S01]  /*11030*/  PRMT R66, RZ, 0x7610, R66 ;  /* 0x00007610ff427816 */ /* 0x000fe20000000042 */
[----:B----4-:R-:W-:-:S02]  /*11040*/  @!P0 IMAD.MOV.U32 R20, RZ, RZ, R57 ;  /* 0x000000ffff148224 */ /* 0x010fc400078e0039 */
[----:B------:R-:W4:Y:S04]  /*11050*/  LDL.LU R57, [R1+0x150] ;  /* 0x0001500001397983 */ /* 0x000f280000300800 */
[----:B---3--:R0:W3:Y:S04]  /*11060*/  @!P0 LDG.E.U16 R66, desc[UR60][R20.64] ;  /* 0x0000003c14428981 */ /* 0x0080e8000c1e1500 */
[----:B------:R-:W0:Y:S01]  /*11070*/  LDL R21, [R1+0x178] ;  /* 0x0001780001157983 */ /* 0x000e220000100800 */
[----:B------:R-:W-:Y:S01]  /*11080*/  PRMT R65, RZ, 0x7610, R65 ;  /* 0x00007610ff417816 */ /* 0x000fe20000000041 */
[----:B0-----:R-:W-:-:S02]  /*11090*/  @!P0 IMAD.MOV.U32 R20, RZ, RZ, R21 ;  /* 0x000000ffff148224 */ /* 0x001fc400078e0015 */
[----:B------:R-:W-:-:S05]  /*110a0*/  @!P0 IMAD.MOV.U32 R21, RZ, RZ, R56 ;  /* 0x000000ffff158224 */ /* 0x000fca00078e0038 */
[----:B------:R0:W3:Y:S04]  /*110b0*/  @!P0 LDG.E.U16 R65, desc[UR60][R20.64] ;  /* 0x0000003c14418981 */ /* 0x0000e8000c1e1500 */
[----:B------:R-:W0:Y:S01]  /*110c0*/  LDL R21, [R1+0x158] ;  /* 0x0001580001157983 */ /* 0x000e220000100800 */
[----:B------:R-:W-:-:S03]  /*110d0*/  PRMT R252, RZ, 0x7610, R252 ;  /* 0x00007610fffc7816 */ /* 0x000fc600000000fc */
[----:B------:R1:W-:Y:S01]  /*110e0*/  STL [R1+0xa68], R8 ;  /* 0x000a680801007387 */ /* 0x0003e20000100800 */
[----:B0-----:R-:W-:Y:S02]  /*110f0*/  @!P0 IMAD.MOV.U32 R20, RZ, RZ, R21 ;  /* 0x000000ffff148224 */ /* 0x001fe400078e0015 */
[----:B------:R-:W-:Y:S01]  /*11100*/  @!P0 IMAD.MOV.U32 R21, RZ, RZ, R8 ;  /* 0x000000ffff158224 */ /* 0x000fe200078e0008 */
[----:B------:R-:W-:Y:S01]  /*11110*/  PRMT R251, RZ, 0x7610, R251 ;  /* 0x00007610fffb7816 */ /* 0x000fe200000000fb */
[----:B-1----:R-:W3:Y:S04]  /*11120*/  LDL R8, [R1+0x188] ;  /* 0x0001880001087983 */ /* 0x002ee80000100800 */
[----:B------:R0:W3:Y:S04]  /*11130*/  @!P0 LDG.E.U16 R252, desc[UR60][R20.64] ;  /* 0x0000003c14fc8981 */ /* 0x0000e8000c1e1500 */
[----:B------:R-:W0:Y:S04]  /*11140*/  LDL R20, [R1+0x18c] ;  /* 0x00018c0001147983 */ /* 0x000e280000100800 */
[----:B------:R-:W0:Y:S02]  /*11150*/  LDL R21, [R1+0x190] ;  /* 0x0001900001157983 */ /* 0x000e240000100800 */
[----:B0-----:R-:W-:-:S04]  /*11160*/  @!P0 LOP3.LUT R21, R21, R20, RZ, 0x3c, !PT ;  /* 0x0000001415158212 */ /* 0x001fc800078e3cff */
[----:B------:R-:W-:-:S04]  /*11170*/  @!P0 LOP3.LUT R20, R21, R20, RZ, 0x3c, !PT ;  /* 0x0000001415148212 */ /* 0x000fc800078e3cff */
[----:B------:R-:W-:-:S05]  /*11180*/  @!P0 LOP3.LUT R21, R21, R20, RZ, 0x3c, !PT ;  /* 0x0000001415158212 */ /* 0x000fca00078e3cff */
[----:B------:R0:W3:Y:S04]  /*11190*/  @!P0 LDG.E.U16 R251, desc[UR60][R20.64] ;  /* 0x0000003c14fb8981 */ /* 0x0000e8000c1e1500 */
[----:B------:R-:W0:Y:S01]  /*111a0*/  LDL R21, [R1+0x170] ;  /* 0x0001700001157983 */ /* 0x000e220000100800 */
[----:B------:R-:W-:Y:S02]  /*111b0*/  PRMT R250, RZ, 0x7610, R250 ;  /* 0x00007610fffa7816 */ /* 0x000fe400000000fa */
[----:B------:R-:W-:Y:S01]  /*111c0*/  PRMT R249, RZ, 0x7610, R249 ;  /* 0x00007610fff97816 */ /* 0x000fe200000000f9 */
[----:B------:R-:W-:Y:S04]  /*111d0*/  STL [R1+0xa6c], R5 ;  /* 0x000a6c0501007387 */ /* 0x000fe80000100800 */
[----:B------:R1:W-:Y:S01]  /*111e0*/  STL [R1+0xa60], R9 ;  /* 0x000a600901007387 */ /* 0x0003e20000100800 */
[----:B0-----:R-:W-:-:S02]  /*111f0*/  @!P0 IMAD.MOV.U32 R20, RZ, RZ, R21 ;  /* 0x000000ffff148224 */ /* 0x001fc400078e0015 */
[----:B------:R-:W-:-:S05]  /*11200*/  @!P0 IMAD.MOV.U32 R21, RZ, RZ, R5 ;  /* 0x000000ffff158224 */ /* 0x000fca00078e0005 */
[----:B------:R4:W3:Y:S02]  /*11210*/  @!P0 LDG.E.U16 R250, desc[UR60][R20.64] ;  /* 0x0000003c14fa8981 */ /* 0x0008e4000c1e1500 */
[----:B----4-:R-:W-:Y:S02]  /*11220*/  @!P0 IMAD.MOV.U32 R20, RZ, RZ, R57 ;  /* 0x000000ffff148224 */ /* 0x010fe400078e0039 */
[----:B------:R-:W-:Y:S02]  /*11230*/  @!P0 IMAD.MOV.U32 R21, RZ, RZ, R9 ;  /* 0x000000ffff158224 */ /* 0x000fe400078e0009 */
[----:B-1----:R-:W4:Y:S04]  /*11240*/  LDL.LU R9, [R1+0x148] ;  /* 0x0001480001097983 */ /* 0x002f280000300800 */
[----:B------:R0:W3:Y:S04]  /*11250*/  @!P0 LDG.E.U16 R249, desc[UR60][R20.64] ;  /* 0x0000003c14f98981 */ /* 0x0000e8000c1e1500 */
[----:B--2---:R1:W-:Y:S01]  /*11260*/  STL [R1+0xa70], R7 ;  /* 0x000a700701007387 */ /* 0x0043e20000100800 */
[----:B0-----:R-:W-:-:S03]  /*11270*/  @!P0 IMAD.MOV.U32 R21, RZ, RZ, R7 ;  /* 0x000000ffff158224 */ /* 0x001fc600078e0007 */
[----:B-1----:R-:W2:Y:S04]  /*11280*/  LDL.LU R7, [R1+0x168] ;  /* 0x0001680001077983 */ /* 0x002ea80000300800 */
[----:B------:R0:W-:Y:S04]  /*11290*/  STS.U16 [R4+0xb00], R91 ;  /* 0x000b005b04007388 */ /* 0x0001e80000000400 */
        /* <DEDUP_REMOVED lines=40> */
[----:B------:R-:W-:Y:S04]  /*11520*/  STS.U16 [R3+0x5380], R36 ;  /* 0x0053802403007388 */ /* 0x000fe80000000400 */
        /* <DEDUP_REMOVED lines=14> */
[----:B--2---:R-:W-:Y:S04]  /*11610*/  STL [R1+0xa78], R7 ;  /* 0x000a780701007387 */ /* 0x004fe80000100800 */
[----:B------:R-:W-:Y:S04]  /*11620*/  STL [R1+0xa74], R6 ;  /* 0x000a740601007387 */ /* 0x000fe80000100800 */
[----:B----4-:R-:W-:Y:S04]  /*11630*/  STL [R1+0xa80], R9 ;  /* 0x000a800901007387 */ /* 0x010fe80000100800 */
[----:B------:R-:W-:Y:S04]  /*11640*/  STL [R1+0xa7c], R10 ;  /* 0x000a7c0a01007387 */ /* 0x000fe80000100800 */
[----:B0-----:R-:W2:Y:S04]  /*11650*/  LDL.LU R91, [R1+0xc4c] ;  /* 0x000c4c00015b7983 */ /* 0x001ea80000300800 */
[----:B-1----:R-:W2:Y:S04]  /*11660*/  LDL.LU R92, [R1+0xc48] ;  /* 0x000c4800015c7983 */ /* 0x002ea80000300800 */
        /* <DEDUP_REMOVED lines=22> */
[----:B------:R0:W-:Y:S04]  /*117d0*/  STL [R1+0xa84], R4 ;  /* 0x000a840401007387 */ /* 0x0001e80000100800 */
[----:B------:R-:W2:Y:S04]  /*117e0*/  LDL.LU R115, [R1+0xbec] ;  /* 0x000bec0001737983 */ /* 0x000ea80000300800 */
[----:B------:R-:W2:Y:S04]  /*117f0*/  LDL.LU R116, [R1+0xbe8] ;  /* 0x000be80001747983 */ /* 0x000ea80000300800 */
[----:B------:R-:W2:Y:S04]  /*11800*/  LDL.LU R117, [R1+0xbe4] ;  /* 0x000be40001757983 */ /* 0x000ea80000300800 */
[----:B------:R-:W2:Y:S04]  /*11810*/  LDL.LU R118, [R1+0xbe0] ;  /* 0x000be00001767983 */ /* 0x000ea80000300800 */
[----:B------:R-:W2:Y:S04]  /*11820*/  LDL.LU R119, [R1+0xbdc] ;  /* 0x000bdc0001777983 */ /* 0x000ea80000300800 */
[----:B------:R-:W4:Y:S04]  /*11830*/  LDL.LU R24, [R1+0xbd8] ;  /* 0x000bd80001187983 */ /* 0x000f280000300800 */
[----:B------:R-:W4:Y:S04]  /*11840*/  LDL.LU R25, [R1+0xbd4] ;  /* 0x000bd40001197983 */ /* 0x000f280000300800 */
[----:B------:R-:W4:Y:S04]  /*11850*/  LDL.LU R26, [R1+0xbd0] ;  /* 0x000bd000011a7983 */ /* 0x000f280000300800 */
[----:B------:R-:W4:Y:S04]  /*11860*/  LDL.LU R27, [R1+0xbcc] ;  /* 0x000bcc00011b7983 */ /* 0x000f280000300800 */
[----:B------:R-:W4:Y:S04]  /*11870*/  LDL.LU R28, [R1+0xbc8] ;  /* 0x000bc800011c7983 */ /* 0x000f280000300800 */
[----:B------:R-:W4:Y:S04]  /*11880*/  LDL.LU R29, [R1+0xbc4] ;  /* 0x000bc400011d7983 */ /* 0x000f280000300800 */
[----:B---3--:R-:W4:Y:S04]  /*11890*/  LDL.LU R30, [R1+0xbc0] ;  /* 0x000bc000011e7983 */ /* 0x008f280000300800 */
[----:B------:R-:W4:Y:S04]  /*118a0*/  LDL.LU R31, [R1+0xbbc] ;  /* 0x000bbc00011f7983 */ /* 0x000f280000300800 */
[----:B------:R-:W4:Y:S04]  /*118b0*/  LDL.LU R32, [R1+0xbb8] ;  /* 0x000bb80001207983 */ /* 0x000f280000300800 */
[----:B------:R-:W4:Y:S04]  /*118c0*/  LDL.LU R33, [R1+0xbb4] ;  /* 0x000bb40001217983 */ /* 0x000f280000300800 */
[----:B------:R-:W4:Y:S04]  /*118d0*/  LDL.LU R34, [R1+0xbb0] ;  /* 0x000bb00001227983 */ /* 0x000f280000300800 */
[----:B------:R-:W4:Y:S04]  /*118e0*/  LDL.LU R35, [R1+0xbac] ;  /* 0x000bac0001237983 */ /* 0x000f280000300800 */
[----:B------:R-:W3:Y:S04]  /*118f0*/  LDL R5, [R1+0x8c] ;  /* 0x00008c0001057983 */ /* 0x000ee80000100800 */
[----:B0-----:R-:W2:Y:S04]  /*11900*/  LDL R4, [R1+0x88] ;  /* 0x0000880001047983 */ /* 0x001ea80000100800 */
[----:B------:R-:W4:Y:S04]  /*11910*/  LDL.LU R36, [R1+0xba8] ;  /* 0x000ba80001247983 */ /* 0x000f280000300800 */
[----:B------:R-:W4:Y:S04]  /*11920*/  LDL.LU R37, [R1+0xba4] ;  /* 0x000ba40001257983 */ /* 0x000f280000300800 */
[----:B------:R-:W4:Y:S04]  /*11930*/  LDL.LU R38, [R1+0xba0] ;  /* 0x000ba00001267983 */ /* 0x000f280000300800 */
[----:B------:R-:W4:Y:S04]  /*11940*/  LDL.LU R39, [R1+0xb9c] ;  /* 0x000b9c0001277983 */ /* 0x000f280000300800 */
[----:B------:R-:W4:Y:S04]  /*11950*/  LDL.LU R40, [R1+0xb98] ;  /* 0x000b980001287983 */ /* 0x000f280000300800 */
[----:B------:R-:W4:Y:S04]  /*11960*/  LDL.LU R41, [R1+0xb94] ;  /* 0x000b940001297983 */ /* 0x000f280000300800 */
[----:B------:R-:W4:Y:S04]  /*11970*/  LDL.LU R42, [R1+0xb90] ;  /* 0x000b9000012a7983 */ /* 0x000f280000300800 */
[----:B------:R0:W-:Y:S04]  /*11980*/  STL [R1+0xa88], R3 ;  /* 0x000a880301007387 */ /* 0x0001e80000100800 */
[----:B0-----:R-:W4:Y:S01]  /*11990*/  LDL R3, [R1+0x84] ;  /* 0x0000840001037983 */ /* 0x001f220000100800 */
[----:B------:R-:W-:Y:S01]  /*119a0*/  PRMT R248, RZ, 0x7610, R248 ;  /* 0x00007610fff87816 */ /* 0x000fe200000000f8 */
[----:B------:R-:W-:Y:S01]  /*119b0*/  @!P0 IMAD.MOV.U32 R20, RZ, RZ, R8 ;  /* 0x000000ffff148224 */ /* 0x000fe200078e0008 */
[----:B------:R-:W-:-:S04]  /*119c0*/  PRMT R23, RZ, 0x7610, R23 ;  /* 0x00007610ff177816 */ /* 0x000fc80000000017 */
[----:B------:R0:W4:Y:S01]  /*119d0*/  @!P0 LDG.E.U16 R248, desc[UR60][R20.64] ;  /* 0x0000003c14f88981 */ /* 0x000122000c1e1500 */
[----:B------:R-:W-:Y:S01]  /*119e0*/  PRMT R22, RZ, 0x7610, R22 ;  /* 0x00007610ff167816 */ /* 0x000fe20000000016 */
[----:B0-----:R-:W-:Y:S02]  /*119f0*/  @!P0 IMAD.MOV.U32 R20, RZ, RZ, R7 ;  /* 0x000000ffff148224 */ /* 0x001fe400078e0007 */
[----:B------:R-:W-:-:S05]  /*11a00*/  @!P0 IMAD.MOV.U32 R21, RZ, RZ, R6 ;  /* 0x000000ffff158224 */ /* 0x000fca00078e0006 */
[----:B------:R0:W4:Y:S01]  /*11a10*/  @!P0 LDG.E.U16 R23, desc[UR60][R20.64] ;  /* 0x0000003c14178981 */ /* 0x000122000c1e1500 */
[----:B------:R-:W-:Y:S02]  /*11a20*/  IMAD.MOV.U32 R6, RZ, RZ, R56 ;  /* 0x000000ffff067224 */ /* 0x000fe400078e0038 */
[----:B------:R-:W-:Y:S02]  /*11a30*/  IMAD.MOV.U32 R8, RZ, RZ, R59 ;  /* 0x000000ffff087224 */ /* 0x000fe400078e003b */
[----:B------:R-:W-:Y:S02]  /*11a40*/  IMAD.MOV.U32 R7, RZ, RZ, R60 ;  /* 0x000000ffff077224 */ /* 0x000fe400078e003c */
[----:B0-----:R-:W-:Y:S02]  /*11a50*/  @!P0 IMAD.MOV.U32 R20, RZ, RZ, R9 ;  /* 0x000000ffff148224 */ /* 0x001fe400078e0009 */
[----:B------:R-:W-:Y:S02]  /*11a60*/  @!P0 IMAD.MOV.U32 R21, RZ, RZ, R10 ;  /* 0x000000ffff158224 */ /* 0x000fe400078e000a */
[----:B------:R-:W-:-:S02]  /*11a70*/  IMAD.MOV.U32 R9, RZ, RZ, R57 ;  /* 0x000000ffff097224 */ /* 0x000fc400078e0039 */
[----:B------:R-:W-:Y:S01]  /*11a80*/  IMAD.MOV.U32 R10, RZ, RZ, R58 ;  /* 0x000000ffff0a7224 */ /* 0x000fe200078e003a */
[----:B------:R-:W4:Y:S04]  /*11a90*/  LDL.LU.64 R56, [R1] ;  /* 0x0000000001387983 */ /* 0x000f280000300a00 */
[----:B------:R0:W4:Y:S04]  /*11aa0*/  @!P0 LDG.E.U16 R22, desc[UR60][R20.64] ;  /* 0x0000003c14168981 */ /* 0x000128000c1e1500 */
[----:B------:R-:W4:Y:S01]  /*11ab0*/  LDL.LU.64 R58, [R1+0x8] ;  /* 0x00000800013a7983 */ /* 0x000f220000300a00 */
[----:B0-----:R-:W-:-:S02]  /*11ac0*/  IMAD.MOV.U32 R20, RZ, RZ, R63 ;  /* 0x000000ffff147224 */ /* 0x001fc400078e003f */
[----:B------:R-:W-:Y:S01]  /*11ad0*/  IMAD.MOV.U32 R21, RZ, RZ, R62 ;  /* 0x000000ffff157224 */ /* 0x000fe200078e003e */
[----:B---3--:R-:W-:Y:S04]  /*11ae0*/  STS.U16 [R5+0x10000], R79 ;  /* 0x0100004f05007388 */ /* 0x008fe80000000400 */
[----:B------:R-:W-:Y:S04]  /*11af0*/  STS.U16 [R5+0x10400], R78 ;  /* 0x0104004e05007388 */ /* 0x000fe80000000400 */
[----:B------:R-:W-:Y:S04]  /*11b00*/  STS.U16 [R5+0x10800], R77 ;  /* 0x0108004d05007388 */ /* 0x000fe80000000400 */
[----:B------:R-:W-:Y:S04]  /*11b10*/  STS.U16 [R5+0x10c00], R76 ;  /* 0x010c004c05007388 */ /* 0x000fe80000000400 */
[----:B------:R-:W-:Y:S04]  /*11b20*/  STS.U16 [R5+0x11000], R75 ;  /* 0x0110004b05007388 */ /* 0x000fe80000000400 */
[----:B------:R-:W-:Y:S04]  /*11b30*/  STS.U16 [R5+0x11400], R74 ;  /* 0x0114004a05007388 */ /* 0x000fe80000000400 */
[----:B------:R-:W-:Y:S04]  /*11b40*/  STS.U16 [R5+0x11800], R73 ;  /* 0x0118004905007388 */ /* 0x000fe80000000400 */
[----:B------:R0:W-:Y:S04]  /*11b50*/  STS.U16 [R5+0x11c00], R72 ;  /* 0x011c004805007388 */ /* 0x0001e80000000400 */
[----:B--2---:R-:W-:Y:S04]  /*11b60*/  STS.U16 [R4+0x10100], R71 ;  /* 0x0101004704007388 */ /* 0x004fe80000000400 */
[----:B------:R-:W-:Y:S04]  /*11b70*/  STS.U16 [R4+0x10500], R70 ;  /* 0x0105004604007388 */ /* 0x000fe80000000400 */
[----:B------:R-:W-:Y:S01]  /*11b80*/  STS.U16 [R4+0x10900], R69 ;  /* 0x0109004504007388 */ /* 0x000fe20000000400 */
[----:B0-----:R-:W-:-:S03]  /*11b90*/  IMAD.MOV.U32 R5, RZ, RZ, R61 ;  /* 0x000000ffff057224 */ /* 0x001fc600078e003d */
[----:B------:R-:W-:Y:S04]  /*11ba0*/  STS.U16 [R4+0x10d00], R68 ;  /* 0x010d004404007388 */ /* 0x000fe80000000400 */
[----:B------:R-:W-:Y:S04]  /*11bb0*/  STS.U16 [R4+0x11100], R67 ;  /* 0x0111004304007388 */ /* 0x000fe80000000400 */
[----:B------:R-:W-:Y:S04]  /*11bc0*/  STS.U16 [R4+0x11500], R66 ;  /* 0x0115004204007388 */ /* 0x000fe80000000400 */
[----:B------:R-:W-:Y:S04]  /*11bd0*/  STS.U16 [R4+0x11900], R65 ;  /* 0x0119004104007388 */ /* 0x000fe80000000400 */
[----:B------:R0:W-:Y:S04]  /*11be0*/  STS.U16 [R4+0x11d00], R252 ;  /* 0x011d00fc04007388 */ /* 0x0001e80000000400 */
[----:B------:R-:W2:Y:S04]  /*11bf0*/  LDL.LU.64 R60, [R1+0x10] ;  /* 0x00001000013c7983 */ /* 0x000ea80000300a00 */
[----:B------:R-:W2:Y:S01]  /*11c00*/  LDL.LU.64 R62, [R1+0x18] ;  /* 0x00001800013e7983 */ /* 0x000ea20000300a00 */
[----:B0-----:R-:W-:-:S03]  /*11c10*/  IMAD.MOV.U32 R4, RZ, RZ, R64 ;  /* 0x000000ffff047224 */ /* 0x001fc600078e0040 */
[----:B------:R-:W2:Y:S04]  /*11c20*/  LDL.LU.64 R64, [R1+0x20] ;  /* 0x0000200001407983 */ /* 0x000ea80000300a00 */
        /* <DEDUP_REMOVED lines=11> */
[----:B----4-:R0:W-:Y:S04]  /*11ce0*/  STS.U16 [R3+0x10200], R43 ;  /* 0x0102002b03007388 */ /* 0x0101e80000000400 */
[----:B------:R1:W-:Y:S04]  /*11cf0*/  STS.U16 [R3+0x10600], R44 ;  /* 0x0106002c03007388 */ /* 0x0003e80000000400 */
[----:B0-----:R-:W3:Y:S04]  /*11d00*/  LDL.LU R43, [R1+0xb8c] ;  /* 0x000b8c00012b7983 */ /* 0x001ee80000300800 */
[----:B-1----:R-:W3:Y:S04]  /*11d10*/  LDL.LU R44, [R1+0xb88] ;  /* 0x000b8800012c7983 */ /* 0x002ee80000300800 */
[----:B------:R-:W4:Y:S04]  /*11d20*/  LDL R252, [R1+0x80] ;  /* 0x0000800001fc7983 */ /* 0x000f280000100800 */
[----:B------:R0:W-:Y:S04]  /*11d30*/  STS.U16 [R3+0x10a00], R45 ;  /* 0x010a002d03007388 */ /* 0x0001e80000000400 */
[----:B------:R-:W-:Y:S04]  /*11d40*/  STS.U16 [R3+0x10e00], R46 ;  /* 0x010e002e03007388 */ /* 0x000fe80000000400 */
[----:B------:R-:W-:Y:S04]  /*11d50*/  STS.U16 [R3+0x11200], R47 ;  /* 0x0112002f03007388 */ /* 0x000fe80000000400 */
[----:B------:R-:W-:Y:S04]  /*11d60*/  STS.U16 [R3+0x11600], R251 ;  /* 0x011600fb03007388 */ /* 0x000fe80000000400 */
[----:B------:R-:W-:Y:S04]  /*11d70*/  STS.U16 [R3+0x11a00], R250 ;  /* 0x011a00fa03007388 */ /* 0x000fe80000000400 */
[----:B------:R1:W-:Y:S01]  /*11d80*/  STS.U16 [R3+0x11e00], R249 ;  /* 0x011e00f903007388 */ /* 0x0003e20000000400 */
[----:B------:R-:W-:Y:S01]  /*11d90*/  UMOV UR17, 0x40000040 ;  /* 0x4000004000117882 */ /* 0x000fe20000000000 */
[----:B------:R-:W-:Y:S01]  /*11da0*/  UIADD3.64 UR52, UR4, 0x180, URZ ;  /* 0x0000018004347897 */ /* 0x000fe2000fffe03f */
[----:B------:R-:W-:Y:S01]  /*11db0*/  UMOV UR54, UR18 ;  /* 0x0000001200367c82 */ /* 0x000fe20008000000 */
[----:B------:R-:W-:Y:S01]  /*11dc0*/  UMOV UR55, UR19 ;  /* 0x0000001300377c82 */ /* 0x000fe20008000000 */
[----:B------:R-:W-:Y:S01]  /*11dd0*/  UIADD3.64 UR48, UR4, 0x200, URZ ;  /* 0x0000020004307897 */ /* 0x000fe2000fffe03f */
[----:B0-----:R-:W3:Y:S01]  /*11de0*/  LDL.LU R45, [R1+0xb84] ;  /* 0x000b8400012d7983 */ /* 0x001ee20000300800 */
[----:B-1----:R-:W0:Y:S01]  /*11df0*/  S2R R249, SR_CgaCtaId ;  /* 0x0000000000f97919 */ /* 0x002e220000008800 */
[----:B------:R-:W-:Y:S01]  /*11e00*/  MOV R3, 0x400 ;  /* 0x0000040000037802 */ /* 0x000fe20000000f00 */
[----:B------:R-:W-:Y:S01]  /*11e10*/  UMOV UR50, UR6 ;  /* 0x0000000600327c82 */ /* 0x000fe20008000000 */
[----:B------:R-:W-:Y:S01]  /*11e20*/  UMOV UR51, UR7 ;  /* 0x0000000700337c82 */ /* 0x000fe20008000000 */
[----:B------:R-:W3:Y:S04]  /*11e30*/  LDL.LU R46, [R1+0xb80] ;  /* 0x000b8000012e7983 */ /* 0x000ee80000300800 */
[----:B------:R-:W3:Y:S01]  /*11e40*/  LDL.LU R47, [R1+0xb7c] ;  /* 0x000b7c00012f7983 */ /* 0x000ee20000300800 */
[----:B0-----:R-:W-:-:S04]  /*11e50*/  LEA R3, R249, R3, 0x18 ;  /* 0x00000003f9037211 */ /* 0x001fc800078ec0ff */
[----:B------:R-:W-:-:S04]  /*11e60*/  SHF.R.U32.HI R3, RZ, 0x4, R3 ;  /* 0x00000004ff037819 */ /* 0x000fc80000011603 */
[----:B------:R-:W-:-:S04]  /*11e70*/  SGXT.U32 R3, R3, 0xe ;  /* 0x0000000e0303781a */ /* 0x000fc80000000000 */
[----:B------:R-:W-:Y:S01]  /*11e80*/  R2UR UR16, R3 ;  /* 0x00000000031072ca */ /* 0x000fe200000e0000 */
[----:B----4-:R0:W-:Y:S04]  /*11e90*/  STS.U16 [R252+0x10300], R48 ;  /* 0x01030030fc007388 */ /* 0x0101e80000000400 */
[----:B------:R1:W-:Y:S04]  /*11ea0*/  STS.U16 [R252+0x10700], R49 ;  /* 0x01070031fc007388 */ /* 0x0003e80000000400 */
[----:B------:R4:W-:Y:S04]  /*11eb0*/  STS.U16 [R252+0x10b00], R50 ;  /* 0x010b0032fc007388 */ /* 0x0009e80000000400 */
[----:B------:R2:W-:Y:S04]  /*11ec0*/  STS.U16 [R252+0x10f00], R51 ;  /* 0x010f0033fc007388 */ /* 0x0005e80000000400 */
[----:B------:R2:W-:Y:S04]  /*11ed0*/  STS.U16 [R252+0x11300], R52 ;  /* 0x01130034fc007388 */ /* 0x0005e80000000400 */
[----:B------:R-:W-:Y:S04]  /*11ee0*/  STS.U16 [R252+0x11700], R248 ;  /* 0x011700f8fc007388 */ /* 0x000fe80000000400 */
[----:B------:R-:W-:Y:S04]  /*11ef0*/  STS.U16 [R252+0x11b00], R23 ;  /* 0x011b0017fc007388 */ /* 0x000fe80000000400 */
[----:B------:R-:W-:Y:S01]  /*11f00*/  STS.U16 [R252+0x11f00], R22 ;  /* 0x011f0016fc007388 */ /* 0x000fe20000000400 */
[----:B------:R0:W-:Y:S06]  /*11f10*/  MEMBAR.ALL.CTA ;  /* 0x0000000000007992 */ /* 0x0001ec0000008000 */
[----:B0-----:R-:W0:Y:S04]  /*11f20*/  FENCE.VIEW.ASYNC.S ;  /* 0x00000000000073c6 */ /* 0x001e280000000000 */
[----:B------:R-:W3:Y:S04]  /*11f30*/  LDL.LU R48, [R1+0xb78] ;  /* 0x000b780001307983 */ /* 0x000ee80000300800 */
[----:B-1----:R-:W3:Y:S04]  /*11f40*/  LDL.LU R49, [R1+0xb74] ;  /* 0x000b740001317983 */ /* 0x002ee80000300800 */
[----:B----4-:R-:W3:Y:S04]  /*11f50*/  LDL.LU R50, [R1+0xb70] ;  /* 0x000b700001327983 */ /* 0x010ee80000300800 */
[----:B--2---:R-:W3:Y:S04]  /*11f60*/  LDL.LU R51, [R1+0xb6c] ;  /* 0x000b6c0001337983 */ /* 0x004ee80000300800 */
[----:B------:R-:W3:Y:S01]  /*11f70*/  LDL.LU R52, [R1+0xb68] ;  /* 0x000b680001347983 */ /* 0x000ee20000300800 */
[----:B0-----:R-:W-:Y:S06]  /*11f80*/  BAR.SYNC.DEFER_BLOCKING 0x0 ;  /* 0x0000000000007b1d */ /* 0x001fec0000010000 */
[----:B------:R-:W-:-:S06]  /*11f90*/  WARPGROUP.ARRIVE ;  /* 0x00000000000079c5 */ /* 0x000fcc0000000000 */
[----:B------:R-:W-:Y:S03]  /*11fa0*/  HGMMA.64x64x16.F32.BF16 R56, gdesc[UR16].tnspA, R56, gsb0 ;  /* 0x20e00000103879f0 */ /* 0x000fe60008001838 */
[----:B------:R-:W-:Y:S02]  /*11fb0*/  WARPGROUP.DEPBAR.LE gsb0, 0x0 ;  /* 0x00008000000079c5 */ /* 0x000fe40000010000 */
        /* <DEDUP_REMOVED lines=13> */
[----:B------:R-:W-:Y:S01]  /*12090*/  HGMMA.64x64x16.F32.BF16 R216, gdesc[UR48].tnspA, R216, gsb0 ;  /* 0x20e0000030d879f0 */ /* 0x000fe200080018d8 */
[----:B------:R-:W-:Y:S01]  /*120a0*/  UIADD3.64 UR52, UR4, 0x280, URZ ;  /* 0x0000028004347897 */ /* 0x000fe2000fffe03f */
[----:B------:R-:W-:Y:S01]  /*120b0*/  UMOV UR54, UR10 ;  /* 0x0000000a00367c82 */ /* 0x000fe20008000000 */
[----:B------:R-:W-:Y:S01]  /*120c0*/  UMOV UR55, UR11 ;  /* 0x0000000b00377c82 */ /* 0x000fe20008000000 */
        /* <DEDUP_REMOVED lines=84> */
[----:B------:R-:W-:Y:S04]  /*12610*/  STL.64 [R1], R56 ;  /* 0x0000003801007387 */ /* 0x000fe80000100a00 */
[----:B------:R-:W-:Y:S04]  /*12620*/  STL.64 [R1+0x8], R58 ;  /* 0x0000083a01007387 */ /* 0x000fe80000100a00 */
[----:B------:R-:W-:Y:S04]  /*12630*/  STL.64 [R1+0x10], R60 ;  /* 0x0000103c01007387 */ /* 0x000fe80000100a00 */
[----:B------:R-:W-:Y:S04]  /*12640*/  STL.64 [R1+0x18], R62 ;  /* 0x0000183e01007387 */ /* 0x000fe80000100a00 */
[----:B------:R-:W-:Y:S04]  /*12650*/  STL.64 [R1+0x20], R64 ;  /* 0x0000204001007387 */ /* 0x000fe80000100a00 */
[----:B------:R-:W-:Y:S04]  /*12660*/  STL.64 [R1+0x28], R66 ;  /* 0x0000284201007387 */ /* 0x000fe80000100a00 */
[----:B------:R-:W-:Y:S01]  /*12670*/  STL.64 [R1+0x30], R68 ;  /* 0x0000304401007387 */ /* 0x000fe20000100a00 */
[----:B------:R-:W-:-:S02]  /*12680*/  WARPGROUP.DEPBAR.LE gsb0, 0x0 ;  /* 0x00008000000079c5 */ /* 0x000fc40000010000 */
[----:B------:R-:W-:-:S06]  /*12690*/  WARPGROUP.ARRIVE ;  /* 0x00000000000079c5 */ /* 0x000fcc0000000000 */
[----:B------:R-:W-:Y:S01]  /*126a0*/  HGMMA.64x64x16.F32.BF16 R88, gdesc[UR52].tnspA, R88, gsb0 ;  /* 0x20e00000345879f0 */ /* 0x000fe20008001858 */
[----:B------:R-:W-:Y:S04]  /*126b0*/  STL.64 [R1+0x38], R70 ;  /* 0x0000384601007387 */ /* 0x000fe80000100a00 */
[----:B------:R-:W-:Y:S04]  /*126c0*/  STL.64 [R1+0x40], R72 ;  /* 0x0000404801007387 */ /* 0x000fe80000100a00 */
[----:B------:R-:W-:Y:S04]  /*126d0*/  STL.64 [R1+0x48], R74 ;  /* 0x0000484a01007387 */ /* 0x000fe80000100a00 */
[----:B------:R-:W-:Y:S04]  /*126e0*/  STL.64 [R1+0x50], R76 ;  /* 0x0000504c01007387 */ /* 0x000fe80000100a00 */
[----:B------:R-:W-:Y:S04]  /*126f0*/  STL.64 [R1+0x58], R78 ;  /* 0x0000584e01007387 */ /* 0x000fe80000100a00 */
[----:B------:R-:W-:Y:S04]  /*12700*/  STL.64 [R1+0x60], R80 ;  /* 0x0000605001007387 */ /* 0x000fe80000100a00 */
[----:B------:R-:W-:Y:S04]  /*12710*/  STL.64 [R1+0x68], R82 ;  /* 0x0000685201007387 */ /* 0x000fe80000100a00 */
[----:B------:R-:W-:Y:S04]  /*12720*/  STL.64 [R1+0x70], R84 ;  /* 0x0000705401007387 */ /* 0x000fe80000100a00 */
[----:B------:R0:W-:Y:S04]  /*12730*/  STL.64 [R1+0x78], R86 ;  /* 0x0000785601007387 */ /* 0x0001e80000100a00 */
[----:B0-----:R-:W2:Y:S04]  /*12740*/  LDL.LU.64 R86, [R1+0xb60] ;  /* 0x000b600001567983 */ /* 0x001ea80000300a00 */
[----:B------:R-:W2:Y:S04]  /*12750*/  LDL.LU.64 R84, [R1+0xb58] ;  /* 0x000b580001547983 */ /* 0x000ea80000300a00 */
[----:B------:R-:W2:Y:S04]  /*12760*/  LDL.LU.64 R82, [R1+0xb50] ;  /* 0x000b500001527983 */ /* 0x000ea80000300a00 */
[----:B------:R-:W2:Y:S04]  /*12770*/  LDL.LU.64 R80, [R1+0xb48] ;  /* 0x000b480001507983 */ /* 0x000ea80000300a00 */
[----:B------:R-:W2:Y:S04]  /*12780*/  LDL.LU.64 R78, [R1+0xb40] ;  /* 0x000b4000014e7983 */ /* 0x000ea80000300a00 */
[----:B------:R-:W2:Y:S04]  /*12790*/  LDL.LU.64 R76, [R1+0xb38] ;  /* 0x000b3800014c7983 */ /* 0x000ea80000300a00 */
[----:B------:R-:W2:Y:S04]  /*127a0*/  LDL.LU.64 R74, [R1+0xb30] ;  /* 0x000b3000014a7983 */ /* 0x000ea80000300a00 */
[----:B------:R-:W2:Y:S04]  /*127b0*/  LDL.LU.64 R72, [R1+0xb28] ;  /* 0x000b280001487983 */ /* 0x000ea80000300a00 */
[----:B------:R-:W2:Y:S01]  /*127c0*/  LDL.LU.64 R70, [R1+0xb20] ;  /* 0x000b200001467983 */ /* 0x000ea20000300a00 */
[----:B------:R-:W-:-:S03]  /*127d0*/  IMAD.MOV.U32 R252, RZ, RZ, R60 ;  /* 0x000000fffffc7224 */ /* 0x000fc600078e003c */
        /* <DEDUP_REMOVED lines=8> */
[----:B------:R-:W2:Y:S04]  /*12860*/  LDL.LU.64 R60, [R1+0xaf8] ;  /* 0x000af800013c7983 */ /* 0x000ea80000300a00 */
[----:B------:R-:W2:Y:S04]  /*12870*/  LDL.LU.64 R58, [R1+0xaf0] ;  /* 0x000af000013a7983 */ /* 0x000ea80000300a00 */
[----:B------:R-:W2:Y:S04]  /*12880*/  LDL.LU.64 R56, [R1+0xae8] ;  /* 0x000ae80001387983 */ /* 0x000ea80000300a00 */
[----:B------:R-:W4:Y:S04]  /*12890*/  LDL.LU R3, [R1+0xa38] ;  /* 0x000a380001037983 */ /* 0x000f280000300800 */
[----:B------:R-:W-:Y:S04]  /*128a0*/  STL [R1+0xa9c], R248 ;  /* 0x000a9cf801007387 */ /* 0x000fe80000100800 */
[----:B------:R-:W-:Y:S04]  /*128b0*/  STL [R1+0xa98], R249 ;  /* 0x000a98f901007387 */ /* 0x000fe80000100800 */
[----:B------:R-:W-:Y:S04]  /*128c0*/  STL [R1+0xa94], R250 ;  /* 0x000a94fa01007387 */ /* 0x000fe80000100800 */
[----:B------:R-:W-:Y:S04]  /*128d0*/  STL [R1+0xa90], R251 ;  /* 0x000a90fb01007387 */ /* 0x000fe80000100800 */
[----:B------:R-:W-:Y:S04]  /*128e0*/  STL [R1+0xa8c], R252 ;  /* 0x000a8cfc01007387 */ /* 0x000fe80000100800 */
[----:B------:R-:W-:Y:S01]  /*128f0*/  STL [R1+0xacc], R236 ;  /* 0x000accec01007387 */ /* 0x000fe20000100800 */
[----:B------:R-:W-:-:S03]  /*12900*/  UIADD3.64 UR56, UR4, 0xa00, URZ ;  /* 0x00000a0004387897 */ /* 0x000fc6000fffe03f */
[----:B------:R-:W-:Y:S04]  /*12910*/  STL [R1+0xac8], R237 ;  /* 0x000ac8ed01007387 */ /* 0x000fe80000100800 */
[----:B------:R0:W-:Y:S01]  /*12920*/  STL [R1+0xac4], R238 ;  /* 0x000ac4ee01007387 */ /* 0x0001e20000100800 */
[----:B------:R-:W-:-:S03]  /*12930*/  WARPGROUP.DEPBAR.LE gsb0, 0x0 ;  /* 0x00008000000079c5 */ /* 0x000fc60000010000 */
[----:B------:R-:W-:Y:S01]  /*12940*/  STL [R1+0xac0], R239 ;  /* 0x000ac0ef01007387 */ /* 0x000fe20000100800 */
[----:B------:R-:W-:-:S03]  /*12950*/  WARPGROUP.ARRIVE ;  /* 0x00000000000079c5 */ /* 0x000fc60000000000 */
[----:B------:R-:W-:Y:S04]  /*12960*/  STL [R1+0xabc], R240 ;  /* 0x000abcf001007387 */ /* 0x000fe80000100800 */
[----:B------:R-:W-:Y:S04]  /*12970*/  STL [R1+0xab8], R241 ;  /* 0x000ab8f101007387 */ /* 0x000fe80000100800 */
[----:B------:R-:W-:Y:S04]  /*12980*/  STL [R1+0xab4], R242 ;  /* 0x000ab4f201007387 */ /* 0x000fe80000100800 */
[----:B------:R-:W-:Y:S01]  /*12990*/  STL [R1+0xab0], R243 ;  /* 0x000ab0f301007387 */ /* 0x000fe20000100800 */
[----:B------:R-:W-:-:S03]  /*129a0*/  R2UR UR48, R53 ;  /* 0x00000000353072ca */ /* 0x000fc600000e0000 */
[----:B------:R-:W-:Y:S01]  /*129b0*/  STL [R1+0xaac], R244 ;  /* 0x000aacf401007387 */ /* 0x000fe20000100800 */
[----:B------:R-:W-:Y:S01]  /*129c0*/  UMOV UR58, UR6 ;  /* 0x00000006003a7c82 */ /* 0x000fe20008000000 */
[----:B------:R-:W-:Y:S02]  /*129d0*/  UMOV UR59, UR7 ;  /* 0x00000007003b7c82 */ /* 0x000fe40008000000 */
[----:B------:R-:W-:Y:S01]  /*129e0*/  STL [R1+0xaa8], R245 ;  /* 0x000aa8f501007387 */ /* 0x000fe20000100800 */
[----:B------:R-:W-:Y:S01]  /*129f0*/  R2UR UR53, R54 ;  /* 0x00000000363572ca */ /* 0x000fe200000e0000 */
[----:B------:R-:W-:Y:S02]  /*12a00*/  HGMMA.64x64x16.F32.BF16 R88, gdesc[UR56].tnspA, R88, gsb0 ;  /* 0x20e00000385879f0 */ /* 0x000fe40008001858 */
[----:B------:R-:W-:Y:S01]  /*12a10*/  STL [R1+0xaa4], R246 ;  /* 0x000aa4f601007387 */ /* 0x000fe20000100800 */
[----:B------:R-:W-:-:S03]  /*12a20*/  R2UR UR52, R55 ;  /* 0x00000000373472ca */ /* 0x000fc600000e0000 */
[----:B------:R1:W-:Y:S01]  /*12a30*/  STL [R1+0xaa0], R247 ;  /* 0x000aa0f701007387 */ /* 0x0003e20000100800 */
[----:B------:R-:W-:-:S03]  /*12a40*/  R2UR UR57, R0 ;  /* 0x00000000003972ca */ /* 0x000fc600000e0000 */
[----:B------:R-:W3:Y:S04]  /*12a50*/  LDL.LU R53, [R1+0xae4] ;  /* 0x000ae40001357983 */ /* 0x000ee80000300800 */
[----:B------:R-:W3:Y:S04]  /*12a60*/  LDL.LU R54, [R1+0xae0] ;  /* 0x000ae00001367983 */ /* 0x000ee80000300800 */
[----:B------:R-:W3:Y:S04]  /*12a70*/  LDL.LU R55, [R1+0xadc] ;  /* 0x000adc0001377983 */ /* 0x000ee80000300800 */
[----:B------:R-:W2:Y:S04]  /*12a80*/  LDL.LU R0, [R1+0xad8] ;  /* 0x000ad80001007983 */ /* 0x000ea80000300800 */
[----:B0-----:R-:W3:Y:S04]  /*12a90*/  LDL R238, [R1+0xa40] ;  /* 0x000a400001ee7983 */ /* 0x001ee80000100800 */
[----:B------:R-:W3:Y:S01]  /*12aa0*/  LDL.LU R249, [R1+0x98] ;  /* 0x0000980001f97983 */ /* 0x000ee20000300800 */
[----:B------:R-:W-:-:S02]  /*12ab0*/  R2UR UR56, R11 ;  /* 0x000000000b3872ca */ /* 0x000fc400000e0000 */
[----:B------:R-:W0:Y:S01]  /*12ac0*/  LDC R11, c[0x0][0x238] ;  /* 0x00008e00ff0b7b82 */ /* 0x000e220000000800 */
[----:B-1----:R-:W3:Y:S04]  /*12ad0*/  LDL.LU R247, [R1+0xa08] ;  /* 0x000a080001f77983 */ /* 0x002ee80000300800 */
[----:B------:R-:W3:Y:S04]  /*12ae0*/  LDL.LU R246, [R1+0xa00] ;  /* 0x000a000001f67983 */ /* 0x000ee80000300800 */
[----:B------:R-:W3:Y:S04]  /*12af0*/  LDL.LU R245, [R1+0x9f8] ;  /* 0x0009f80001f57983 */ /* 0x000ee80000300800 */
[----:B------:R-:W3:Y:S04]  /*12b00*/  LDL.LU R244, [R1+0xa1c] ;  /* 0x000a1c0001f47983 */ /* 0x000ee80000300800 */
[----:B------:R-:W3:Y:S04]  /*12b10*/  LDL.LU R243, [R1+0x9f0] ;  /* 0x0009f00001f37983 */ /* 0x000ee80000300800 */
[----:B------:R-:W3:Y:S01]  /*12b20*/  LDL.LU R242, [R1+0xa14] ;  /* 0x000a140001f27983 */ /* 0x000ee20000300800 */
[----:B0-----:R-:W-:-:S03]  /*12b30*/  IMAD.SHL.U32 R11, R11, 0x40, RZ ;  /* 0x000000400b0b7824 */ /* 0x001fc600078e00ff */
[----:B------:R-:W3:Y:S01]  /*12b40*/  LDL.LU R237, [R1+0x9e8] ;  /* 0x0009e80001ed7983 */ /* 0x000ee20000300800 */
[----:B------:R-:W-:-:S03]  /*12b50*/  IMAD.SHL.U32 R11, R11, 0x2, RZ ;  /* 0x000000020b0b7824 */ /* 0x000fc600078e00ff */
[----:B------:R-:W3:Y:S02]  /*12b60*/  LDL.LU R236, [R1+0xa0c] ;  /* 0x000a0c0001ec7983 */ /* 0x000ee40000300800 */
[-C--:B------:R-:W-:Y:S02]  /*12b70*/  IADD3 R23, P2, R12, R11.reuse, RZ ;  /* 0x0000000b0c177210 */ /* 0x080fe40007f5e0ff */
[----:B------:R-:W3:Y:S01]  /*12b80*/  LDL.LU R252, [R1+0x9e0] ;  /* 0x0009e00001fc7983 */ /* 0x000ee20000300800 */
[----:B----4-:R-:W-:Y:S01]  /*12b90*/  R2UR UR49, R3 ;  /* 0x00000000033172ca */ /* 0x010fe200000e0000 */
[----:B------:R-:W-:Y:S01]  /*12ba0*/  IMAD.MOV.U32 R3, RZ, RZ, R20 ;  /* 0x000000ffff037224 */ /* 0x000fe200078e0014 */
[----:B------:R-:W-:-:S05]  /*12bb0*/  IADD3 R20, P0, R18, R11, RZ ;  /* 0x0000000b12147210 */ /* 0x000fca0007f1e0ff */
[--C-:B--2---:R-:W-:Y:S01]  /*12bc0*/  IMAD.X R18, R19, 0x1, R0.reuse, P0 ;  /* 0x0000000113127824 */ /* 0x104fe200000e0600 */
[----:B------:R-:W-:Y:S01]  /*12bd0*/  IADD3 R22, P0, R14, R11, RZ ;  /* 0x0000000b0e167210 */ /* 0x000fe20007f1e0ff */
[--C-:B------:R-:W-:Y:S02]  /*12be0*/  IMAD.X R12, R13, 0x1, R0.reuse, P2 ;  /* 0x000000010d0c7824 */ /* 0x100fe400010e0600 */
[----:B---3--:R-:W-:Y:S02]  /*12bf0*/  VIADD R249, R249, 0x1 ;  /* 0x00000001f9f97836 */ /* 0x008fe40000000000 */
[----:B------:R-:W-:Y:S02]  /*12c00*/  IMAD.X R14, R15, 0x1, R0, P0 ;  /* 0x000000010f0e7824 */ /* 0x000fe400000e0600 */
[----:B------:R-:W2:Y:S04]  /*12c10*/  LDL.LU R15, [R1+0xa10] ;  /* 0x000a1000010f7983 */ /* 0x000ea80000300800 */
[----:B------:R0:W-:Y:S01]  /*12c20*/  STL [R1+0x98], R249 ;  /* 0x000098f901007387 */ /* 0x0001e20000100800 */
[----:B------:R-:W-:-:S03]  /*12c30*/  ISETP.NE.U32.AND P0, PT, R249, R238, PT ;  /* 0x000000eef900720c */ /* 0x000fc60003f05070 */
[----:B------:R-:W3:Y:S04]  /*12c40*/  LDL.LU R13, [R1+0xa18] ;  /* 0x000a1800010d7983 */ /* 0x000ee80000300800 */
[----:B------:R-:W4:Y:S04]  /*12c50*/  LDL.LU R241, [R1+0xa04] ;  /* 0x000a040001f17983 */ /* 0x000f280000300800 */
[----:B------:R-:W4:Y:S01]  /*12c60*/  LDL.LU R240, [R1+0x9d8] ;  /* 0x0009d80001f07983 */ /* 0x000f220000300800 */
[----:B------:R-:W-:-:S03]  /*12c70*/  IMAD.MOV.U32 R19, RZ, RZ, R18 ;  /* 0x000000ffff137224 */ /* 0x000fc600078e0012 */
[----:B------:R-:W4:Y:S01]  /*12c80*/  LDL.LU R239, [R1+0x9fc] ;  /* 0x0009fc0001ef7983 */ /* 0x000f220000300800 */
[----:B------:R-:W-:-:S03]  /*12c90*/  IMAD.MOV.U32 R18, RZ, RZ, R20 ;  /* 0x000000ffff127224 */ /* 0x000fc600078e0014 */
[----:B------:R-:W4:Y:S04]  /*12ca0*/  LDL.LU R238, [R1+0x9d0] ;  /* 0x0009d00001ee7983 */ /* 0x000f280000300800 */
[----:B------:R-:W4:Y:S04]  /*12cb0*/  LDL.LU R251, [R1+0x9f4] ;  /* 0x0009f40001fb7983 */ /* 0x000f280000300800 */
[----:B------:R-:W4:Y:S04]  /*12cc0*/  LDL.LU R250, [R1+0x9c8] ;  /* 0x0009c80001fa7983 */ /* 0x000f280000300800 */
[----:B0-----:R-:W4:Y:S04]  /*12cd0*/  LDL.LU R249, [R1+0x9ec] ;  /* 0x0009ec0001f97983 */ /* 0x001f280000300800 */
[----:B------:R-:W4:Y:S01]  /*12ce0*/  LDL.LU R20, [R1+0xa20] ;  /* 0x000a200001147983 */ /* 0x000f220000300800 */
[----:B------:R-:W-:Y:S01]  /*12cf0*/  IMAD.MOV.U32 R248, RZ, RZ, R21 ;  /* 0x000000fffff87224 */ /* 0x000fe200078e0015 */
[----:B------:R-:W-:-:S02]  /*12d00*/  IADD3 R21, P1, R16, R11, RZ ;  /* 0x0000000b10157210 */ /* 0x000fc40007f3e0ff */
[----:B------:R-:W-:-:S03]  /*12d10*/  IADD3 R247, P3, R247, R11, RZ ;  /* 0x0000000bf7f77210 */ /* 0x000fc60007f7e0ff */
[----:B------:R-:W-:Y:S01]  /*12d20*/  IMAD.X R16, R17, 0x1, R0, P1 ;  /* 0x0000000111107824 */ /* 0x000fe200008e0600 */
[-C--:B------:R-:W-:Y:S02]  /*12d30*/  IADD3 R246, P4, R246, R11.reuse, RZ ;  /* 0x0000000bf6f67210 */ /* 0x080fe40007f9e0ff */
[-C--:B------:R-:W-:Y:S02]  /*12d40*/  IADD3 R245, P5, R245, R11.reuse, RZ ;  /* 0x0000000bf5f57210 */ /* 0x080fe40007fbe0ff */
[-C--:B--2---:R-:W-:Y:S02]  /*12d50*/  IADD3 R15, P2, R15, R11.reuse, RZ ;  /* 0x0000000b0f0f7210 */ /* 0x084fe40007f5e0ff */
[----:B---3--:R-:W-:-:S03]  /*12d60*/  IADD3 R13, P1, R13, R11, RZ ;  /* 0x0000000b0d0d7210 */ /* 0x008fc60007f3e0ff */
[--C-:B------:R-:W-:Y:S02]  /*12d70*/  IMAD.X R236, R236, 0x1, R0.reuse, P2 ;  /* 0x00000001ecec7824 */ /* 0x100fe400010e0600 */
[----:B------:R-:W-:Y:S01]  /*12d80*/  IMAD.X R242, R242, 0x1, R0, P1 ;  /* 0x00000001f2f27824 */ /* 0x000fe200008e0600 */
[-C--:B------:R-:W-:Y:S02]  /*12d90*/  IADD3 R237, P1, R237, R11.reuse, RZ ;  /* 0x0000000beded7210 */ /* 0x080fe40007f3e0ff */
[-C--:B------:R-:W-:Y:S02]  /*12da0*/  IADD3 R252, P2, R252, R11.reuse, RZ ;  /* 0x0000000bfcfc7210 */ /* 0x080fe40007f5e0ff */
[----:B----4-:R-:W-:-:S05]  /*12db0*/  IADD3 R20, P6, R20, R11, RZ ;  /* 0x0000000b14147210 */ /* 0x010fca0007fde0ff */
[----:B------:R-:W-:Y:S01]  /*12dc0*/  STL [R1+0xa20], R20 ;  /* 0x000a201401007387 */ /* 0x000fe20000100800 */
[--C-:B------:R-:W-:Y:S01]  /*12dd0*/  IMAD.X R244, R244, 0x1, R0.reuse, P6 ;  /* 0x00000001f4f47824 */ /* 0x100fe200030e0600 */
[-C--:B------:R-:W-:Y:S02]  /*12de0*/  IADD3 R243, P6, R243, R11.reuse, RZ ;  /* 0x0000000bf3f37210 */ /* 0x080fe40007fde0ff */
        /* <DEDUP_REMOVED lines=8> */
[----:B------:R0:W-:Y:S04]  /*12e70*/  STL [R1+0x9e8], R237 ;  /* 0x0009e8ed01007387 */ /* 0x0001e80000100800 */
[----:B0-----:R-:W2:Y:S04]  /*12e80*/  LDL.LU R237, [R1+0x9c0] ;  /* 0x0009c00001ed7983 */ /* 0x001ea80000300800 */
[----:B------:R0:W-:Y:S04]  /*12e90*/  STL [R1+0xa0c], R236 ;  /* 0x000a0cec01007387 */ /* 0x0001e80000100800 */
[----:B0-----:R-:W3:Y:S04]  /*12ea0*/  LDL.LU R236, [R1+0x9e4] ;  /* 0x0009e40001ec7983 */ /* 0x001ee80000300800 */
[----:B------:R0:W-:Y:S04]  /*12eb0*/  STL [R1+0x9e0], R252 ;  /* 0x0009e0fc01007387 */ /* 0x0001e80000100800 */
[----:B0-----:R-:W4:Y:S01]  /*12ec0*/  LDL.LU R252, [R1+0x9b8] ;  /* 0x0009b80001fc7983 */ /* 0x001f220000300800 */
[--C-:B------:R-:W-:Y:S01]  /*12ed0*/  IMAD.X R241, R241, 0x1, R0.reuse, P3 ;  /* 0x00000001f1f17824 */ /* 0x100fe200018e0600 */
[-C--:B------:R-:W-:Y:S01]  /*12ee0*/  IADD3 R240, P3, R240, R11.reuse, RZ ;  /* 0x0000000bf0f07210 */ /* 0x080fe20007f7e0ff */
[--C-:B------:R-:W-:Y:S01]  /*12ef0*/  IMAD.X R239, R239, 0x1, R0.reuse, P4 ;  /* 0x00000001efef7824 */ /* 0x100fe200020e0600 */
[-C--:B------:R-:W-:Y:S01]  /*12f00*/  IADD3 R238, P4, R238, R11.reuse, RZ ;  /* 0x0000000beeee7210 */ /* 0x080fe20007f9e0ff */
[--C-:B------:R-:W-:Y:S01]  /*12f10*/  IMAD.X R251, R251, 0x1, R0.reuse, P5 ;  /* 0x00000001fbfb7824 */ /* 0x100fe200028e0600 */
[----:B------:R-:W-:Y:S01]  /*12f20*/  STL [R1+0xa04], R241 ;  /* 0x000a04f101007387 */ /* 0x000fe20000100800 */
[----:B------:R-:W-:Y:S01]  /*12f30*/  IADD3 R250, P5, R250, R11, RZ ;  /* 0x0000000bfafa7210 */ /* 0x000fe20007fbe0ff */
[----:B------:R-:W-:-:S02]  /*12f40*/  IMAD.X R249, R249, 0x1, R0, P6 ;  /* 0x00000001f9f97824 */ /* 0x000fc400030e0600 */
[----:B------:R-:W-:Y:S04]  /*12f50*/  STL [R1+0x9d8], R240 ;  /* 0x0009d8f001007387 */ /* 0x000fe80000100800 */
[----:B------:R-:W-:Y:S04]  /*12f60*/  STL [R1+0x9fc], R239 ;  /* 0x0009fcef01007387 */ /* 0x000fe80000100800 */
[----:B------:R-:W-:Y:S04]  /*12f70*/  STL [R1+0x9d0], R238 ;  /* 0x0009d0ee01007387 */ /* 0x000fe80000100800 */
[----:B------:R0:W-:Y:S04]  /*12f80*/  STL [R1+0x9f4], R251 ;  /* 0x0009f4fb01007387 */ /* 0x0001e80000100800 */
[----:B------:R-:W4:Y:S04]  /*12f90*/  LDL.LU R20, [R1+0x9dc] ;  /* 0x0009dc0001147983 */ /* 0x000f280000300800 */
[----:B------:R-:W4:Y:S04]  /*12fa0*/  LDL.LU R13, [R1+0x9b0] ;  /* 0x0009b000010d7983 */ /* 0x000f280000300800 */
[----:B------:R1:W-:Y:S04]  /*12fb0*/  STL [R1+0x9c8], R250 ;  /* 0x0009c8fa01007387 */ /* 0x0003e80000100800 */
[----:B------:R1:W-:Y:S04]  /*12fc0*/  STL [R1+0x9ec], R249 ;  /* 0x0009ecf901007387 */ /* 0x0003e80000100800 */
[----:B------:R-:W4:Y:S04]  /*12fd0*/  LDL.LU R15, [R1+0x9d4] ;  /* 0x0009d400010f7983 */ /* 0x000f280000300800 */
[----:B------:R-:W4:Y:S04]  /*12fe0*/  LDL.LU R247, [R1+0x9a8] ;  /* 0x0009a80001f77983 */ /* 0x000f280000300800 */
[----:B------:R-:W4:Y:S04]  /*12ff0*/  LDL.LU R246, [R1+0x9cc] ;  /* 0x0009cc0001f67983 */ /* 0x000f280000300800 */
[----:B------:R-:W4:Y:S04]  /*13000*/  LDL.LU R245, [R1+0x9a0] ;  /* 0x0009a00001f57983 */ /* 0x000f280000300800 */
[----:B------:R-:W4:Y:S04]  /*13010*/  LDL.LU R244, [R1+0x9c4] ;  /* 0x0009c40001f47983 */ /* 0x000f280000300800 */
[----:B------:R-:W4:Y:S04]  /*13020*/  LDL.LU R243, [R1+0x998] ;  /* 0x0009980001f37983 */ /* 0x000f280000300800 */
[----:B------:R-:W4:Y:S04]  /*13030*/  LDL.LU R242, [R1+0x9bc] ;  /* 0x0009bc0001f27983 */ /* 0x000f280000300800 */
[----:B0-----:R-:W4:Y:S04]  /*13040*/  LDL.LU R251, [R1+0x990] ;  /* 0x0009900001fb7983 */ /* 0x001f280000300800 */
[----:B-1----:R-:W4:Y:S04]  /*13050*/  LDL.LU R250, [R1+0x9b4] ;  /* 0x0009b40001fa7983 */ /* 0x002f280000300800 */
[----:B------:R-:W4:Y:S04]  /*13060*/  LDL.LU R249, [R1+0x988] ;  /* 0x0009880001f97983 */ /* 0x000f280000300800 */
[----:B------:R-:W4:Y:S01]  /*13070*/  LDL.LU R241, [R1+0x9ac] ;  /* 0x0009ac0001f17983 */ /* 0x000f220000300800 */
[----:B--2---:R-:W-:-:S05]  /*13080*/  IADD3 R237, P6, R237, R11, RZ ;  /* 0x0000000beded7210 */ /* 0x004fca0007fde0ff */
[----:B------:R0:W-:Y:S01]  /*13090*/  STL [R1+0x9c0], R237 ;  /* 0x0009c0ed01007387 */ /* 0x0001e20000100800 */
[----:B---3--:R-:W-:-:S05]  /*130a0*/  IMAD.X R236, R236, 0x1, R0, P1 ;  /* 0x00000001ecec7824 */ /* 0x008fca00008e0600 */
[----:B------:R1:W-:Y:S04]  /*130b0*/  STL [R1+0x9e4], R236 ;  /* 0x0009e4ec01007387 */ /* 0x0003e80000100800 */
[----:B------:R-:W2:Y:S01]  /*130c0*/  LDL.LU R240, [R1+0x980] ;  /* 0x0009800001f07983 */ /* 0x000ea20000300800 */
[----:B----4-:R-:W-:-:S05]  /*130d0*/  IADD3 R252, P1, R252, R11, RZ ;  /* 0x0000000bfcfc7210 */ /* 0x010fca0007f3e0ff */
[----:B------:R3:W-:Y:S04]  /*130e0*/  STL [R1+0x9b8], R252 ;  /* 0x0009b8fc01007387 */ /* 0x0007e80000100800 */
[----:B------:R-:W4:Y:S04]  /*130f0*/  LDL.LU R239, [R1+0x9a4] ;  /* 0x0009a40001ef7983 */ /* 0x000f280000300800 */
[----:B------:R-:W4:Y:S04]  /*13100*/  LDL.LU R238, [R1+0x978] ;  /* 0x0009780001ee7983 */ /* 0x000f280000300800 */
[----:B0-----:R-:W4:Y:S04]  /*13110*/  LDL.LU R237, [R1+0x99c] ;  /* 0x00099c0001ed7983 */ /* 0x001f280000300800 */
[----:B-1----:R-:W4:Y:S04]  /*13120*/  LDL.LU R236, [R1+0x970] ;  /* 0x0009700001ec7983 */ /* 0x002f280000300800 */
[----:B---3--:R-:W3:Y:S01]  /*13130*/  LDL.LU R252, [R1+0x994] ;  /* 0x0009940001fc7983 */ /* 0x008ee20000300800 */
[----:B------:R-:W-:Y:S01]  /*13140*/  IMAD.X R20, R20, 0x1, R0, P2 ;  /* 0x0000000114147824 */ /* 0x000fe200010e0600 */
[----:B------:R-:W-:-:S04]  /*13150*/  IADD3 R13, P2, R13, R11, RZ ;  /* 0x0000000b0d0d7210 */ /* 0x000fc80007f5e0ff */
[----:B------:R-:W-:Y:S04]  /*13160*/  STL [R1+0x9dc], R20 ;  /* 0x0009dc1401007387 */ /* 0x000fe80000100800 */
[----:B------:R-:W-:Y:S01]  /*13170*/  STL [R1+0x9b0], R13 ;  /* 0x0009b00d01007387 */ /* 0x000fe20000100800 */
[----:B------:R-:W-:Y:S01]  /*13180*/  IMAD.X R15, R15, 0x1, R0, P3 ;  /* 0x000000010f0f7824 */ /* 0x000fe200018e0600 */
[----:B------:R-:W-:-:S04]  /*13190*/  IADD3 R247, P3, R247, R11, RZ ;  /* 0x0000000bf7f77210 */ /* 0x000fc80007f7e0ff */
[----:B------:R-:W-:Y:S01]  /*131a0*/  STL [R1+0x9d4], R15 ;  /* 0x0009d40f01007387 */ /* 0x000fe20000100800 */
[----:B------:R-:W-:-:S03]  /*131b0*/  IMAD.X R246, R246, 0x1, R0, P4 ;  /* 0x00000001f6f67824 */ /* 0x000fc600020e0600 */
[----:B------:R-:W-:Y:S01]  /*131c0*/  STL [R1+0x9a8], R247 ;  /* 0x0009a8f701007387 */ /* 0x000fe20000100800 */
[----:B------:R-:W-:-:S03]  /*131d0*/  IADD3 R245, P4, R245, R11, RZ ;  /* 0x0000000bf5f57210 */ /* 0x000fc60007f9e0ff */
        /* <DEDUP_REMOVED lines=10> */
[----:B------:R0:W-:Y:S01]  /*13280*/  STL [R1+0x990], R251 ;  /* 0x000990fb01007387 */ /* 0x0001e20000100800 */
[----:B------:R-:W-:-:S03]  /*13290*/  IADD3 R249, P1, R249, R11, RZ ;  /* 0x0000000bf9f97210 */ /* 0x000fc60007f3e0ff */
[----:B0-----:R-:W3:Y:S04]  /*132a0*/  LDL.LU R251, [R1+0x968] ;  /* 0x0009680001fb7983 */ /* 0x001ee80000300800 */
[----:B------:R0:W-:Y:S04]  /*132b0*/  STL [R1+0x9b4], R250 ;  /* 0x0009b4fa01007387 */ /* 0x0001e80000100800 */
[----:B0-----:R-:W3:Y:S04]  /*132c0*/  LDL.LU R250, [R1+0x98c] ;  /* 0x00098c0001fa7983 */ /* 0x001ee80000300800 */
[----:B------:R0:W-:Y:S04]  /*132d0*/  STL [R1+0x988], R249 ;  /* 0x000988f901007387 */ /* 0x0001e80000100800 */
[----:B0-----:R-:W3:Y:S01]  /*132e0*/  LDL.LU R249, [R1+0x960] ;  /* 0x0009600001f97983 */ /* 0x001ee20000300800 */
[----:B------:R-:W-:-:S05]  /*132f0*/  IMAD.X R241, R241, 0x1, R0, P2 ;  /* 0x00000001f1f17824 */ /* 0x000fca00010e0600 */
[----:B------:R-:W-:Y:S01]  /*13300*/  STL [R1+0x9ac], R241 ;  /* 0x0009acf101007387 */ /* 0x000fe20000100800 */
[----:B--2---:R-:W-:-:S05]  /*13310*/  IADD3 R240, P2, R240, R11, RZ ;  /* 0x0000000bf0f07210 */ /* 0x004fca0007f5e0ff */
[----:B------:R-:W-:Y:S01]  /*13320*/  STL [R1+0x980], R240 ;  /* 0x000980f001007387 */ /* 0x000fe20000100800 */
[----:B----4-:R-:W-:Y:S01]  /*13330*/  IMAD.X R239, R239, 0x1, R0, P3 ;  /* 0x00000001efef7824 */ /* 0x010fe200018e0600 */
[----:B------:R-:W-:-:S04]  /*13340*/  IADD3 R238, P3, R238, R11, RZ ;  /* 0x0000000beeee7210 */ /* 0x000fc80007f7e0ff */
[----:B------:R-:W-:Y:S01]  /*13350*/  STL [R1+0x9a4], R239 ;  /* 0x0009a4ef01007387 */ /* 0x000fe20000100800 */
[----:B------:R-:W-:-:S03]  /*13360*/  IMAD.X R237, R237, 0x1, R0, P4 ;  /* 0x00000001eded7824 */ /* 0x000fc600020e0600 */
[----:B------:R-:W-:Y:S01]  /*13370*/  STL [R1+0x978], R238 ;  /* 0x000978ee01007387 */ /* 0x000fe20000100800 */
[----:B------:R-:W-:-:S03]  /*13380*/  IADD3 R236, P4, R236, R11, RZ ;  /* 0x0000000becec7210 */ /* 0x000fc60007f9e0ff */
[----:B------:R0:W-:Y:S01]  /*13390*/  STL [R1+0x99c], R237 ;  /* 0x00099ced01007387 */ /* 0x0001e20000100800 */
[----:B---3--:R-:W-:-:S03]  /*133a0*/  IMAD.X R252, R252, 0x1, R0, P5 ;  /* 0x00000001fcfc7824 */ /* 0x008fc600028e0600 */
[----:B------:R-:W2:Y:S04]  /*133b0*/  LDL.LU R20, [R1+0x984] ;  /* 0x0009840001147983 */ /* 0x000ea80000300800 */
[----:B------:R-:W3:Y:S04]  /*133c0*/  LDL.LU R13, [R1+0x958] ;  /* 0x00095800010d7983 */ /* 0x000ee80000300800 */
[----:B------:R1:W-:Y:S04]  /*133d0*/  STL [R1+0x970], R236 ;  /* 0x000970ec01007387 */ /* 0x0003e80000100800 */
[----:B------:R4:W-:Y:S04]  /*133e0*/  STL [R1+0x994], R252 ;  /* 0x000994fc01007387 */ /* 0x0009e80000100800 */
[----:B------:R-:W3:Y:S04]  /*133f0*/  LDL.LU R15, [R1+0x97c] ;  /* 0x00097c00010f7983 */ /* 0x000ee80000300800 */
[----:B------:R-:W3:Y:S04]  /*13400*/  LDL.LU R247, [R1+0x950] ;  /* 0x0009500001f77983 */ /* 0x000ee80000300800 */
[----:B------:R-:W3:Y:S04]  /*13410*/  LDL.LU R246, [R1+0x974] ;  /* 0x0009740001f67983 */ /* 0x000ee80000300800 */
[----:B------:R-:W3:Y:S04]  /*13420*/  LDL.LU R245, [R1+0x948] ;  /* 0x0009480001f57983 */ /* 0x000ee80000300800 */
[----:B------:R-:W3:Y:S04]  /*13430*/  LDL.LU R244, [R1+0x96c] ;  /* 0x00096c0001f47983 */ /* 0x000ee80000300800 */
[----:B------:R-:W3:Y:S04]  /*13440*/  LDL.LU R243, [R1+0x940] ;  /* 0x0009400001f37983 */ /* 0x000ee80000300800 */
[----:B------:R-:W3:Y:S04]  /*13450*/  LDL.LU R242, [R1+0x964] ;  /* 0x0009640001f27983 */ /* 0x000ee80000300800 */
[----:B0-----:R-:W3:Y:S04]  /*13460*/  LDL.LU R237, [R1+0x938] ;  /* 0x0009380001ed7983 */ /* 0x001ee80000300800 */
[----:B-1----:R-:W3:Y:S04]  /*13470*/  LDL.LU R236, [R1+0x95c] ;  /* 0x00095c0001ec7983 */ /* 0x002ee80000300800 */
[----:B----4-:R-:W4:Y:S04]  /*13480*/  LDL.LU R252, [R1+0x930] ;  /* 0x0009300001fc7983 */ /* 0x010f280000300800 */
[----:B------:R-:W4:Y:S01]  /*13490*/  LDL.LU R241, [R1+0x954] ;  /* 0x0009540001f17983 */ /* 0x000f220000300800 */
[----:B------:R-:W-:-:S05]  /*134a0*/  IADD3 R251, P5, R251, R11, RZ ;  /* 0x0000000bfbfb7210 */ /* 0x000fca0007fbe0ff */
[----:B------:R0:W-:Y:S01]  /*134b0*/  STL [R1+0x968], R251 ;  /* 0x000968fb01007387 */ /* 0x0001e20000100800 */
[----:B------:R-:W-:-:S05]  /*134c0*/  IMAD.X R250, R250, 0x1, R0, P6 ;  /* 0x00000001fafa7824 */ /* 0x000fca00030e0600 */
[----:B------:R1:W-:Y:S04]  /*134d0*/  STL [R1+0x98c], R250 ;  /* 0x00098cfa01007387 */ /* 0x0003e80000100800 */
[----:B------:R-:W4:Y:S01]  /*134e0*/  LDL.LU R240, [R1+0x928] ;  /* 0x0009280001f07983 */ /* 0x000f220000300800 */
[----:B------:R-:W-:-:S05]  /*134f0*/  IADD3 R249, P6, R249, R11, RZ ;  /* 0x0000000bf9f97210 */ /* 0x000fca0007fde0ff */
[----:B------:R1:W-:Y:S04]  /*13500*/  STL [R1+0x960], R249 ;  /* 0x000960f901007387 */ /* 0x0003e80000100800 */
[----:B------:R-:W4:Y:S04]  /*13510*/  LDL.LU R239, [R1+0x94c] ;  /* 0x00094c0001ef7983 */ /* 0x000f280000300800 */
[----:B------:R-:W4:Y:S04]  /*13520*/  LDL.LU R238, [R1+0x920] ;  /* 0x0009200001ee7983 */ /* 0x000f280000300800 */
[----:B0-----:R-:W4:Y:S04]  /*13530*/  LDL.LU R251, [R1+0x944] ;  /* 0x0009440001fb7983 */ /* 0x001f280000300800 */
[----:B-1----:R-:W4:Y:S04]  /*13540*/  LDL.LU R250, [R1+0x918] ;  /* 0x0009180001fa7983 */ /* 0x002f280000300800 */
[----:B------:R-:W4:Y:S01]  /*13550*/  LDL.LU R249, [R1+0x93c] ;  /* 0x00093c0001f97983 */ /* 0x000f220000300800 */
[----:B--2---:R-:W-:Y:S01]  /*13560*/  IMAD.X R20, R20, 0x1, R0, P1 ;  /* 0x0000000114147824 */ /* 0x004fe200008e0600 */
[----:B---3--:R-:W-:-:S04]  /*13570*/  IADD3 R13, P1, R13, R11, RZ ;  /* 0x0000000b0d0d7210 */ /* 0x008fc80007f3e0ff */
        /* <DEDUP_REMOVED lines=19> */
[----:B----4-:R-:W-:-:S03]  /*136b0*/  IADD3 R252, P6, R252, R11, RZ ;  /* 0x0000000bfcfc7210 */ /* 0x010fc60007fde0ff */
[----:B0-----:R-:W2:Y:S04]  /*136c0*/  LDL.LU R237, [R1+0x910] ;  /* 0x0009100001ed7983 */ /* 0x001ea80000300800 */
[----:B------:R0:W-:Y:S04]  /*136d0*/  STL [R1+0x95c], R236 ;  /* 0x00095cec01007387 */ /* 0x0001e80000100800 */
[----:B0-----:R-:W3:Y:S04]  /*136e0*/  LDL.LU R236, [R1+0x934] ;  /* 0x0009340001ec7983 */ /* 0x001ee80000300800 */
[----:B------:R0:W-:Y:S04]  /*136f0*/  STL [R1+0x930], R252 ;  /* 0x000930fc01007387 */ /* 0x0001e80000100800 */
[----:B0-----:R-:W4:Y:S01]  /*13700*/  LDL.LU R252, [R1+0x908] ;  /* 0x0009080001fc7983 */ /* 0x001f220000300800 */
        /* <DEDUP_REMOVED lines=10> */
[----:B------:R0:W-:Y:S01]  /*137b0*/  STL [R1+0x944], R251 ;  /* 0x000944fb01007387 */ /* 0x0001e20000100800 */
[----:B------:R-:W-:-:S03]  /*137c0*/  IMAD.X R249, R249, 0x1, R0, P4 ;  /* 0x00000001f9f97824 */ /* 0x000fc600020e0600 */
        /* <DEDUP_REMOVED lines=1243> */
[----:B------:R0:W-:Y:S01]  /*18580*/  STL [R1+0x2cc], R241 ;  /* 0x0002ccf101007387 */ /* 0x0001e20000100800 */
[----:B--2---:R-:W-:-:S05]  /*18590*/  IADD3 R240, P6, R240, R11, RZ ;  /* 0x0000000bf0f07210 */ /* 0x004fca0007fde0ff */
[----:B------:R1:W-:Y:S01]  /*185a0*/  STL [R1+0x2a0], R240 ;  /* 0x0002a0f001007387 */ /* 0x0003e20000100800 */
[----:B----4-:R-:W-:Y:S01]  /*185b0*/  IMAD.X R239, R239, 0x1, R0, P1 ;  /* 0x00000001efef7824 */ /* 0x010fe200008e0600 */
[----:B------:R-:W-:-:S04]  /*185c0*/  IADD3 R238, P1, R238, R11, RZ ;  /* 0x0000000beeee7210 */ /* 0x000fc80007f3e0ff */
[----:B------:R2:W-:Y:S01]  /*185d0*/  STL [R1+0x2c4], R239 ;  /* 0x0002c4ef01007387 */ /* 0x0005e20000100800 */
[----:B------:R-:W-:-:S03]  /*185e0*/  IMAD.X R237, R237, 0x1, R0, P2 ;  /* 0x00000001eded7824 */ /* 0x000fc600010e0600 */
[----:B------:R4:W-:Y:S04]  /*185f0*/  STL [R1+0x298], R238 ;  /* 0x000298ee01007387 */ /* 0x0009e80000100800 */
[----:B------:R4:W-:Y:S04]  /*18600*/  STL [R1+0x2bc], R237 ;  /* 0x0002bced01007387 */ /* 0x0009e80000100800 */
[----:B------:R-:W4:Y:S04]  /*18610*/  LDL.LU R20, [R1+0x2a4] ;  /* 0x0002a40001147983 */ /* 0x000f280000300800 */
[----:B------:R-:W4:Y:S01]  /*18620*/  LDL.LU R13, [R1+0x278] ;  /* 0x00027800010d7983 */ /* 0x000f220000300800 */
[----:B------:R-:W-:Y:S01]  /*18630*/  IADD3 R236, P2, R236, R11, RZ ;  /* 0x0000000becec7210 */ /* 0x000fe20007f5e0ff */
[----:B---3--:R-:W-:-:S04]  /*18640*/  IMAD.X R252, R252, 0x1, R0, P3 ;  /* 0x00000001fcfc7824 */ /* 0x008fc800018e0600 */
        /* <DEDUP_REMOVED lines=11> */
[----:B--2---:R-:W2:Y:S04]  /*18700*/  LDL.LU R239, [R1+0x250] ;  /* 0x0002500001ef7983 */ /* 0x004ea80000300800 */
[----:B----4-:R-:W4:Y:S01]  /*18710*/  LDL.LU R238, [R1+0x274] ;  /* 0x0002740001ee7983 */ /* 0x010f220000300800 */
[----:B------:R-:W-:-:S05]  /*18720*/  IADD3 R251, P3, R251, R11, RZ ;  /* 0x0000000bfbfb7210 */ /* 0x000fca0007f7e0ff */
[----:B------:R0:W-:Y:S01]  /*18730*/  STL [R1+0x288], R251 ;  /* 0x000288fb01007387 */ /* 0x0001e20000100800 */
[----:B------:R-:W-:-:S05]  /*18740*/  IMAD.X R250, R250, 0x1, R0, P4 ;  /* 0x00000001fafa7824 */ /* 0x000fca00020e0600 */
[----:B------:R1:W-:Y:S04]  /*18750*/  STL [R1+0x2ac], R250 ;  /* 0x0002acfa01007387 */ /* 0x0003e80000100800 */
[----:B------:R-:W4:Y:S01]  /*18760*/  LDL.LU R237, [R1+0x248] ;  /* 0x0002480001ed7983 */ /* 0x000f220000300800 */
[----:B------:R-:W-:-:S05]  /*18770*/  IADD3 R249, P4, R249, R11, RZ ;  /* 0x0000000bf9f97210 */ /* 0x000fca0007f9e0ff */
[----:B------:R1:W-:Y:S04]  /*18780*/  STL [R1+0x280], R249 ;  /* 0x000280f901007387 */ /* 0x0003e80000100800 */
[----:B---3--:R-:W3:Y:S04]  /*18790*/  LDL.LU R236, [R1+0x26c] ;  /* 0x00026c0001ec7983 */ /* 0x008ee80000300800 */
[----:B------:R-:W3:Y:S04]  /*187a0*/  LDL.LU R252, [R1+0x240] ;  /* 0x0002400001fc7983 */ /* 0x000ee80000300800 */
[----:B0-----:R-:W3:Y:S04]  /*187b0*/  LDL.LU R251, [R1+0x264] ;  /* 0x0002640001fb7983 */ /* 0x001ee80000300800 */
[----:B-1----:R-:W3:Y:S04]  /*187c0*/  LDL.LU R250, [R1+0x238] ;  /* 0x0002380001fa7983 */ /* 0x002ee80000300800 */
[----:B------:R-:W3:Y:S01]  /*187d0*/  LDL.LU R249, [R1+0x25c] ;  /* 0x00025c0001f97983 */ /* 0x000ee20000300800 */
[----:B------:R-:W-:-:S02]  /*187e0*/  IMAD.MOV.U32 R17, RZ, RZ, R16 ;  /* 0x000000ffff117224 */ /* 0x000fc400078e0010 */
[----:B------:R-:W-:Y:S02]  /*187f0*/  IMAD.MOV.U32 R16, RZ, RZ, R21 ;  /* 0x000000ffff107224 */ /* 0x000fe400078e0015 */
[----:B------:R-:W-:Y:S01]  /*18800*/  IMAD.X R20, R20, 0x1, R0, P5 ;  /* 0x0000000114147824 */ /* 0x000fe200028e0600 */
[----:B------:R-:W-:-:S04]  /*18810*/  IADD3 R13, P5, R13, R11, RZ ;  /* 0x0000000b0d0d7210 */ /* 0x000fc80007fbe0ff */
[----:B------:R-:W-:Y:S04]  /*18820*/  STL [R1+0x2a4], R20 ;  /* 0x0002a41401007387 */ /* 0x000fe80000100800 */
[----:B------:R0:W-:Y:S02]  /*18830*/  STL [R1+0x278], R13 ;  /* 0x0002780d01007387 */ /* 0x0001e40000100800 */
[----:B0-----:R-:W0:Y:S01]  /*18840*/  LDC R13, c[0x0][0x23c] ;  /* 0x00008f00ff0d7b82 */ /* 0x001e220000000800 */
[--C-:B------:R-:W-:Y:S01]  /*18850*/  IMAD.X R15, R15, 0x1, R0.reuse, P6 ;  /* 0x000000010f0f7824 */ /* 0x100fe200030e0600 */
[----:B------:R-:W-:Y:S01]  /*18860*/  IADD3 R247, P6, R247, R11, RZ ;  /* 0x0000000bf7f77210 */ /* 0x000fe20007fde0ff */
[----:B------:R-:W-:-:S03]  /*18870*/  IMAD.X R246, R246, 0x1, R0, P1 ;  /* 0x00000001f6f67824 */ /* 0x000fc600008e0600 */
[----:B------:R1:W-:Y:S01]  /*18880*/  STL [R1+0x29c], R15 ;  /* 0x00029c0f01007387 */ /* 0x0003e20000100800 */
[----:B------:R-:W-:-:S03]  /*18890*/  IADD3 R245, P1, R245, R11, RZ ;  /* 0x0000000bf5f57210 */ /* 0x000fc60007f3e0ff */
[----:B------:R-:W-:Y:S01]  /*188a0*/  STL [R1+0x270], R247 ;  /* 0x000270f701007387 */ /* 0x000fe20000100800 */
[----:B------:R-:W-:-:S03]  /*188b0*/  IMAD.X R244, R244, 0x1, R0, P2 ;  /* 0x00000001f4f47824 */ /* 0x000fc600010e0600 */
[----:B------:R1:W-:Y:S01]  /*188c0*/  STL [R1+0x294], R246 ;  /* 0x000294f601007387 */ /* 0x0003e20000100800 */
[----:B------:R-:W-:-:S03]  /*188d0*/  IADD3 R243, P2, R243, R11, RZ ;  /* 0x0000000bf3f37210 */ /* 0x000fc60007f5e0ff */
[----:B------:R-:W-:Y:S01]  /*188e0*/  STL [R1+0x268], R245 ;  /* 0x000268f501007387 */ /* 0x000fe20000100800 */
[----:B0-----:R-:W-:Y:S02]  /*188f0*/  IMAD.SHL.U32 R13, R13, 0x40, RZ ;  /* 0x000000400d0d7824 */ /* 0x001fe400078e00ff */
[--C-:B------:R-:W-:Y:S01]  /*18900*/  IMAD.X R242, R242, 0x1, R0.reuse, P3 ;  /* 0x00000001f2f27824 */ /* 0x100fe200018e0600 */
[----:B------:R-:W-:Y:S01]  /*18910*/  IADD3 R241, P3, R241, R11, RZ ;  /* 0x0000000bf1f17210 */ /* 0x000fe20007f7e0ff */
[----:B------:R-:W-:Y:S01]  /*18920*/  IMAD.SHL.U32 R13, R13, 0x2, RZ ;  /* 0x000000020d0d7824 */ /* 0x000fe200078e00ff */
[----:B------:R0:W-:Y:S01]  /*18930*/  STL [R1+0x28c], R244 ;  /* 0x00028cf401007387 */ /* 0x0001e20000100800 */
[----:B------:R-:W-:-:S03]  /*18940*/  IMAD.X R240, R240, 0x1, R0, P4 ;  /* 0x00000001f0f07824 */ /* 0x000fc600020e0600 */
[----:B------:R0:W-:Y:S01]  /*18950*/  STL [R1+0x260], R243 ;  /* 0x000260f301007387 */ /* 0x0001e20000100800 */
[----:B--2---:R-:W-:-:S03]  /*18960*/  IADD3 R239, P4, R239, R11, RZ ;  /* 0x0000000befef7210 */ /* 0x004fc60007f9e0ff */
[----:B------:R2:W-:Y:S01]  /*18970*/  STL [R1+0x284], R242 ;  /* 0x000284f201007387 */ /* 0x0005e20000100800 */
[----:B----4-:R-:W-:-:S03]  /*18980*/  IMAD.X R238, R238, 0x1, R0, P5 ;  /* 0x00000001eeee7824 */ /* 0x010fc600028e0600 */
[----:B------:R4:W-:Y:S04]  /*18990*/  STL [R1+0x258], R241 ;  /* 0x000258f101007387 */ /* 0x0009e80000100800 */
[----:B------:R4:W-:Y:S04]  /*189a0*/  STL [R1+0x27c], R240 ;  /* 0x00027cf001007387 */ /* 0x0009e80000100800 */
[----:B------:R4:W-:Y:S04]  /*189b0*/  STL [R1+0x250], R239 ;  /* 0x000250ef01007387 */ /* 0x0009e80000100800 */
[----:B------:R4:W-:Y:S01]  /*189c0*/  STL [R1+0x274], R238 ;  /* 0x000274ee01007387 */ /* 0x0009e20000100800 */
[----:B------:R-:W-:-:S05]  /*189d0*/  IADD3 R237, P5, R237, R11, RZ ;  /* 0x0000000beded7210 */ /* 0x000fca0007fbe0ff */
[----:B------:R4:W-:Y:S01]  /*189e0*/  STL [R1+0x248], R237 ;  /* 0x000248ed01007387 */ /* 0x0009e20000100800 */
[----:B---3--:R-:W-:Y:S01]  /*189f0*/  IMAD.X R236, R236, 0x1, R0, P6 ;  /* 0x00000001ecec7824 */ /* 0x008fe200030e0600 */
[----:B------:R-:W-:-:S04]  /*18a00*/  IADD3 R252, P6, R252, R13, RZ ;  /* 0x0000000dfcfc7210 */ /* 0x000fc80007fde0ff */
[----:B------:R3:W-:Y:S01]  /*18a10*/  STL [R1+0x26c], R236 ;  /* 0x00026cec01007387 */ /* 0x0007e20000100800 */
[----:B------:R-:W-:-:S03]  /*18a20*/  IMAD.X R251, R251, 0x1, R0, P1 ;  /* 0x00000001fbfb7824 */ /* 0x000fc600008e0600 */
[----:B------:R3:W-:Y:S01]  /*18a30*/  STL [R1+0x240], R252 ;  /* 0x000240fc01007387 */ /* 0x0007e20000100800 */
[----:B------:R-:W-:-:S03]  /*18a40*/  IADD3 R250, P1, R250, R13, RZ ;  /* 0x0000000dfafa7210 */ /* 0x000fc60007f3e0ff */
[----:B------:R3:W-:Y:S01]  /*18a50*/  STL [R1+0x264], R251 ;  /* 0x000264fb01007387 */ /* 0x0007e20000100800 */
[----:B------:R-:W-:-:S03]  /*18a60*/  IMAD.X R249, R249, 0x1, R0, P2 ;  /* 0x00000001f9f97824 */ /* 0x000fc600010e0600 */
[----:B------:R-:W3:Y:S04]  /*18a70*/  LDL.LU R11, [R1+0x228] ;  /* 0x00022800010b7983 */ /* 0x000ee80000300800 */
[----:B------:R-:W3:Y:S04]  /*18a80*/  LDL.LU R21, [R1+0x24c] ;  /* 0x00024c0001157983 */ /* 0x000ee80000300800 */
[----:B------:R3:W-:Y:S04]  /*18a90*/  STL [R1+0x238], R250 ;  /* 0x000238fa01007387 */ /* 0x0007e80000100800 */
[----:B------:R3:W-:Y:S04]  /*18aa0*/  STL [R1+0x25c], R249 ;  /* 0x00025cf901007387 */ /* 0x0007e80000100800 */
[----:B-1----:R-:W3:Y:S04]  /*18ab0*/  LDL.LU R15, [R1+0x244] ;  /* 0x00024400010f7983 */ /* 0x002ee80000300800 */
[----:B------:R-:W3:Y:S04]  /*18ac0*/  LDL.LU R246, [R1+0x23c] ;  /* 0x00023c0001f67983 */ /* 0x000ee80000300800 */
[----:B0-----:R-:W3:Y:S04]  /*18ad0*/  LDL.LU R244, [R1+0x234] ;  /* 0x0002340001f47983 */ /* 0x001ee80000300800 */
[----:B------:R-:W3:Y:S04]  /*18ae0*/  LDL.LU R243, [R1+0x208] ;  /* 0x0002080001f37983 */ /* 0x000ee80000300800 */
[----:B--2---:R-:W2:Y:S04]  /*18af0*/  LDL.LU R242, [R1+0x22c] ;  /* 0x00022c0001f27983 */ /* 0x004ea80000300800 */
[----:B----4-:R-:W4:Y:S04]  /*18b00*/  LDL.LU R241, [R1+0x200] ;  /* 0x0002000001f17983 */ /* 0x010f280000300800 */
[----:B------:R-:W4:Y:S04]  /*18b10*/  LDL.LU R240, [R1+0x224] ;  /* 0x0002240001f07983 */ /* 0x000f280000300800 */
[----:B------:R-:W4:Y:S04]  /*18b20*/  LDL.LU R239, [R1+0x1f8] ;  /* 0x0001f80001ef7983 */ /* 0x000f280000300800 */
[----:B------:R-:W4:Y:S04]  /*18b30*/  LDL.LU R238, [R1+0x21c] ;  /* 0x00021c0001ee7983 */ /* 0x000f280000300800 */
[----:B------:R-:W4:Y:S01]  /*18b40*/  LDL.LU R237, [R1+0x1f0] ;  /* 0x0001f00001ed7983 */ /* 0x000f220000300800 */
[----:B------:R-:W-:-:S03]  /*18b50*/  IADD3 R2, P2, R2, R13, RZ ;  /* 0x0000000d02027210 */ /* 0x000fc60007f5e0ff */
[----:B---3--:R-:W3:Y:S01]  /*18b60*/  LDL.LU R236, [R1+0x214] ;  /* 0x0002140001ec7983 */ /* 0x008ee20000300800 */
[----:B------:R-:W-:-:S03]  /*18b70*/  IMAD.MOV.U32 R20, RZ, RZ, R248 ;  /* 0x000000ffff147224 */ /* 0x000fc600078e00f8 */
[----:B------:R-:W3:Y:S01]  /*18b80*/  LDL.LU R252, [R1+0x1e8] ;  /* 0x0001e80001fc7983 */ /* 0x000ee20000300800 */
[----:B------:R-:W-:-:S03]  /*18b90*/  IMAD.MOV.U32 R247, RZ, RZ, R3 ;  /* 0x000000fffff77224 */ /* 0x000fc600078e0003 */
[----:B------:R-:W3:Y:S01]  /*18ba0*/  LDL.LU R251, [R1+0x20c] ;  /* 0x00020c0001fb7983 */ /* 0x000ee20000300800 */
[----:B------:R-:W-:-:S03]  /*18bb0*/  IMAD.MOV.U32 R245, RZ, RZ, R4 ;  /* 0x000000fffff57224 */ /* 0x000fc600078e0004 */
[----:B------:R-:W3:Y:S01]  /*18bc0*/  LDL.LU R250, [R1+0x1e0] ;  /* 0x0001e00001fa7983 */ /* 0x000ee20000300800 */
[----:B------:R-:W-:-:S03]  /*18bd0*/  IMAD.MOV.U32 R3, RZ, RZ, R10 ;  /* 0x000000ffff037224 */ /* 0x000fc600078e000a */
[----:B------:R-:W3:Y:S04]  /*18be0*/  LDL.LU R249, [R1+0x204] ;  /* 0x0002040001f97983 */ /* 0x000ee80000300800 */
[----:B------:R-:W3:Y:S04]  /*18bf0*/  LDL.LU R248, [R1+0x1d8] ;  /* 0x0001d80001f87983 */ /* 0x000ee80000300800 */
[----:B------:R-:W3:Y:S04]  /*18c00*/  LDL.LU R4, [R1+0x1fc] ;  /* 0x0001fc0001047983 */ /* 0x000ee80000300800 */
[----:B------:R-:W3:Y:S04]  /*18c10*/  LDL.LU R10, [R1+0x1d0] ;  /* 0x0001d000010a7983 */ /* 0x000ee80000300800 */
[----:B------:R0:W-:Y:S04]  /*18c20*/  STL [R1+0x230], R2 ;  /* 0x0002300201007387 */ /* 0x0001e80000100800 */
[----:B0-----:R-:W2:Y:S02]  /*18c30*/  LDL.LU R2, [R1+0xad4] ;  /* 0x000ad40001027983 */ /* 0x001ea40000300800 */
[----:B--2---:R-:W-:-:S05]  /*18c40*/  IMAD.X R2, R2, 0x1, R0, P3 ;  /* 0x0000000102027824 */ /* 0x004fca00018e0600 */
[----:B------:R0:W-:Y:S04]  /*18c50*/  STL [R1+0x254], R2 ;  /* 0x0002540201007387 */ /* 0x0001e80000100800 */
[----:B0-----:R-:W2:Y:S01]  /*18c60*/  LDL.LU R2, [R1+0xad0] ;  /* 0x000ad00001027983 */ /* 0x001ea20000300800 */
[-C--:B------:R-:W-:Y:S01]  /*18c70*/  IADD3 R11, P3, R11, R13.reuse, RZ ;  /* 0x0000000d0b0b7210 */ /* 0x080fe20007f7e0ff */
[--C-:B------:R-:W-:Y:S01]  /*18c80*/  IMAD.X R21, R21, 0x1, R0.reuse, P4 ;  /* 0x0000000115157824 */ /* 0x100fe200020e0600 */
[-C--:B------:R-:W-:Y:S01]  /*18c90*/  IADD3 R20, P4, R20, R13.reuse, RZ ;  /* 0x0000000d14147210 */ /* 0x080fe20007f9e0ff */
[----:B------:R-:W-:Y:S01]  /*18ca0*/  IMAD.X R15, R15, 0x1, R0, P5 ;  /* 0x000000010f0f7824 */ /* 0x000fe200028e0600 */
[----:B------:R-:W-:Y:S01]  /*18cb0*/  IADD3 R247, P5, R247, R13, RZ ;  /* 0x0000000df7f77210 */ /* 0x000fe20007fbe0ff */
[----:B------:R-:W-:Y:S04]  /*18cc0*/  STL [R1+0x228], R11 ;  /* 0x0002280b01007387 */ /* 0x000fe80000100800 */
[----:B------:R0:W-:Y:S04]  /*18cd0*/  STL [R1+0x24c], R21 ;  /* 0x00024c1501007387 */ /* 0x0001e80000100800 */
[----:B------:R1:W-:Y:S04]  /*18ce0*/  STL [R1+0x220], R20 ;  /* 0x0002201401007387 */ /* 0x0003e80000100800 */
[----:B------:R-:W-:Y:S04]  /*18cf0*/  STL [R1+0x244], R15 ;  /* 0x0002440f01007387 */ /* 0x000fe80000100800 */
[----:B------:R-:W-:Y:S01]  /*18d00*/  STL [R1+0x218], R247 ;  /* 0x000218f701007387 */ /* 0x000fe20000100800 */
[----:B0-----:R-:W-:-:S02]  /*18d10*/  IMAD.MOV.U32 R21, RZ, RZ, R3 ;  /* 0x000000ffff157224 */ /* 0x001fc400078e0003 */
[----:B-1----:R-:W-:Y:S02]  /*18d20*/  IMAD.MOV.U32 R20, RZ, RZ, R9 ;  /* 0x000000ffff147224 */ /* 0x002fe400078e0009 */
[--C-:B--2---:R-:W-:Y:S01]  /*18d30*/  IMAD.X R246, R246, 0x1, R2.reuse, P6 ;  /* 0x00000001f6f67824 */ /* 0x104fe200030e0602 */
[-C--:B------:R-:W-:Y:S01]  /*18d40*/  IADD3 R245, P6, R245, R13.reuse, RZ ;  /* 0x0000000df5f57210 */ /* 0x080fe20007fde0ff */
[--C-:B------:R-:W-:Y:S01]  /*18d50*/  IMAD.X R244, R244, 0x1, R2.reuse, P1 ;  /* 0x00000001f4f47824 */ /* 0x100fe200008e0602 */
[-C--:B------:R-:W-:Y:S01]  /*18d60*/  IADD3 R243, P1, R243, R13.reuse, RZ ;  /* 0x0000000df3f37210 */ /* 0x080fe20007f3e0ff */
[--C-:B------:R-:W-:Y:S01]  /*18d70*/  IMAD.X R242, R242, 0x1, R2.reuse, P2 ;  /* 0x00000001f2f27824 */ /* 0x100fe200010e0602 */
[----:B------:R-:W-:Y:S01]  /*18d80*/  STL [R1+0x23c], R246 ;  /* 0x00023cf601007387 */ /* 0x000fe20000100800 */
[-C--:B----4-:R-:W-:Y:S01]  /*18d90*/  IADD3 R241, P2, R241, R13.reuse, RZ ;  /* 0x0000000df1f17210 */ /* 0x090fe20007f5e0ff */
[--C-:B------:R-:W-:Y:S01]  /*18da0*/  IMAD.X R240, R240, 0x1, R2.reuse, P3 ;  /* 0x00000001f0f07824 */ /* 0x100fe200018e0602 */
[-C--:B------:R-:W-:Y:S01]  /*18db0*/  IADD3 R239, P3, R239, R13.reuse, RZ ;  /* 0x0000000defef7210 */ /* 0x080fe20007f7e0ff */
[----:B------:R-:W-:Y:S01]  /*18dc0*/  STL [R1+0x210], R245 ;  /* 0x000210f501007387 */ /* 0x000fe20000100800 */
[----:B------:R-:W-:Y:S01]  /*18dd0*/  IMAD.X R238, R238, 0x1, R2, P4 ;  /* 0x00000001eeee7824 */ /* 0x000fe200020e0602 */
[----:B------:R-:W-:-:S02]  /*18de0*/  IADD3 R237, P4, R237, R13, RZ ;  /* 0x0000000deded7210 */ /* 0x000fc40007f9e0ff */
[----:B------:R-:W-:Y:S01]  /*18df0*/  STL [R1+0x234], R244 ;  /* 0x000234f401007387 */ /* 0x000fe20000100800 */
[----:B---3--:R-:W-:-:S03]  /*18e00*/  IMAD.X R236, R236, 0x1, R2, P5 ;  /* 0x00000001ecec7824 */ /* 0x008fc600028e0602 */
        /* <DEDUP_REMOVED lines=12> */
[----:B------:R-:W-:Y:S01]  /*18ed0*/  STL [R1+0x1f0], R237 ;  /* 0x0001f0ed01007387 */ /* 0x000fe20000100800 */
[----:B------:R-:W-:-:S03]  /*18ee0*/  IADD3 R10, P2, R10, R13, RZ ;  /* 0x0000000d0a0a7210 */ /* 0x000fc60007f5e0ff */
[----:B------:R-:W-:Y:S04]  /*18ef0*/  STL [R1+0x214], R236 ;  /* 0x000214ec01007387 */ /* 0x000fe80000100800 */
[----:B------:R-:W-:Y:S04]  /*18f00*/  STL [R1+0x1e8], R252 ;  /* 0x0001e8fc01007387 */ /* 0x000fe80000100800 */
[----:B------:R-:W-:Y:S04]  /*18f10*/  STL [R1+0x20c], R251 ;  /* 0x00020cfb01007387 */ /* 0x000fe80000100800 */
[----:B------:R-:W-:Y:S04]  /*18f20*/  STL [R1+0x1e0], R250 ;  /* 0x0001e0fa01007387 */ /* 0x000fe80000100800 */
[----:B------:R-:W-:Y:S04]  /*18f30*/  STL [R1+0x204], R249 ;  /* 0x000204f901007387 */ /* 0x000fe80000100800 */
[----:B------:R1:W-:Y:S04]  /*18f40*/  STL [R1+0x1d8], R248 ;  /* 0x0001d8f801007387 */ /* 0x0003e80000100800 */
[----:B------:R2:W-:Y:S04]  /*18f50*/  STL [R1+0x1fc], R4 ;  /* 0x0001fc0401007387 */ /* 0x0005e80000100800 */
[----:B------:R3:W-:Y:S04]  /*18f60*/  STL [R1+0x1d0], R10 ;  /* 0x0001d00a01007387 */ /* 0x0007e80000100800 */
[----:B0-----:R-:W4:Y:S04]  /*18f70*/  LDL.LU R238, [R1+0x1e4] ;  /* 0x0001e40001ee7983 */ /* 0x001f280000300800 */
[----:B------:R-:W4:Y:S04]  /*18f80*/  LDL.LU R239, [R1+0x1b8] ;  /* 0x0001b80001ef7983 */ /* 0x000f280000300800 */
        /* <DEDUP_REMOVED lines=8> */
[----:B-1----:R-:W4:Y:S04]  /*19010*/  LDL.LU R248, [R1+0x1bc] ;  /* 0x0001bc0001f87983 */ /* 0x002f280000300800 */
[----:B------:R-:W4:Y:S04]  /*19020*/  LDL.LU R249, [R1+0x190] ;  /* 0x0001900001f97983 */ /* 0x000f280000300800 */
[----:B------:R-:W4:Y:S04]  /*19030*/  LDL.LU R250, [R1+0x1b4] ;  /* 0x0001b40001fa7983 */ /* 0x000f280000300800 */
[----:B------:R-:W4:Y:S04]  /*19040*/  LDL.LU R251, [R1+0x188] ;  /* 0x0001880001fb7983 */ /* 0x000f280000300800 */
[----:B------:R-:W4:Y:S04]  /*19050*/  LDL.LU R252, [R1+0x1ac] ;  /* 0x0001ac0001fc7983 */ /* 0x000f280000300800 */
[----:B------:R-:W4:Y:S04]  /*19060*/  LDL.LU R3, [R1+0x180] ;  /* 0x0001800001037983 */ /* 0x000f280000300800 */
[----:B--2---:R-:W2:Y:S01]  /*19070*/  LDL.LU R4, [R1+0x1a4] ;  /* 0x0001a40001047983 */ /* 0x004ea20000300800 */
[----:B------:R-:W-:-:S03]  /*19080*/  IMAD.MOV.U32 R236, RZ, RZ, R7 ;  /* 0x000000ffffec7224 */ /* 0x000fc600078e0007 */
[----:B------:R-:W2:Y:S04]  /*19090*/  LDL.LU R9, [R1+0x178] ;  /* 0x0001780001097983 */ /* 0x000ea80000300800 */
[----:B---3--:R-:W3:Y:S04]  /*190a0*/  LDL.LU R10, [R1+0x19c] ;  /* 0x00019c00010a7983 */ /* 0x008ee80000300800 */
[----:B------:R-:W3:Y:S01]  /*190b0*/  LDL.LU R7, [R1+0x170] ;  /* 0x0001700001077983 */ /* 0x000ee20000300800 */
[----:B------:R-:W-:Y:S01]  /*190c0*/  IMAD.X R8, R8, 0x1, R2, P3 ;  /* 0x0000000108087824 */ /* 0x000fe200018e0602 */
[----:B------:R-:W-:Y:S01]  /*190d0*/  IADD3 R21, P3, R21, R13, RZ ;  /* 0x0000000d15157210 */ /* 0x000fe20007f7e0ff */
[----:B------:R-:W-:-:S02]  /*190e0*/  IMAD.MOV.U32 R15, RZ, RZ, R6 ;  /* 0x000000ffff0f7224 */ /* 0x000fc400078e0006 */
[----:B------:R-:W-:Y:S01]  /*190f0*/  IMAD.MOV.U32 R237, RZ, RZ, R5 ;  /* 0x000000ffffed7224 */ /* 0x000fe200078e0005 */
[----:B------:R-:W3:Y:S01]  /*19100*/  LDL.LU R6, [R1+0x194] ;  /* 0x0001940001067983 */ /* 0x000ee20000300800 */
[----:B------:R-:W-:-:S03]  /*19110*/  IMAD.X R236, R236, 0x1, R2, P4 ;  /* 0x00000001ecec7824 */ /* 0x000fc600020e0602 */
[----:B------:R-:W3:Y:S01]  /*19120*/  LDL.LU R5, [R1+0x18c] ;  /* 0x00018c0001057983 */ /* 0x000ee20000300800 */
[----:B------:R-:W-:-:S03]  /*19130*/  IADD3 R237, P4, R237, R13, RZ ;  /* 0x0000000deded7210 */ /* 0x000fc60007f9e0ff */
[----:B------:R0:W-:Y:S04]  /*19140*/  STL [R1+0x1f4], R8 ;  /* 0x0001f40801007387 */ /* 0x0001e80000100800 */
[----:B0-----:R-:W3:Y:S04]  /*19150*/  LDL.LU R8, [R1+0x160] ;  /* 0x0001600001087983 */ /* 0x001ee80000300800 */
[----:B------:R-:W3:Y:S04]  /*19160*/  LDL.LU R11, [R1+0x158] ;  /* 0x00015800010b7983 */ /* 0x000ee80000300800 */
[----:B------:R0:W-:Y:S04]  /*19170*/  STL [R1+0x1c8], R21 ;  /* 0x0001c81501007387 */ /* 0x0001e80000100800 */
[----:B0-----:R-:W3:Y:S04]  /*19180*/  LDL.LU R21, [R1+0x17c] ;  /* 0x00017c0001157983 */ /* 0x001ee80000300800 */
[----:B------:R0:W-:Y:S04]  /*19190*/  STL [R1+0x1ec], R236 ;  /* 0x0001ecec01007387 */ /* 0x0001e80000100800 */
[----:B0-----:R0:W5:Y:S04]  /*191a0*/  LDL.LU R236, [R1+0xacc] ;  /* 0x000acc0001ec7983 */ /* 0x0011680000300800 */
[----:B------:R1:W-:Y:S04]  /*191b0*/  STL [R1+0x1c0], R237 ;  /* 0x0001c0ed01007387 */ /* 0x0003e80000100800 */
[----:B-1----:R0:W5:Y:S01]  /*191c0*/  LDL.LU R237, [R1+0xac8] ;  /* 0x000ac80001ed7983 */ /* 0x0021620000300800 */
[----:B----4-:R-:W-:Y:S01]  /*191d0*/  IMAD.X R238, R238, 0x1, R2, P5 ;  /* 0x00000001eeee7824 */ /* 0x010fe200028e0602 */
[----:B------:R-:W-:-:S04]  /*191e0*/  IADD3 R239, P5, R239, R13, RZ ;  /* 0x0000000defef7210 */ /* 0x000fc80007fbe0ff */
[----:B------:R1:W-:Y:S01]  /*191f0*/  STL [R1+0x1e4], R238 ;  /* 0x0001e4ee01007387 */ /* 0x0003e20000100800 */
[--C-:B------:R-:W-:Y:S01]  /*19200*/  IMAD.X R240, R240, 0x1, R2.reuse, P6 ;  /* 0x00000001f0f07824 */ /* 0x100fe200030e0602 */
[----:B------:R-:W-:Y:S02]  /*19210*/  IADD3 R241, P6, R241, R13, RZ ;  /* 0x0000000df1f17210 */ /* 0x000fe40007fde0ff */
[----:B-1----:R0:W5:Y:S01]  /*19220*/  LDL.LU R238, [R1+0xac4] ;  /* 0x000ac40001ee7983 */ /* 0x0021620000300800 */
[----:B------:R-:W-:-:S03]  /*19230*/  IMAD.X R242, R242, 0x1, R2, P1 ;  /* 0x00000001f2f27824 */ /* 0x000fc600008e0602 */
[----:B------:R1:W-:Y:S01]  /*19240*/  STL [R1+0x1b8], R239 ;  /* 0x0001b8ef01007387 */ /* 0x0003e20000100800 */
[-C--:B------:R-:W-:Y:S01]  /*19250*/  IADD3 R243, P1, R243, R13.reuse, RZ ;  /* 0x0000000df3f37210 */ /* 0x080fe20007f3e0ff */
[--C-:B------:R-:W-:Y:S02]  /*19260*/  IMAD.X R244, R244, 0x1, R2.reuse, P2 ;  /* 0x00000001f4f47824 */ /* 0x100fe400010e0602 */
[----:B-1----:R0:W5:Y:S04]  /*19270*/  LDL.LU R239, [R1+0xac0] ;  /* 0x000ac00001ef7983 */ /* 0x0021680000300800 */
[----:B------:R1:W-:Y:S01]  /*19280*/  STL [R1+0x1dc], R240 ;  /* 0x0001dcf001007387 */ /* 0x0003e20000100800 */
[----:B------:R-:W-:Y:S01]  /*19290*/  IADD3 R245, P2, R245, R13, RZ ;  /* 0x0000000df5f57210 */ /* 0x000fe20007f5e0ff */
[----:B------:R-:W-:-:S02]  /*192a0*/  IMAD.X R246, R246, 0x1, R2, P3 ;  /* 0x00000001f6f67824 */ /* 0x000fc400018e0602 */
[----:B-1----:R0:W5:Y:S04]  /*192b0*/  LDL.LU R240, [R1+0xabc] ;  /* 0x000abc0001f07983 */ /* 0x0021680000300800 */
[----:B------:R1:W-:Y:S01]  /*192c0*/  STL [R1+0x1b0], R241 ;  /* 0x0001b0f101007387 */ /* 0x0003e20000100800 */
[-C--:B------:R-:W-:Y:S01]  /*192d0*/  IADD3 R247, P3, R247, R13.reuse, RZ ;  /* 0x0000000df7f77210 */ /* 0x080fe20007f7e0ff */
[----:B------:R-:W-:Y:S02]  /*192e0*/  IMAD.X R248, R248, 0x1, R2, P4 ;  /* 0x00000001f8f87824 */ /* 0x000fe400020e0602 */
[----:B-1----:R0:W5:Y:S04]  /*192f0*/  LDL.LU R241, [R1+0xab8] ;  /* 0x000ab80001f17983 */ /* 0x0021680000300800 */
[----:B------:R1:W-:Y:S01]  /*19300*/  STL [R1+0x1d4], R242 ;  /* 0x0001d4f201007387 */ /* 0x0003e20000100800 */
[----:B------:R-:W-:-:S03]  /*19310*/  IADD3 R249, P4, R249, R13, RZ ;  /* 0x0000000df9f97210 */ /* 0x000fc60007f9e0ff */
[----:B-1----:R0:W5:Y:S04]  /*19320*/  LDL.LU R242, [R1+0xab4] ;  /* 0x000ab40001f27983 */ /* 0x0021680000300800 */
[----:B------:R1:W-:Y:S01]  /*19330*/  STL [R1+0x1a8], R243 ;  /* 0x0001a8f301007387 */ /* 0x0003e20000100800 */
[----:B------:R-:W-:-:S03]  /*19340*/  IMAD.X R250, R250, 0x1, R2, P5 ;  /* 0x00000001fafa7824 */ /* 0x000fc600028e0602 */
        /* <DEDUP_REMOVED lines=11> */
[----:B--2---:R-:W-:-:S03]  /*19400*/  IMAD.X R4, R4, 0x1, R2, P1 ;  /* 0x0000000104047824 */ /* 0x004fc600008e0602 */
[----:B-1----:R0:W5:Y:S04]  /*19410*/  LDL.LU R247, [R1+0xaa0] ;  /* 0x000aa00001f77983 */ /* 0x0021680000300800 */
[----:B------:R1:W-:Y:S01]  /*19420*/  STL [R1+0x1bc], R248 ;  /* 0x0001bcf801007387 */ /* 0x0003e20000100800 */
[----:B------:R-:W-:-:S03]  /*19430*/  IADD3 R9, P1, R9, R13, RZ ;  /* 0x0000000d09097210 */ /* 0x000fc60007f3e0ff */
[----:B-1----:R0:W5:Y:S04]  /*19440*/  LDL.LU R248, [R1+0xa9c] ;  /* 0x000a9c0001f87983 */ /* 0x0021680000300800 */
[----:B------:R1:W-:Y:S01]  /*19450*/  STL [R1+0x190], R249 ;  /* 0x000190f901007387 */ /* 0x0003e20000100800 */
[----:B---3--:R-:W-:-:S03]  /*19460*/  IMAD.X R10, R10, 0x1, R2, P2 ;  /* 0x000000010a0a7824 */ /* 0x008fc600010e0602 */
[----:B-1----:R0:W5:Y:S04]  /*19470*/  LDL.LU R249, [R1+0xa98] ;  /* 0x000a980001f97983 */ /* 0x0021680000300800 */
[----:B------:R1:W-:Y:S01]  /*19480*/  STL [R1+0x1b4], R250 ;  /* 0x0001b4fa01007387 */ /* 0x0003e20000100800 */
[----:B------:R-:W-:-:S03]  /*19490*/  IADD3 R7, P2, R7, R13, RZ ;  /* 0x0000000d07077210 */ /* 0x000fc60007f5e0ff */
[----:B-1----:R0:W5:Y:S04]  /*194a0*/  LDL.LU R250, [R1+0xa94] ;  /* 0x000a940001fa7983 */ /* 0x0021680000300800 */
[----:B------:R1:W-:Y:S04]  /*194b0*/  STL [R1+0x188], R251 ;  /* 0x000188fb01007387 */ /* 0x0003e80000100800 */
        /* <DEDUP_REMOVED lines=8> */
[----:B-1----:R-:W2:Y:S04]  /*19540*/  LDL.LU R9, [R1+0xa80] ;  /* 0x000a800001097983 */ /* 0x002ea80000300800 */
[----:B------:R1:W-:Y:S04]  /*19550*/  STL [R1+0x19c], R10 ;  /* 0x00019c0a01007387 */ /* 0x0003e80000100800 */
[----:B-1----:R-:W3:Y:S04]  /*19560*/  LDL.LU R10, [R1+0xa7c] ;  /* 0x000a7c00010a7983 */ /* 0x002ee80000300800 */
[----:B------:R1:W-:Y:S04]  /*19570*/  STL [R1+0x170], R7 ;  /* 0x0001700701007387 */ /* 0x0003e80000100800 */
[----:B-1----:R-:W4:Y:S01]  /*19580*/  LDL.LU R7, [R1+0xa78] ;  /* 0x000a780001077983 */ /* 0x002f220000300800 */
[----:B------:R-:W-:-:S05]  /*19590*/  IMAD.X R6, R6, 0x1, R2, P3 ;  /* 0x0000000106067824 */ /* 0x000fca00018e0602 */
[----:B------:R1:W-:Y:S04]  /*195a0*/  STL [R1+0x194], R6 ;  /* 0x0001940601007387 */ /* 0x0003e80000100800 */
[----:B-1----:R-:W3:Y:S01]  /*195b0*/  LDL.LU R6, [R1+0xa74] ;  /* 0x000a740001067983 */ /* 0x002ee20000300800 */
[----:B------:R-:W-:Y:S02]  /*195c0*/  WARPGROUP.DEPBAR.LE gsb0, 0x0 ;  /* 0x00008000000079c5 */ /* 0x000fe40000010000 */
[----:B------:R-:W-:Y:S01]  /*195d0*/  WARPGROUP.ARRIVE ;  /* 0x00000000000079c5 */ /* 0x000fe20000000000 */
[----:B------:R-:W-:Y:S01]  /*195e0*/  UMOV UR22, UR10 ;  /* 0x0000000a00167c82 */ /* 0x000fe20008000000 */
[----:B------:R-:W-:-:S04]  /*195f0*/  UMOV UR23, UR11 ;  /* 0x0000000b00177c82 */ /* 0x000fc80008000000 */
[----:B------:R-:W-:Y:S01]  /*19600*/  HGMMA.64x64x16.F32.BF16 R88, gdesc[UR20].tnspA, R88, gsb0 ;  /* 0x20e00000145879f0 */ /* 0x000fe20008001858 */
[----:B------:R-:W-:Y:S01]  /*19610*/  UMOV UR26, UR14 ;  /* 0x0000000e001a7c82 */ /* 0x000fe20008000000 */
[----:B------:R-:W-:Y:S01]  /*19620*/  UMOV UR27, UR15 ;  /* 0x0000000f001b7c82 */ /* 0x000fe20008000000 */
[----:B------:R-:W-:Y:S02]  /*19630*/  WARPGROUP.DEPBAR.LE gsb0, 0x0 ;  /* 0x00008000000079c5 */ /* 0x000fe40000010000 */
[----:B------:R-:W-:-:S06]  /*19640*/  WARPGROUP.ARRIVE ;  /* 0x00000000000079c5 */ /* 0x000fcc0000000000 */
[----:B------:R-:W-:Y:S01]  /*19650*/  HGMMA.64x64x16.F32.BF16 R88, gdesc[UR24].tnspA, R88, gsb0 ;  /* 0x20e00000185879f0 */ /* 0x000fe20008001858 */
[----:B----4-:R-:W-:-:S05]  /*19660*/  IADD3 R7, P3, R7, R13, RZ ;  /* 0x0000000d07077210 */ /* 0x010fca0007f7e0ff */
[----:B------:R1:W-:Y:S04]  /*19670*/  STL [R1+0x168], R7 ;  /* 0x0001680701007387 */ /* 0x0003e80000100800 */
[----:B-1----:R-:W4:Y:S01]  /*19680*/  LDL.LU R7, [R1+0xa70] ;  /* 0x000a700001077983 */ /* 0x002f220000300800 */
[----:B------:R-:W-:Y:S02]  /*19690*/  WARPGROUP.DEPBAR.LE gsb0, 0x0 ;  /* 0x00008000000079c5 */ /* 0x000fe40000010000 */
[----:B------:R-:W-:Y:S01]  /*196a0*/  WARPGROUP.ARRIVE ;  /* 0x00000000000079c5 */ /* 0x000fe20000000000 */
[----:B------:R-:W-:Y:S01]  /*196b0*/  UMOV UR30, UR18 ;  /* 0x00000012001e7c82 */ /* 0x000fe20008000000 */
[----:B------:R-:W-:-:S04]  /*196c0*/  UMOV UR31, UR19 ;  /* 0x00000013001f7c82 */ /* 0x000fc80008000000 */
[----:B------:R-:W-:Y:S01]  /*196d0*/  HGMMA.64x64x16.F32.BF16 R56, gdesc[UR28].tnspA, R56, gsb0 ;  /* 0x20e000001c3879f0 */ /* 0x000fe20008001838 */
[--C-:B------:R-:W-:Y:S01]  /*196e0*/  IMAD.X R5, R5, 0x1, R2.reuse, P4 ;  /* 0x0000000105057824 */ /* 0x100fe200020e0602 */
[----:B------:R-:W-:Y:S01]  /*196f0*/  IADD3 R8, P4, R8, R13, RZ ;  /* 0x0000000d08087210 */ /* 0x000fe20007f9e0ff */
[----:B------:R-:W-:-:S03]  /*19700*/  IMAD.X R21, R21, 0x1, R2, P6 ;  /* 0x0000000115157824 */ /* 0x000fc600030e0602 */
[----:B------:R1:W-:Y:S01]  /*19710*/  STL [R1+0x18c], R5 ;  /* 0x00018c0501007387 */ /* 0x0003e20000100800 */
[----:B------:R-:W-:Y:S01]  /*19720*/  IMAD.X R15, R15, 0x1, R2, P1 ;  /* 0x000000010f0f7824 */ /* 0x000fe200008e0602 */
[-C--:B--2---:R-:W-:Y:S02]  /*19730*/  IADD3 R9, P1, R9, R13.reuse, RZ ;  /* 0x0000000d09097210 */ /* 0x084fe40007f3e0ff */
[----:B------:R-:W-:Y:S01]  /*19740*/  IADD3 R20, P6, R20, R13, RZ ;  /* 0x0000000d14147210 */ /* 0x000fe20007fde0ff */
[----:B-1----:R-:W2:Y:S04]  /*19750*/  LDL.LU R5, [R1+0xa6c] ;  /* 0x000a6c0001057983 */ /* 0x002ea80000300800 */
[----:B------:R1:W-:Y:S04]  /*19760*/  STL [R1+0x160], R8 ;  /* 0x0001600801007387 */ /* 0x0003e80000100800 */
[----:B-1----:R-:W3:Y:S01]  /*19770*/  LDL.LU R8, [R1+0xa68] ;  /* 0x000a680001087983 */ /* 0x002ee20000300800 */
[----:B------:R-:W-:Y:S01]  /*19780*/  UMOV UR34, UR6 ;  /* 0x0000000600227c82 */ /* 0x000fe20008000000 */
[----:B------:R-:W-:Y:S01]  /*19790*/  UMOV UR35, UR7 ;  /* 0x0000000700237c82 */ /* 0x000fe20008000000 */
[----:B------:R-:W-:-:S02]  /*197a0*/  WARPGROUP.DEPBAR.LE gsb0, 0x0 ;  /* 0x00008000000079c5 */ /* 0x000fc40000010000 */
[----:B------:R-:W-:-:S06]  /*197b0*/  WARPGROUP.ARRIVE ;  /* 0x00000000000079c5 */ /* 0x000fcc0000000000 */
[----:B------:R-:W-:Y:S01]  /*197c0*/  HGMMA.64x64x16.F32.BF16 R56, gdesc[UR32].tnspA, R56, gsb0 ;  /* 0x20e00000203879f0 */ /* 0x000fe20008001838 */
[----:B------:R-:W-:Y:S01]  /*197d0*/  UMOV UR38, UR10 ;  /* 0x0000000a00267c82 */ /* 0x000fe20008000000 */
[----:B------:R-:W-:Y:S01]  /*197e0*/  UMOV UR39, UR11 ;  /* 0x0000000b00277c82 */ /* 0x000fe20008000000 */
[----:B------:R-:W-:Y:S02]  /*197f0*/  WARPGROUP.DEPBAR.LE gsb0, 0x0 ;  /* 0x00008000000079c5 */ /* 0x000fe40000010000 */
[----:B------:R-:W-:-:S06]  /*19800*/  WARPGROUP.ARRIVE ;  /* 0x00000000000079c5 */ /* 0x000fcc0000000000 */
[----:B------:R-:W-:Y:S01]  /*19810*/  HGMMA.64x64x16.F32.BF16 R56, gdesc[UR36].tnspA, R56, gsb0 ;  /* 0x20e00000243879f0 */ /* 0x000fe20008001838 */
[----:B----4-:R-:W-:Y:S01]  /*19820*/  IMAD.X R7, R7, 0x1, R2, P5 ;  /* 0x0000000107077824 */ /* 0x010fe200028e0602 */
[----:B------:R-:W-:-:S04]  /*19830*/  IADD3 R11, P5, R11, R13, RZ ;  /* 0x0000000d0b0b7210 */ /* 0x000fc80007fbe0ff */
[----:B------:R1:W-:Y:S04]  /*19840*/  STL [R1+0x184], R7 ;  /* 0x0001840701007387 */ /* 0x0003e80000100800 */
[----:B-1----:R-:W4:Y:S04]  /*19850*/  LDL.LU R7, [R1+0xa64] ;  /* 0x000a640001077983 */ /* 0x002f280000300800 */
[----:B------:R-:W-:Y:S04]  /*19860*/  STL [R1+0x158], R11 ;  /* 0x0001580b01007387 */ /* 0x000fe80000100800 */
[----:B------:R-:W-:Y:S04]  /*19870*/  STL [R1+0x17c], R21 ;  /* 0x00017c1501007387 */ /* 0x000fe80000100800 */
[----:B------:R1:W-:Y:S01]  /*19880*/  STL [R1+0x148], R9 ;  /* 0x0001480901007387 */ /* 0x0003e20000100800 */
[----:B------:R-:W-:-:S02]  /*19890*/  WARPGROUP.DEPBAR.LE gsb0, 0x0 ;  /* 0x00008000000079c5 */ /* 0x000fc40000010000 */
[----:B------:R-:W-:Y:S01]  /*198a0*/  UMOV UR42, UR14 ;  /* 0x0000000e002a7c82 */ /* 0x000fe20008000000 */
[----:B------:R-:W-:Y:S01]  /*198b0*/  STL [R1+0x150], R20 ;  /* 0x0001501401007387 */ /* 0x000fe20000100800 */
[----:B------:R-:W-:Y:S01]  /*198c0*/  UMOV UR43, UR15 ;  /* 0x0000000f002b7c82 */ /* 0x000fe20008000000 */
[----:B------:R-:W-:Y:S01]  /*198d0*/  UMOV UR46, UR18 ;  /* 0x00000012002e7c82 */ /* 0x000fe20008000000 */
[----:B------:R-:W-:Y:S01]  /*198e0*/  UMOV UR47, UR19 ;  /* 0x00000013002f7c82 */ /* 0x000fe20008000000 */
[--C-:B--2---:R-:W-:Y:S01]  /*198f0*/  IMAD.X R5, R5, 0x1, R2.reuse, P2 ;  /* 0x0000000105057824 */ /* 0x104fe200010e0602 */
[----:B------:R-:W-:Y:S01]  /*19900*/  UMOV UR50, UR6 ;  /* 0x0000000600327c82 */ /* 0x000fe20008000000 */
[----:B-1----:R-:W2:Y:S01]  /*19910*/  LDL.LU R9, [R1+0xa60] ;  /* 0x000a600001097983 */ /* 0x002ea20000300800 */
[----:B------:R-:W-:Y:S01]  /*19920*/  WARPGROUP.ARRIVE ;  /* 0x00000000000079c5 */ /* 0x000fe20000000000 */
[--C-:B---3--:R-:W-:Y:S01]  /*19930*/  IMAD.X R6, R6, 0x1, R2.reuse, P3 ;  /* 0x0000000106067824 */ /* 0x108fe200018e0602 */
[----:B------:R-:W-:Y:S01]  /*19940*/  UMOV UR51, UR7 ;  /* 0x0000000700337c82 */ /* 0x000fe20008000000 */
[--C-:B------:R-:W-:Y:S01]  /*19950*/  IMAD.X R8, R8, 0x1, R2.reuse, P5 ;  /* 0x0000000108087824 */ /* 0x100fe200028e0602 */
[----:B------:R-:W-:Y:S01]  /*19960*/  UMOV UR54, UR10 ;  /* 0x0000000a00367c82 */ /* 0x000fe20008000000 */
[----:B------:R-:W-:Y:S01]  /*19970*/  IMAD.X R10, R10, 0x1, R2, P1 ;  /* 0x000000010a0a7824 */ /* 0x000fe200008e0602 */
[----:B------:R-:W-:Y:S01]  /*19980*/  HGMMA.64x64x16.F32.BF16 R56, gdesc[UR40].tnspA, R56, gsb0 ;  /* 0x20e00000283879f0 */ /* 0x000fe20008001838 */
[----:B------:R-:W-:Y:S01]  /*19990*/  STL [R1+0x174], R15 ;  /* 0x0001740f01007387 */ /* 0x000fe20000100800 */
[----:B------:R-:W-:Y:S01]  /*199a0*/  UMOV UR55, UR11 ;  /* 0x0000000b00377c82 */ /* 0x000fe20008000000 */
[----:B------:R-:W-:Y:S01]  /*199b0*/  UMOV UR58, UR14 ;  /* 0x0000000e003a7c82 */ /* 0x000fe20008000000 */
[----:B------:R-:W-:Y:S01]  /*199c0*/  UMOV UR59, UR15 ;  /* 0x0000000f003b7c82 */ /* 0x000fe20008000000 */
[----:B------:R1:W-:Y:S01]  /*199d0*/  STL [R1+0x16c], R5 ;  /* 0x00016c0501007387 */ /* 0x0003e20000100800 */
[----:B------:R-:W3:Y:S03]  /*199e0*/  LDC R11, c[0x0][0x238] ;  /* 0x00008e00ff0b7b82 */ /* 0x000ee60000000800 */
[----:B-1----:R0:W5:Y:S04]  /*199f0*/  LDL.LU R5, [R1+0xa5c] ;  /* 0x000a5c0001057983 */ /* 0x0021680000300800 */
[----:B------:R1:W-:Y:S04]  /*19a00*/  STL [R1+0x164], R6 ;  /* 0x0001640601007387 */ /* 0x0003e80000100800 */
[----:B-1----:R0:W5:Y:S01]  /*19a10*/  LDL.LU R6, [R1+0xa58] ;  /* 0x000a580001067983 */ /* 0x0021620000300800 */
[----:B------:R-:W-:-:S02]  /*19a20*/  WARPGROUP.DEPBAR.LE gsb0, 0x0 ;  /* 0x00008000000079c5 */ /* 0x000fc40000010000 */
[----:B------:R-:W-:-:S06]  /*19a30*/  WARPGROUP.ARRIVE ;  /* 0x00000000000079c5 */ /* 0x000fcc0000000000 */
[----:B------:R-:W-:Y:S03]  /*19a40*/  HGMMA.64x64x16.F32.BF16 R24, gdesc[UR44].tnspA, R24, gsb0 ;  /* 0x20e000002c1879f0 */ /* 0x000fe60008001818 */
[----:B------:R-:W-:Y:S02]  /*19a50*/  WARPGROUP.DEPBAR.LE gsb0, 0x0 ;  /* 0x00008000000079c5 */ /* 0x000fe40000010000 */
[----:B------:R-:W-:-:S06]  /*19a60*/  WARPGROUP.ARRIVE ;  /* 0x00000000000079c5 */ /* 0x000fcc0000000000 */
[----:B------:R-:W-:Y:S01]  /*19a70*/  HGMMA.64x64x16.F32.BF16 R24, gdesc[UR48].tnspA, R24, gsb0 ;  /* 0x20e00000301879f0 */ /* 0x000fe20008001818 */
[----:B----4-:R-:W-:-:S05]  /*19a80*/  IMAD.X R7, R7, 0x1, R2, P4 ;  /* 0x0000000107077824 */ /* 0x010fca00020e0602 */
[----:B------:R1:W-:Y:S04]  /*19a90*/  STL [R1+0x15c], R7 ;  /* 0x00015c0701007387 */ /* 0x0003e80000100800 */
[----:B-1----:R0:W5:Y:S04]  /*19aa0*/  LDL.LU R7, [R1+0xa54] ;  /* 0x000a540001077983 */ /* 0x0021680000300800 */
[----:B------:R1:W-:Y:S01]  /*19ab0*/  STL [R1+0x154], R8 ;  /* 0x0001540801007387 */ /* 0x0003e20000100800 */
[----:B--2---:R-:W-:-:S03]  /*19ac0*/  IMAD.X R9, R9, 0x1, R2, P6 ;  /* 0x0000000109097824 */ /* 0x004fc600030e0602 */
[----:B-1----:R0:W5:Y:S04]  /*19ad0*/  LDL.LU R8, [R1+0xa50] ;  /* 0x000a500001087983 */ /* 0x0021680000300800 */
[----:B------:R1:W-:Y:S04]  /*19ae0*/  STL [R1+0x14c], R9 ;  /* 0x00014c0901007387 */ /* 0x0003e80000100800 */
        /* <DEDUP_REMOVED lines=9> */
[----:B---3--:R-:W-:Y:S02]  /*19b80*/  IMAD.SHL.U32 R11, R11, 0x40, RZ ;  /* 0x000000400b0b7824 */ /* 0x008fe400078e00ff */
[----:B------:R-:W-:Y:S02]  /*19b90*/  IMAD.MOV.U32 R15, RZ, RZ, R14 ;  /* 0x000000ffff0f7224 */ /* 0x000fe400078e000e */
[----:B------:R-:W-:Y:S02]  /*19ba0*/  IMAD.MOV.U32 R13, RZ, RZ, R12 ;  /* 0x000000ffff0d7224 */ /* 0x000fe400078e000c */
[----:B------:R-:W-:Y:S02]  /*19bb0*/  IMAD.SHL.U32 R11, R11, 0x2, RZ ;  /* 0x000000020b0b7824 */ /* 0x000fe400078e00ff */
[----:B------:R-:W-:Y:S02]  /*19bc0*/  IMAD.MOV.U32 R14, RZ, RZ, R22 ;  /* 0x000000ffff0e7224 */ /* 0x000fe400078e0016 */
[----:B------:R-:W-:Y:S01]  /*19bd0*/  IMAD.MOV.U32 R12, RZ, RZ, R23 ;  /* 0x000000ffff0c7224 */ /* 0x000fe200078e0017 */
[----:B------:R-:W-:-:S02]  /*19be0*/  WARPGROUP.DEPBAR.LE gsb0, 0x0 ;  /* 0x00008000000079c5 */ /* 0x000fc40000010000 */
[----:B0-----:R-:W-:Y:S05]  /*19bf0*/  @P0 BRA `(.L_x_1) ;  /* 0xfffffed400f00947 */ /* 0x001fea000383ffff */
[----:B-----5:R-:W2:Y:S04]  /*19c00*/  LDL.LU R6, [R1+0x6c] ;  /* 0x00006c0001067983 */ /* 0x020ea80000300800 */
[----:B------:R-:W3:Y:S04]  /*19c10*/  LDL.LU R5, [R1+0x68] ;  /* 0x0000680001057983 */ /* 0x000ee80000300800 */
[----:B------:R-:W4:Y:S04]  /*19c20*/  LDL.LU R4, [R1+0x7c] ;  /* 0x00007c0001047983 */ /* 0x000f280000300800 */
[----:B------:R-:W3:Y:S04]  /*19c30*/  LDL.LU R23, [R1+0x74] ;  /* 0x0000740001177983 */ /* 0x000ee80000300800 */
[----:B------:R-:W3:Y:S04]  /*19c40*/  LDL.LU R22, [R1+0x64] ;  /* 0x0000640001167983 */ /* 0x000ee80000300800 */
[----:B------:R-:W3:Y:S01]  /*19c50*/  LDL.LU R21, [R1+0x78] ;  /* 0x0000780001157983 */ /* 0x000ee20000300800 */
[----:B------:R-:W-:-:S03]  /*19c60*/  F2FP.BF16.F32.PACK_AB R11, R55, R119 ;  /* 0x00000077370b723e */ /* 0x000fc600000010ff */
[----:B------:R-:W3:Y:S01]  /*19c70*/  LDL.LU R20, [R1+0x70] ;  /* 0x0000700001147983 */ /* 0x000ee20000300800 */
[----:B------:R-:W-:-:S03]  /*19c80*/  F2FP.BF16.F32.PACK_AB R10, R53, R117 ;  /* 0x00000075350a723e */ /* 0x000fc600000010ff */
[----:B------:R-:W3:Y:S01]  /*19c90*/  LDL.LU R2, [R1+0x1c] ;  /* 0x00001c0001027983 */ /* 0x000ee20000300800 */
[----:B------:R-:W-:-:S03]  /*19ca0*/  F2FP.BF16.F32.PACK_AB R9, R87, R151 ;  /* 0x000000975709723e */ /* 0x000fc600000010ff */
[----:B------:R-:W3:Y:S04]  /*19cb0*/  LDL.LU R0, [R1+0x14] ;  /* 0x0000140001007983 */ /* 0x000ee80000300800 */
[----:B------:R-:W3:Y:S01]  /*19cc0*/  LDL.LU R3, [R1+0x18] ;  /* 0x0000180001037983 */ /* 0x000ee20000300800 */
[----:B------:R-:W-:-:S03]  /*19cd0*/  F2FP.BF16.F32.PACK_AB R8, R85, R149 ;  /* 0x000000955508723e */ /* 0x000fc600000010ff */
[----:B------:R-:W3:Y:S01]  /*19ce0*/  LDL.LU R119, [R1+0x50] ;  /* 0x0000500001777983 */ /* 0x000ee20000300800 */
[----:B------:R-:W-:-:S03]  /*19cf0*/  F2FP.BF16.F32.PACK_AB R15, R183, R247 ;  /* 0x000000f7b70f723e */ /* 0x000fc600000010ff */
[----:B------:R-:W3:Y:S04]  /*19d00*/  LDL.LU R117, [R1+0x58] ;  /* 0x0000580001757983 */ /* 0x000ee80000300800 */
[----:B------:R-:W3:Y:S01]  /*19d10*/  LDL.LU R87, [R1+0x60] ;  /* 0x0000600001577983 */ /* 0x000ee20000300800 */
[----:B------:R-:W-:-:S03]  /*19d20*/  F2FP.BF16.F32.PACK_AB R14, R181, R245 ;  /* 0x000000f5b50e723e */ /* 0x000fc600000010ff */
[----:B------:R-:W3:Y:S04]  /*19d30*/  LDL.LU R151, [R1+0x20] ;  /* 0x0000200001977983 */ /* 0x000ee80000300800 */
[----:B------:R-:W3:Y:S04]  /*19d40*/  LDL.LU R149, [R1+0x28] ;  /* 0x0000280001957983 */ /* 0x000ee80000300800 */
[----:B------:R-:W3:Y:S04]  /*19d50*/  LDL.LU R247, [R1+0x2c] ;  /* 0x00002c0001f77983 */ /* 0x000ee80000300800 */
[----:B------:R-:W3:Y:S01]  /*19d60*/  LDL.LU R183, [R1+0x24] ;  /* 0x0000240001b77983 */ /* 0x000ee20000300800 */
[----:B------:R-:W-:-:S03]  /*19d70*/  F2FP.BF16.F32.PACK_AB R7, R54, R118 ;  /* 0x000000763607723e */ /* 0x000fc600000010ff */
[----:B------:R-:W3:Y:S04]  /*19d80*/  LDL.LU R245, [R1+0x38] ;  /* 0x0000380001f57983 */ /* 0x000ee80000300800 */
[----:B------:R-:W3:Y:S01]  /*19d90*/  LDL.LU R181, [R1+0x30] ;  /* 0x0000300001b57983 */ /* 0x000ee20000300800 */
[----:B------:R-:W-:Y:S01]  /*19da0*/  F2FP.BF16.F32.PACK_AB R19, R182, R246 ;  /* 0x000000f6b613723e */ /* 0x000fe200000010ff */
[----:B--2---:R-:W-:Y:S01]  /*19db0*/  IMAD.MOV.U32 R53, RZ, RZ, R6 ;  /* 0x000000ffff357224 */ /* 0x004fe200078e0006 */
[----:B------:R-:W-:Y:S02]  /*19dc0*/  F2FP.BF16.F32.PACK_AB R6, R52, R116 ;  /* 0x000000743406723e */ /* 0x000fe400000010ff */
[----:B----4-:R-:W-:Y:S02]  /*19dd0*/  F2FP.BF16.F32.PACK_AB R13, R215, R4 ;  /* 0x00000004d70d723e */ /* 0x010fe400000010ff */
[----:B------:R-:W2:Y:S01]  /*19de0*/  LDL.LU R215, [R1+0x34] ;  /* 0x0000340001d77983 */ /* 0x000ea20000300800 */
[----:B---3--:R-:W-:-:S03]  /*19df0*/  F2FP.BF16.F32.PACK_AB R12, R213, R23 ;  /* 0x00000017d50c723e */ /* 0x008fc600000010ff */
[----:B------:R-:W3:Y:S01]  /*19e00*/  LDL.LU R213, [R1+0x3c] ;  /* 0x00003c0001d57983 */ /* 0x000ee20000300800 */
[----:B------:R-:W-:-:S03]  /*19e10*/  IMAD.MOV.U32 R85, RZ, RZ, R5 ;  /* 0x000000ffff557224 */ /* 0x000fc600078e0005 */
[----:B------:R-:W4:Y:S01]  /*19e20*/  LDL.LU R118, [R1+0x54] ;  /* 0x0000540001767983 */ /* 0x000f220000300800 */
[----:B------:R-:W-:-:S03]  /*19e30*/  F2FP.BF16.F32.PACK_AB R5, R86, R150 ;  /* 0x000000965605723e */ /* 0x000fc600000010ff */
[----:B------:R-:W3:Y:S01]  /*19e40*/  LDL.LU R116, [R1+0x5c] ;  /* 0x00005c0001747983 */ /* 0x000ee20000300800 */
[----:B------:R-:W-:-:S03]  /*19e50*/  F2FP.BF16.F32.PACK_AB R4, R84, R148 ;  /* 0x000000945404723e */ /* 0x000fc600000010ff */
[----:B------:R-:W3:Y:S04]  /*19e60*/  LDL.LU R150, [R1+0x40] ;  /* 0x0000400001967983 */ /* 0x000ee80000300800 */
[----:B------:R-:W3:Y:S04]  /*19e70*/  LDL.LU R148, [R1+0x48] ;  /* 0x0000480001947983 */ /* 0x000ee80000300800 */
[----:B------:R-:W3:Y:S04]  /*19e80*/  LDL.LU R246, [R1+0x4c] ;  /* 0x00004c0001f67983 */ /* 0x000ee80000300800 */
[----:B------:R-:W3:Y:S01]  /*19e90*/  LDL.LU R182, [R1+0x44] ;  /* 0x0000440001b67983 */ /* 0x000ee20000300800 */
[----:B------:R-:W-:-:S02]  /*19ea0*/  F2FP.BF16.F32.PACK_AB R23, R51, R115 ;  /* 0x000000733317723e */ /* 0x000fc400000010ff */
[----:B------:R-:W-:Y:S02]  /*19eb0*/  F2FP.BF16.F32.PACK_AB R51, R50, R114 ;  /* 0x000000723233723e */ /* 0x000fe400000010ff */
[----:B------:R-:W-:Y:S02]  /*19ec0*/  F2FP.BF16.F32.PACK_AB R50, R48, R112 ;  /* 0x000000703032723e */ /* 0x000fe400000010ff */
[----:B------:R-:W-:Y:S02]  /*19ed0*/  F2FP.BF16.F32.PACK_AB R48, R80, R144 ;  /* 0x000000905030723e */ /* 0x000fe400000010ff */
[----:B------:R-:W-:Y:S02]  /*19ee0*/  F2FP.BF16.F32.PACK_AB R80, R208, R87 ;  /* 0x00000057d050723e */ /* 0x000fe400000010ff */
[----:B------:R-:W-:Y:S02]  /*19ef0*/  F2FP.BF16.F32.PACK_AB R87, R47, R111 ;  /* 0x0000006f2f57723e */ /* 0x000fe400000010ff */
[----:B------:R-:W-:-:S02]  /*19f00*/  F2FP.BF16.F32.PACK_AB R84, R77, R141 ;  /* 0x0000008d4d54723e */ /* 0x000fc400000010ff */
[----:B------:R-:W-:Y:S01]  /*19f10*/  F2FP.BF16.F32.PACK_AB R47, R46, R110 ;  /* 0x0000006e2e2f723e */ /* 0x000fe200000010ff */
[----:B------:R-:W-:Y:S01]  /*19f20*/  IMAD.MOV.U32 R52, RZ, RZ, R22 ;  /* 0x000000ffff347224 */ /* 0x000fe200078e0016 */
[----:B------:R-:W-:Y:S02]  /*19f30*/  F2FP.BF16.F32.PACK_AB R46, R44, R108 ;  /* 0x0000006c2c2e723e */ /* 0x000fe400000010ff */
[----:B------:R-:W-:Y:S02]  /*19f40*/  F2FP.BF16.F32.PACK_AB R77, R206, R117 ;  /* 0x00000075ce4d723e */ /* 0x000fe400000010ff */
[----:B------:R-:W-:Y:S02]  /*19f50*/  F2FP.BF16.F32.PACK_AB R44, R76, R140 ;  /* 0x0000008c4c2c723e */ /* 0x000fe400000010ff */
[----:B------:R-:W-:Y:S02]  /*19f60*/  F2FP.BF16.F32.PACK_AB R117, R75, R139 ;  /* 0x0000008b4b75723e */ /* 0x000fe400000010ff */
[----:B------:R-:W-:-:S02]  /*19f70*/  F2FP.BF16.F32.PACK_AB R16, R212, R20 ;  /* 0x00000014d410723e */ /* 0x000fc400000010ff */
[----:B------:R-:W-:Y:S02]  /*19f80*/  F2FP.BF16.F32.PACK_AB R22, R49, R113 ;  /* 0x000000713116723e */ /* 0x000fe400000010ff */
        /* <DEDUP_REMOVED lines=70> */
[----:B--2---:R-:W-:-:S02]  /*1a3f0*/  F2FP.BF16.F32.PACK_AB R104, R197, R215 ;  /* 0x000000d7c568723e */ /* 0x004fc400000010ff */
[----:B----4-:R-:W-:Y:S02]  /*1a400*/  F2FP.BF16.F32.PACK_AB R112, R205, R118 ;  /* 0x00000076cd70723e */ /* 0x010fe400000010ff */
[----:B------:R-:W-:Y:S02]  /*1a410*/  F2FP.BF16.F32.PACK_AB R118, R41, R105 ;  /* 0x000000692976723e */ /* 0x000fe400000010ff */
[----:B---3--:R-:W-:Y:S02]  /*1a420*/  F2FP.BF16.F32.PACK_AB R113, R207, R116 ;  /* 0x00000074cf71723e */ /* 0x008fe400000010ff */
        /* <DEDUP_REMOVED lines=26> */
[----:B------:R-:W-:-:S07]  /*1a5d0*/  F2FP.BF16.F32.PACK_AB R30, R152, R216 ;  /* 0x000000d8981e723e */ /* 0x000fce00000010ff */
.L_x_0:
[----:B------:R-:W2:Y:S01]  /*1a5e0*/  LDL.LU R175, [R1+0x90] ;  /* 0x0000900001af7983 */ /* 0x000ea20000300800 */
[----:B0-----:R-:W-:Y:S01]  /*1a5f0*/  MOV R27, 0x400 ;  /* 0x00000400001b7802 */ /* 0x001fe20000000f00 */
[----:B------:R-:W0:Y:S01]  /*1a600*/  LDC.64 R2, c[0x0][0x228] ;  /* 0x00008a00ff027b82 */ /* 0x000e220000000a00 */
[----:B------:R-:W1:Y:S01]  /*1a610*/  S2R R26, SR_TID.X ;  /* 0x00000000001a7919 */ /* 0x000e620000002100 */
[----:B------:R-:W3:Y:S06]  /*1a620*/  S2R R56, SR_CgaCtaId ;  /* 0x0000000000387919 */ /* 0x000eec0000008800 */
[----:B------:R-:W4:Y:S01]  /*1a630*/  LDC.64 R146, c[0x0][0x228] ;  /* 0x00008a00ff927b82 */ /* 0x000f220000000a00 */
[----:B------:R-:W4:Y:S04]  /*1a640*/  LDL.LU R174, [R1+0x94] ;  /* 0x0000940001ae7983 */ /* 0x000f280000300800 */
[----:B------:R-:W5:Y:S03]  /*1a650*/  LDL.LU R173, [R1+0xa4] ;  /* 0x0000a40001ad7983 */ /* 0x000f660000300800 */
[----:B------:R-:W5:Y:S01]  /*1a660*/  LDC.64 R158, c[0x0][0x228] ;  /* 0x00008a00ff9e7b82 */ /* 0x000f620000000a00 */
[----:B------:R-:W5:Y:S04]  /*1a670*/  LDL.LU R172, [R1+0xa0] ;  /* 0x0000a00001ac7983 */ /* 0x000f680000300800 */
[----:B------:R-:W5:Y:S03]  /*1a680*/  LDL.LU R170, [R1+0x9c] ;  /* 0x00009c0001aa7983 */ /* 0x000f660000300800 */
[----:B------:R-:W5:Y:S08]  /*1a690*/  LDC.64 R156, c[0x0][0x228] ;  /* 0x00008a00ff9c7b82 */ /* 0x000f700000000a00 */
[----:B------:R-:W5:Y:S01]  /*1a6a0*/  LDC R171, c[0x0][0x22c] ;  /* 0x00008b00ffab7b82 */ /* 0x000f620000000800 */
[----:B-1----:R-:W-:-:S02]  /*1a6b0*/  IMAD.SHL.U32 R0, R26, 0x10, RZ ;  /* 0x000000101a007824 */ /* 0x002fc400078e00ff */
[C---:B------:R-:W-:Y:S02]  /*1a6c0*/  IMAD.SHL.U32 R25, R26.reuse, 0x40, RZ ;  /* 0x000000401a197824 */ /* 0x040fe400078e00ff */
[----:B------:R-:W-:Y:S01]  /*1a6d0*/  IMAD.SHL.U32 R24, R26, 0x8, RZ ;  /* 0x000000081a187824 */ /* 0x000fe200078e00ff */
[----:B---3--:R-:W-:Y:S02]  /*1a6e0*/  LEA R27, R56, R27, 0x18 ;  /* 0x0000001b381b7211 */ /* 0x008fe400078ec0ff */
[----:B------:R-:W-:Y:S02]  /*1a6f0*/  LOP3.LUT R0, R0, 0xf0, RZ, 0xc0, !PT ;  /* 0x000000f000007812 */ /* 0x000fe400078ec0ff */
[----:B------:R-:W-:Y:S02]  /*1a700*/  LOP3.LUT R25, R25, 0x400, RZ, 0xc0, !PT ;  /* 0x0000040019197812 */ /* 0x000fe400078ec0ff */
[----:B------:R-:W-:Y:S02]  /*1a710*/  LOP3.LUT R24, R24, 0x300, RZ, 0xc0, !PT ;  /* 0x0000030018187812 */ /* 0x000fe400078ec0ff */
[----:B------:R-:W-:-:S02]  /*1a720*/  IADD3 R25, R25, R27, R0 ;  /* 0x0000001b19197210 */ /* 0x000fc40007ffe000 */
[----:B------:R-:W-:-:S03]  /*1a730*/  LOP3.LUT R26, R26, 0x7f, RZ, 0xc0, !PT ;  /* 0x0000007f1a1a7812 */ /* 0x000fc600078ec0ff */
[----:B------:R-:W-:Y:S01]  /*1a740*/  IMAD.IADD R144, R24, 0x1, R25 ;  /* 0x0000000118907824 */ /* 0x000fe200078e0219 */
[----:B------:R-:W-:Y:S06]  /*1a750*/  BAR.SYNC.DEFER_BLOCKING 0x0 ;  /* 0x0000000000007b1d */ /* 0x000fec0000010000 */
[----:B------:R-:W-:Y:S02]  /*1a760*/  STSM.16.M88.4 [R144], R28 ;  /* 0x0000001c90007844 */ /* 0x000fe40000000200 */
[----:B------:R-:W-:Y:S01]  /*1a770*/  BAR.SYNC.DEFER_BLOCKING 0x0 ;  /* 0x0000000000007b1d */ /* 0x000fe20000010000 */
[----:B--2---:R-:W-:-:S05]  /*1a780*/  VIADD R0, R175, 0x3f ;  /* 0x0000003faf007836 */ /* 0x004fca0000000000 */
[----:B0-----:R-:W-:Y:S01]  /*1a790*/  ISETP.GE.AND P0, PT, R0, R3, PT ;  /* 0x000000030000720c */ /* 0x001fe20003f06270 */
[----:B------:R-:W-:Y:S01]  /*1a7a0*/  IMAD R0, R26, 0x10, R27 ;  /* 0x000000101a007824 */ /* 0x000fe200078e021b */
[----:B------:R-:W0:Y:S04]  /*1a7b0*/  LDC R3, c[0x0][0x244] ;  /* 0x00009100ff037b82 */ /* 0x000e280000000800 */
[----:B------:R-:W1:Y:S04]  /*1a7c0*/  LDS.128 R56, [R0] ;  /* 0x0000000000387984 */ /* 0x000e680000000c00 */
[----:B------:R-:W-:Y:S06]  /*1a7d0*/  BAR.SYNC.DEFER_BLOCKING 0x0 ;  /* 0x0000000000007b1d */ /* 0x000fec0000010000 */
[----:B------:R-:W-:Y:S02]  /*1a7e0*/  STSM.16.M88.4 [R144], R64 ;  /* 0x0000004090007844 */ /* 0x000fe40000000200 */
[----:B------:R-:W-:Y:S06]  /*1a7f0*/  BAR.SYNC.DEFER_BLOCKING 0x0 ;  /* 0x0000000000007b1d */ /* 0x000fec0000010000 */
[----:B------:R-:W2:Y:S02]  /*1a800*/  LDS.128 R24, [R0] ;  /* 0x0000000000187984 */ /* 0x000ea40000000c00 */
[----:B------:R-:W-:Y:S06]  /*1a810*/  BAR.SYNC.DEFER_BLOCKING 0x0 ;  /* 0x0000000000007b1d */ /* 0x000fec0000010000 */
[----:B------:R-:W-:Y:S02]  /*1a820*/  STSM.16.M88.4 [R144], R60 ;  /* 0x0000003c90007844 */ /* 0x000fe40000000200 */
[----:B------:R-:W-:Y:S06]  /*1a830*/  BAR.SYNC.DEFER_BLOCKING 0x0 ;  /* 0x0000000000007b1d */ /* 0x000fec0000010000 */
[----:B------:R-:W3:Y:S02]  /*1a840*/  LDS.128 R28, [R0] ;  /* 0x00000000001c7984 */ /* 0x000ee40000000c00 */
        /* <DEDUP_REMOVED lines=13> */
[----:B------:R5:W-:Y:S02]  /*1a920*/  STSM.16.M88.4 [R144], R148 ;  /* 0x0000009490007844 */ /* 0x000be40000000200 */
[----:B------:R-:W-:Y:S01]  /*1a930*/  BAR.SYNC.DEFER_BLOCKING 0x0 ;  /* 0x0000000000007b1d */ /* 0x000fe20000010000 */
[----:B----4-:R-:W-:-:S07]  /*1a940*/  ISETP.GE.AND P2, PT, R174, R146, PT ;  /* 0x00000092ae00720c */ /* 0x010fce0003f46270 */
[----:B-----5:R-:W4:Y:S01]  /*1a950*/  LDC R148, c[0x0][0x248] ;  /* 0x00009200ff947b82 */ /* 0x020f220000000800 */
[----:B------:R-:W5:Y:S07]  /*1a960*/  LDS.128 R92, [R0] ;  /* 0x00000000005c7984 */ /* 0x000f6e0000000c00 */
[----:B------:R-:W-:Y:S06]  /*1a970*/  BAR.SYNC.DEFER_BLOCKING 0x0 ;  /* 0x0000000000007b1d */ /* 0x000fec0000010000 */
[----:B------:R-:W-:Y:S02]  /*1a980*/  STSM.16.M88.4 [R144], R128 ;  /* 0x0000008090007844 */ /* 0x000fe40000000200 */
[----:B------:R-:W-:Y:S06]  /*1a990*/  BAR.SYNC.DEFER_BLOCKING 0x0 ;  /* 0x0000000000007b1d */ /* 0x000fec0000010000 */
[----:B------:R-:W5:Y:S02]  /*1a9a0*/  LDS.128 R96, [R0] ;  /* 0x0000000000607984 */ /* 0x000f640000000c00 */
        /* <DEDUP_REMOVED lines=73> */
[----:B------:R1:W-:Y:S02]  /*1ae40*/  STSM.16.M88.4 [R144], R52 ;  /* 0x0000003490007844 */ /* 0x0003e40000000200 */
[----:B------:R-:W-:Y:S01]  /*1ae50*/  BAR.SYNC.DEFER_BLOCKING 0x0 ;  /* 0x0000000000007b1d */ /* 0x000fe20000010000 */
[----:B0-----:R-:W-:-:S07]  /*1ae60*/  IMAD R150, R174, R3, RZ ;  /* 0x00000003ae967224 */ /* 0x001fce00078e02ff */
[----:B-1----:R-:W0:Y:S08]  /*1ae70*/  LDC.64 R54, c[0x0][0x220] ;  /* 0x00008800ff367b82 */ /* 0x002e300000000a00 */
[----:B------:R-:W1:Y:S01]  /*1ae80*/  LDC.64 R52, c[0x0][0x228] ;  /* 0x00008a00ff347b82 */ /* 0x000e620000000a00 */
[----:B------:R-:W5:Y:S07]  /*1ae90*/  LDS.128 R80, [R0] ;  /* 0x0000000000507984 */ /* 0x000f6e0000000c00 */
[----:B------:R-:W-:Y:S06]  /*1aea0*/  BAR.SYNC.DEFER_BLOCKING 0x0 ;  /* 0x0000000000007b1d */ /* 0x000fec0000010000 */
[----:B------:R2:W-:Y:S02]  /*1aeb0*/  STSM.16.M88.4 [R144], R20 ;  /* 0x0000001490007844 */ /* 0x0005e40000000200 */
[----:B------:R-:W-:Y:S01]  /*1aec0*/  BAR.SYNC.DEFER_BLOCKING 0x0 ;  /* 0x0000000000007b1d */ /* 0x000fe20000010000 */
[----:B------:R-:W-:-:S07]  /*1aed0*/  IMAD R152, R3, 0x80, R150 ;  /* 0x0000008003987824 */ /* 0x000fce00078e0296 */
[----:B--2---:R-:W2:Y:S08]  /*1aee0*/  LDC.64 R22, c[0x0][0x228] ;  /* 0x00008a00ff167b82 */ /* 0x004eb00000000a00 */
[----:B------:R-:W3:Y:S01]  /*1aef0*/  LDC.64 R20, c[0x0][0x228] ;  /* 0x00008a00ff147b82 */ /* 0x000ee20000000a00 */
        /* <DEDUP_REMOVED lines=12> */
[----:B------:R-:W-:-:S05]  /*1afc0*/  IMAD R154, R3, 0x80, R152 ;  /* 0x00000080039a7824 */ /* 0x000fca00078e0298 */
[----:B------:R-:W5:Y:S02]  /*1afd0*/  LDS.128 R4, [R0] ;  /* 0x0000000000047984 */ /* 0x000f640000000c00 */
[----:B------:R-:W-:Y:S01]  /*1afe0*/  BAR.SYNC.DEFER_BLOCKING 0x0 ;  /* 0x0000000000007b1d */ /* 0x000fe20000010000 */
[-C--:B0-----:R-:W-:Y:S01]  /*1aff0*/  LEA R12, P5, R154, R54.reuse, 0x1 ;  /* 0x000000369a0c7211 */ /* 0x081fe200078a08ff */
[----:B------:R-:W-:Y:S01]  /*1b000*/  IMAD R3, R3, 0x80, R154 ;  /* 0x0000008003037824 */ /* 0x000fe200078e029a */
[-C--:B------:R-:W-:Y:S02]  /*1b010*/  LEA R146, P3, R150, R54.reuse, 0x1 ;  /* 0x0000003696927211 */ /* 0x080fe400078608ff */
[----:B------:R-:W-:Y:S02]  /*1b020*/  LEA R14, P4, R152, R54, 0x1 ;  /* 0x00000036980e7211 */ /* 0x000fe400078808ff */
[----:B------:R-:W-:Y:S02]  /*1b030*/  LEA.HI.X.SX32 R13, R154, R55, 0x1, P5 ;  /* 0x000000379a0d7211 */ /* 0x000fe400028f0eff */
[----:B------:R-:W-:Y:S01]  /*1b040*/  ISETP.GE.AND P1, PT, R175, R147, PT ;  /* 0x00000093af00720c */ /* 0x000fe20003f26270 */
[----:B------:R-:W0:Y:S01]  /*1b050*/  LDC R154, c[0x0][0x22c] ;  /* 0x00008b00ff9a7b82 */ /* 0x000e220000000800 */
[----:B------:R-:W-:-:S02]  /*1b060*/  LEA.HI.X.SX32 R147, R150, R55, 0x1, P3 ;  /* 0x0000003796937211 */ /* 0x000fc400018f0eff */
[----:B------:R-:W-:Y:S02]  /*1b070*/  LEA.HI.X.SX32 R15, R152, R55, 0x1, P4 ;  /* 0x00000037980f7211 */ /* 0x000fe400020f0eff */
[----:B-1----:R-:W-:Y:S02]  /*1b080*/  ISETP.LT.AND P3, PT, R173, R52, !P1 ;  /* 0x00000034ad00720c */ /* 0x002fe40004f61270 */
[----:B--2---:R-:W-:Y:S01]  /*1b090*/  ISETP.LT.AND P4, PT, R172, R22, !P1 ;  /* 0x00000016ac00720c */ /* 0x004fe20004f81270 */
[----:B------:R-:W1:Y:S01]  /*1b0a0*/  LDC.64 R152, c[0x0][0x228] ;  /* 0x00008a00ff987b82 */ /* 0x000e620000000a00 */
[----:B------:R2:W-:Y:S01]  /*1b0b0*/  STSM.16.M88.4 [R144], R8 ;  /* 0x0000000890007844 */ /* 0x0005e20000000200 */
[----:B---3--:R-:W-:-:S06]  /*1b0c0*/  ISETP.LT.AND P1, PT, R170, R20, !P1 ;  /* 0x00000014aa00720c */ /* 0x008fcc0004f21270 */
[----:B------:R-:W3:Y:S01]  /*1b0d0*/  LDC.64 R150, c[0x0][0x228] ;  /* 0x00008a00ff967b82 */ /* 0x000ee20000000a00 */
[----:B------:R-:W-:-:S07]  /*1b0e0*/  ISETP.LT.AND P2, PT, R175, R159, !P2 ;  /* 0x0000009faf00720c */ /* 0x000fce0005741270 */
[----:B------:R-:W5:Y:S08]  /*1b0f0*/  LDC R20, c[0x0][0x22c] ;  /* 0x00008b00ff147b82 */ /* 0x000f700000000800 */
[----:B------:R-:W-:Y:S01]  /*1b100*/  BAR.SYNC.DEFER_BLOCKING 0x0 ;  /* 0x0000000000007b1d */ /* 0x000fe20000010000 */
[----:B------:R-:W-:Y:S01]  /*1b110*/  LEA R54, P6, R3, R54, 0x1 ;  /* 0x0000003603367211 */ /* 0x000fe200078c08ff */
[----:B----4-:R-:W-:-:S06]  /*1b120*/  IMAD R149, R175, R148, RZ ;  /* 0x00000094af957224 */ /* 0x010fcc00078e02ff */
[----:B--2---:R-:W2:Y:S01]  /*1b130*/  LDC.64 R144, c[0x0][0x228] ;  /* 0x00008a00ff907b82 */ /* 0x004ea20000000a00 */
[----:B------:R-:W-:Y:S01]  /*1b140*/  LEA.HI.X.SX32 R55, R3, R55, 0x1, P6 ;  /* 0x0000003703377211 */ /* 0x000fe200030f0eff */
[----:B------:R-:W-:-:S06]  /*1b150*/  IMAD.WIDE R160, R149, 0x2, R146 ;  /* 0x0000000295a07825 */ /* 0x000fcc00078e0292 */
[----:B------:R-:W4:Y:S01]  /*1b160*/  LDC.64 R10, c[0x0][0x228] ;  /* 0x00008a00ff0a7b82 */ /* 0x000f220000000a00 */
[----:B------:R-:W-:Y:S01]  /*1b170*/  VIADD R3, R175, 0x1 ;  /* 0x00000001af037836 */ /* 0x000fe20000000000 */
[----:B------:R-:W-:Y:S01]  /*1b180*/  PRMT R22, R56, 0x7632, R22 ;  /* 0x0000763238167816 */ /* 0x000fe20000000016 */
[----:B------:R-:W-:Y:S01]  /*1b190*/  IMAD.WIDE R162, R149, 0x2, R14 ;  /* 0x0000000295a27825 */ /* 0x000fe200078e020e */
[----:B------:R-:W-:-:S03]  /*1b1a0*/  PRMT R52, R24, 0x7632, R52 ;  /* 0x0000763218347816 */ /* 0x000fc60000000034 */
[----:B------:R-:W-:Y:S01]  /*1b1b0*/  IMAD.WIDE R164, R149, 0x2, R12 ;  /* 0x0000000295a47825 */ /* 0x000fe200078e020c */
[----:B------:R-:W4:Y:S01]  /*1b1c0*/  LDC.64 R8, c[0x0][0x228] ;  /* 0x00008a00ff087b82 */ /* 0x000f220000000a00 */
[----:B------:R-:W-:Y:S01]  /*1b1d0*/  @P2 STG.E.U16 desc[UR60][R160.64], R56 ;  /* 0x00000038a0002986 */ /* 0x000fe2000c10153c */
[----:B0-----:R-:W-:Y:S01]  /*1b1e0*/  ISETP.GE.AND P2, PT, R3, R154, PT ;  /* 0x0000009a0300720c */ /* 0x001fe20003f46270 */
[----:B------:R-:W-:Y:S02]  /*1b1f0*/  IMAD.WIDE R166, R149, 0x2, R54 ;  /* 0x0000000295a67825 */ /* 0x000fe400078e0236 */
[----:B------:R-:W-:Y:S02]  /*1b200*/  @P3 STG.E.U16 desc[UR60][R162.64], R22 ;  /* 0x00000016a2003986 */ /* 0x000fe4000c10153c */
[----:B------:R-:W-:Y:S01]  /*1b210*/  VIADD R3, R175, 0x2 ;  /* 0x00000002af037836 */ /* 0x000fe20000000000 */
[----:B------:R-:W0:Y:S01]  /*1b220*/  LDC.64 R154, c[0x0][0x228] ;  /* 0x00008a00ff9a7b82 */ /* 0x000e220000000a00 */
[----:B------:R4:W-:Y:S04]  /*1b230*/  @P4 STG.E.U16 desc[UR60][R164.64], R24 ;  /* 0x00000018a4004986 */ /* 0x0009e8000c10153c */
[----:B------:R4:W-:Y:S01]  /*1b240*/  @P1 STG.E.U16 desc[UR60][R166.64], R52 ;  /* 0x00000034a6001986 */ /* 0x0009e2000c10153c */
[----:B-----5:R-:W-:-:S02]  /*1b250*/  ISETP.GE.AND P1, PT, R3, R20, PT ;  /* 0x000000140300720c */ /* 0x020fc40003f26270 */
[----:B------:R-:W5:Y:S01]  /*1b260*/  LDC R3, c[0x0][0x22c] ;  /* 0x00008b00ff037b82 */ /* 0x000f620000000800 */
[----:B-1----:R-:W-:Y:S02]  /*1b270*/  ISETP.LT.AND P5, PT, R174, R152, !P2 ;  /* 0x00000098ae00720c */ /* 0x002fe400057a1270 */
[----:B---3--:R-:W-:Y:S02]  /*1b280*/  ISETP.LT.AND P4, PT, R173, R150, !P2 ;  /* 0x00000096ad00720c */ /* 0x008fe40005781270 */
[----:B--2---:R-:W-:Y:S01]  /*1b290*/  ISETP.LT.AND P3, PT, R172, R144, !P2 ;  /* 0x00000090ac00720c */ /* 0x004fe20005761270 */
[----:B------:R-:W-:Y:S01]  /*1b2a0*/  IMAD.IADD R149, R149, 0x1, R148 ;  /* 0x0000000195957824 */ /* 0x000fe200078e0294 */
[----:B----4-:R-:W-:Y:S01]  /*1b2b0*/  ISETP.LT.AND P2, PT, R170, R10, !P2 ;  /* 0x0000000aaa00720c */ /* 0x010fe20005741270 */
[----:B------:R-:W1:Y:S01]  /*1b2c0*/  LDC R24, c[0x0][0x228] ;  /* 0x00008a00ff187b82 */ /* 0x000e620000000800 */
[----:B------:R-:W-:Y:S01]  /*1b2d0*/  PRMT R20, R28, 0x7632, R20 ;  /* 0x000076321c147816 */ /* 0x000fe20000000014 */
[----:B------:R-:W-:-:S04]  /*1b2e0*/  IMAD.WIDE R160, R149, 0x2, R146 ;  /* 0x0000000295a07825 */ /* 0x000fc800078e0292 */
[C---:B------:R-:W-:Y:S02]  /*1b2f0*/  IMAD.WIDE R162, R149.reuse, 0x2, R14 ;  /* 0x0000000295a27825 */ /* 0x040fe400078e020e */
[----:B------:R-:W2:Y:S02]  /*1b300*/  LDC R10, c[0x0][0x228] ;  /* 0x00008a00ff0a7b82 */ /* 0x000ea40000000800 */
[C---:B------:R-:W-:Y:S01]  /*1b310*/  IMAD.WIDE R164, R149.reuse, 0x2, R12 ;  /* 0x0000000295a47825 */ /* 0x040fe200078e020c */
[----:B------:R-:W-:Y:S01]  /*1b320*/  @P5 STG.E.U16 desc[UR60][R160.64], R28 ;  /* 0x0000001ca0005986 */ /* 0x000fe2000c10153c */
[----:B------:R-:W-:Y:S02]  /*1b330*/  ISETP.LT.AND P6, PT, R174, R8, !P1 ;  /* 0x00000008ae00720c */ /* 0x000fe40004fc1270 */
[----:B------:R-:W-:Y:S01]  /*1b340*/  IMAD.WIDE R166, R149, 0x2, R54 ;  /* 0x0000000295a67825 */ /* 0x000fe200078e0236 */
[----:B------:R-:W-:Y:S01]  /*1b350*/  PRMT R22, R88, 0x7632, R22 ;  /* 0x0000763258167816 */ /* 0x000fe20000000016 */
[----:B------:R3:W-:Y:S01]  /*1b360*/  @P4 STG.E.U16 desc[UR60][R162.64], R20 ;  /* 0x00000014a2004986 */ /* 0x0007e2000c10153c */
[----:B------:R-:W-:Y:S01]  /*1b370*/  ISETP.LT.AND P4, PT, R173, R156, !P1 ;  /* 0x0000009cad00720c */ /* 0x000fe20004f81270 */
[----:B------:R-:W-:Y:S01]  /*1b380*/  IMAD.IADD R159, R149, 0x1, R148 ;  /* 0x00000001959f7824 */ /* 0x000fe200078e0294 */
[----:B------:R-:W4:Y:S01]  /*1b390*/  LDC R8, c[0x0][0x228] ;  /* 0x00008a00ff087b82 */ /* 0x000f220000000800 */
[----:B------:R-:W-:Y:S01]  /*1b3a0*/  @P3 STG.E.U16 desc[UR60][R164.64], R88 ;  /* 0x00000058a4003986 */ /* 0x000fe2000c10153c */
[----:B------:R-:W-:Y:S01]  /*1b3b0*/  ISETP.LT.AND P3, PT, R170, R2, !P1 ;  /* 0x00000002aa00720c */ /* 0x000fe20004f61270 */
[----:B------:R-:W-:-:S02]  /*1b3c0*/  VIADD R2, R175, 0x3 ;  /* 0x00000003af027836 */ /* 0x000fc40000000000 */
[----:B------:R3:W-:Y:S01]  /*1b3d0*/  @P2 STG.E.U16 desc[UR60][R166.64], R22 ;  /* 0x00000016a6002986 */ /* 0x0007e2000c10153c */
[----:B0-----:R-:W-:Y:S01]  /*1b3e0*/  ISETP.LT.AND P2, PT, R172, R154, !P1 ;  /* 0x0000009aac00720c */ /* 0x001fe20004f41270 */
[----:B------:R-:W-:Y:S01]  /*1b3f0*/  IMAD.WIDE R168, R159, 0x2, R146 ;  /* 0x000000029fa87825 */ /* 0x000fe200078e0292 */
[----:B-----5:R-:W-:Y:S01]  /*1b400*/  ISETP.GE.AND P1, PT, R2, R3, PT ;  /* 0x000000030200720c */ /* 0x020fe20003f26270 */
[----:B---3--:R-:W0:Y:S01]  /*1b410*/  LDC R20, c[0x0][0x228] ;  /* 0x00008a00ff147b82 */ /* 0x008e220000000800 */
[----:B------:R-:W-:Y:S01]  /*1b420*/  PRMT R52, R57, 0x7632, R52 ;  /* 0x0000763239347816 */ /* 0x000fe20000000034 */
[C---:B------:R-:W-:Y:S01]  /*1b430*/  IMAD.WIDE R2, R159.reuse, 0x2, R14 ;  /* 0x000000029f027825 */ /* 0x040fe200078e020e */
[----:B------:R3:W-:Y:S01]  /*1b440*/  @P6 STG.E.U16 desc[UR60][R168.64], R57 ;  /* 0x00000039a8006986 */ /* 0x0007e2000c10153c */
[----:B------:R-:W-:Y:S02]  /*1b450*/  ISETP.LT.AND P5, PT, R174, R158, !P1 ;  /* 0x0000009eae00720c */ /* 0x000fe40004fa1270 */
[C---:B------:R-:W-:Y:S01]  /*1b460*/  IMAD.IADD R149, R159.reuse, 0x1, R148 ;  /* 0x000000019f957824 */ /* 0x040fe200078e0294 */
[----:B------:R5:W-:Y:S01]  /*1b470*/  @P4 STG.E.U16 desc[UR60][R2.64], R52 ;  /* 0x0000003402004986 */ /* 0x000be2000c10153c */
[----:B------:R-:W1:Y:S01]  /*1b480*/  LDC R22, c[0x0][0x228] ;  /* 0x00008a00ff167b82 */ /* 0x000e620000000800 */
[----:B---3--:R-:W-:-:S07]  /*1b490*/  IMAD.WIDE R56, R159, 0x2, R12 ;  /* 0x000000029f387825 */ /* 0x008fce00078e020c */
[----:B------:R-:W3:Y:S01]  /*1b4a0*/  LDC R28, c[0x0][0x228] ;  /* 0x00008a00ff1c7b82 */ /* 0x000ee20000000800 */
[----:B------:R-:W-:Y:S01]  /*1b4b0*/  IMAD.WIDE R158, R159, 0x2, R54 ;  /* 0x000000029f9e7825 */ /* 0x000fe200078e0236 */
[----:B-----5:R-:W-:Y:S01]  /*1b4c0*/  PRMT R3, R25, 0x7632, R3 ;  /* 0x0000763219037816 */ /* 0x020fe20000000003 */
[----:B------:R-:W-:Y:S01]  /*1b4d0*/  @P2 STG.E.U16 desc[UR60][R56.64], R25 ;  /* 0x0000001938002986 */ /* 0x000fe2000c10153c */
[----:B----4-:R-:W-:-:S04]  /*1b4e0*/  ISETP.LT.AND P6, PT, R173, R8, !P1 ;  /* 0x00000008ad00720c */ /* 0x010fc80004fc1270 */
[----:B------:R-:W4:Y:S01]  /*1b4f0*/  LDC R167, c[0x0][0x22c] ;  /* 0x00008b00ffa77b82 */ /* 0x000f220000000800 */
[----:B------:R5:W-:Y:S01]  /*1b500*/  @P3 STG.E.U16 desc[UR60][R158.64], R3 ;  /* 0x000000039e003986 */ /* 0x000be2000c10153c */
[----:B--2---:R-:W-:-:S06]  /*1b510*/  ISETP.LT.AND P3, PT, R172, R10, !P1 ;  /* 0x0000000aac00720c */ /* 0x004fcc0004f61270 */
[----:B------:R-:W2:Y:S01]  /*1b520*/  LDC R10, c[0x0][0x228] ;  /* 0x00008a00ff0a7b82 */ /* 0x000ea20000000800 */
[----:B------:R-:W-:Y:S01]  /*1b530*/  VIADD R8, R175, 0x4 ;  /* 0x00000004af087836 */ /* 0x000fe20000000000 */
[----:B0-----:R-:W-:Y:S01]  /*1b540*/  ISETP.LT.AND P1, PT, R170, R20, !P1 ;  /* 0x00000014aa00720c */ /* 0x001fe20004f21270 */
[----:B------:R-:W-:-:S03]  /*1b550*/  IMAD.WIDE R160, R149, 0x2, R146 ;  /* 0x0000000295a07825 */ /* 0x000fc600078e0292 */
[----:B------:R-:W-:Y:S02]  /*1b560*/  ISETP.GE.AND P2, PT, R8, R171, PT ;  /* 0x000000ab0800720c */ /* 0x000fe40003f46270 */
[----:B------:R-:W0:Y:S01]  /*1b570*/  LDC R20, c[0x0][0x228] ;  /* 0x00008a00ff147b82 */ /* 0x000e220000000800 */
[----:B------:R-:W-:Y:S01]  /*1b580*/  IMAD.WIDE R162, R149, 0x2, R14 ;  /* 0x0000000295a27825 */ /* 0x000fe200078e020e */
[----:B------:R-:W-:Y:S01]  /*1b590*/  PRMT R88, R29, 0x7632, R88 ;  /* 0x000076321d587816 */ /* 0x000fe20000000058 */
[----:B------:R4:W-:Y:S01]  /*1b5a0*/  @P5 STG.E.U16 desc[UR60][R160.64], R29 ;  /* 0x0000001da0005986 */ /* 0x0009e2000c10153c */
[----:B-1----:R-:W-:Y:S01]  /*1b5b0*/  ISETP.LT.AND P5, PT, R173, R24, !P2 ;  /* 0x00000018ad00720c */ /* 0x002fe200057a1270 */
[----:B-----5:R-:W-:Y:S01]  /*1b5c0*/  IMAD.WIDE R2, R149, 0x2, R12 ;  /* 0x0000000295027825 */ /* 0x020fe200078e020c */
[----:B------:R-:W-:Y:S02]  /*1b5d0*/  PRMT R150, R89, 0x7632, R150 ;  /* 0x0000763259967816 */ /* 0x000fe40000000096 */
[----:B------:R-:W1:Y:S01]  /*1b5e0*/  LDC R52, c[0x0][0x228] ;  /* 0x00008a00ff347b82 */ /* 0x000e620000000800 */
[----:B------:R-:W-:Y:S01]  /*1b5f0*/  IMAD.WIDE R24, R149, 0x2, R54 ;  /* 0x0000000295187825 */ /* 0x000fe200078e0236 */
[----:B------:R-:W-:Y:S01]  /*1b600*/  ISETP.LT.AND P4, PT, R174, R22, !P2 ;  /* 0x00000016ae00720c */ /* 0x000fe20005781270 */
[----:B------:R5:W-:Y:S04]  /*1b610*/  @P6 STG.E.U16 desc[UR60][R162.64], R88 ;  /* 0x00000058a2006986 */ /* 0x000be8000c10153c */
[----:B------:R5:W-:Y:S01]  /*1b620*/  @P3 STG.E.U16 desc[UR60][R2.64], R89 ;  /* 0x0000005902003986 */ /* 0x000be2000c10153c */
[----:B------:R-:W1:Y:S03]  /*1b630*/  LDC R22, c[0x0][0x228] ;  /* 0x00008a00ff167b82 */ /* 0x000e660000000800 */
[----:B------:R5:W-:Y:S01]  /*1b640*/  @P1 STG.E.U16 desc[UR60][R24.64], R150 ;  /* 0x0000009618001986 */ /* 0x000be2000c10153c */
[----:B--2---:R-:W-:Y:S01]  /*1b650*/  ISETP.LT.AND P1, PT, R170, R10, !P2 ;  /* 0x0000000aaa00720c */ /* 0x004fe20005721270 */
[----:B------:R-:W-:-:S03]  /*1b660*/  VIADD R8, R175, 0x5 ;  /* 0x00000005af087836 */ /* 0x000fc60000000000 */
[----:B------:R-:W2:Y:S01]  /*1b670*/  LDC R10, c[0x0][0x228] ;  /* 0x00008a00ff0a7b82 */ /* 0x000ea20000000800 */
[----:B---3--:R-:W-:Y:S01]  /*1b680*/  ISETP.LT.AND P6, PT, R172, R28, !P2 ;  /* 0x0000001cac00720c */ /* 0x008fe200057c1270 */
[----:B------:R-:W-:Y:S01]  /*1b690*/  IMAD.IADD R165, R149, 0x1, R148 ;  /* 0x0000000195a57824 */ /* 0x000fe200078e0294 */
[----:B----4-:R-:W-:-:S05]  /*1b6a0*/  ISETP.GE.AND P2, PT, R8, R167, PT ;  /* 0x000000a70800720c */ /* 0x010fca0003f46270 */
[----:B------:R-:W3:Y:S01]  /*1b6b0*/  LDC R149, c[0x0][0x22c] ;  /* 0x00008b00ff957b82 */ /* 0x000ee20000000800 */
[C---:B------:R-:W-:Y:S01]  /*1b6c0*/  IMAD.WIDE R28, R165.reuse, 0x2, R146 ;  /* 0x00000002a51c7825 */ /* 0x040fe200078e0292 */
[----:B------:R-:W-:Y:S02]  /*1b6d0*/  PRMT R152, R58, 0x7632, R152 ;  /* 0x000076323a987816 */ /* 0x000fe40000000098 */
[----:B0-----:R-:W-:Y:S01]  /*1b6e0*/  ISETP.LT.AND P3, PT, R174, R20, !P2 ;  /* 0x00000014ae00720c */ /* 0x001fe20005761270 */
[----:B------:R-:W-:-:S03]  /*1b6f0*/  IMAD.WIDE R56, R165, 0x2, R14 ;  /* 0x00000002a5387825 */ /* 0x000fc600078e020e */
[----:B-----5:R-:W0:Y:S01]  /*1b700*/  LDC R88, c[0x0][0x228] ;  /* 0x00008a00ff587b82 */ /* 0x020e220000000800 */
[C---:B------:R-:W-:Y:S01]  /*1b710*/  IMAD.WIDE R158, R165.reuse, 0x2, R12 ;  /* 0x00000002a59e7825 */ /* 0x040fe200078e020c */
[----:B------:R-:W-:Y:S03]  /*1b720*/  @P4 STG.E.U16 desc[UR60][R28.64], R58 ;  /* 0x0000003a1c004986 */ /* 0x000fe6000c10153c */
[----:B------:R-:W-:-:S03]  /*1b730*/  IMAD.IADD R89, R165, 0x1, R148 ;  /* 0x00000001a5597824 */ /* 0x000fc600078e0294 */
[----:B------:R-:W4:Y:S01]  /*1b740*/  LDC R161, c[0x0][0x22c] ;  /* 0x00008b00ffa17b82 */ /* 0x000f220000000800 */
[----:B------:R-:W-:Y:S01]  /*1b750*/  @P5 STG.E.U16 desc[UR60][R56.64], R152 ;  /* 0x0000009838005986 */ /* 0x000fe2000c10153c */
[----:B------:R-:W-:-:S03]  /*1b760*/  IMAD.WIDE R2, R165, 0x2, R54 ;  /* 0x00000002a5027825 */ /* 0x000fc600078e0236 */
[----:B------:R5:W-:Y:S03]  /*1b770*/  @P6 STG.E.U16 desc[UR60][R158.64], R26 ;  /* 0x0000001a9e006986 */ /* 0x000be6000c10153c */
[----:B------:R-:W4:Y:S01]  /*1b780*/  LDC R144, c[0x0][0x228] ;  /* 0x00008a00ff907b82 */ /* 0x000f220000000800 */
[----:B------:R-:W-:Y:S01]  /*1b790*/  IMAD.WIDE R24, R89, 0x2, R146 ;  /* 0x0000000259187825 */ /* 0x000fe200078e0292 */
[----:B-1----:R-:W-:-:S06]  /*1b7a0*/  ISETP.LT.AND P4, PT, R173, R22, !P2 ;  /* 0x00000016ad00720c */ /* 0x002fcc0005781270 */
[----:B------:R-:W1:Y:S01]  /*1b7b0*/  LDC R150, c[0x0][0x228] ;  /* 0x00008a00ff967b82 */ /* 0x000e620000000800 */
[----:B-----5:R-:W-:Y:S01]  /*1b7c0*/  PRMT R26, R26, 0x7632, R26 ;  /* 0x000076321a1a7816 */ /* 0x020fe2000000001a */
[----:B------:R-:W-:-:S04]  /*1b7d0*/  VIADD R8, R175, 0x6 ;  /* 0x00000006af087836 */ /* 0x000fc80000000000 */
[----:B------:R5:W-:Y:S02]  /*1b7e0*/  @P1 STG.E.U16 desc[UR60][R2.64], R26 ;  /* 0x0000001a02001986 */ /* 0x000be4000c10153c */
[----:B------:R-:W1:Y:S02]  /*1b7f0*/  LDC R20, c[0x0][0x228] ;  /* 0x00008a00ff147b82 */ /* 0x000e640000000800 */
[----:B------:R5:W-:Y:S01]  /*1b800*/  @P3 STG.E.U16 desc[UR60][R24.64], R30 ;  /* 0x0000001e18003986 */ /* 0x000be2000c10153c */
[----:B--2---:R-:W-:-:S05]  /*1b810*/  ISETP.LT.AND P3, PT, R170, R10, !P2 ;  /* 0x0000000aaa00720c */ /* 0x004fca0005761270 */
[----:B------:R-:W2:Y:S01]  /*1b820*/  LDC R22, c[0x0][0x228] ;  /* 0x00008a00ff167b82 */ /* 0x000ea20000000800 */
[----:B------:R-:W-:Y:S01]  /*1b830*/  ISETP.LT.AND P5, PT, R172, R52, !P2 ;  /* 0x00000034ac00720c */ /* 0x000fe200057a1270 */
[----:B------:R-:W-:Y:S01]  /*1b840*/  IMAD.WIDE R28, R89, 0x2, R14 ;  /* 0x00000002591c7825 */ /* 0x000fe200078e020e */
[----:B------:R-:W-:-:S05]  /*1b850*/  PRMT R52, R30, 0x7632, R52 ;  /* 0x000076321e347816 */ /* 0x000fca0000000034 */
[----:B------:R-:W2:Y:S01]  /*1b860*/  LDC R10, c[0x0][0x228] ;  /* 0x00008a00ff0a7b82 */ /* 0x000ea20000000800 */
[----:B---3--:R-:W-:Y:S01]  /*1b870*/  ISETP.GE.AND P1, PT, R8, R149, PT ;  /* 0x000000950800720c */ /* 0x008fe20003f26270 */
[----:B------:R-:W-:Y:S01]  /*1b880*/  VIADD R8, R175, 0x7 ;  /* 0x00000007af087836 */ /* 0x000fe20000000000 */
[----:B------:R3:W-:Y:S02]  /*1b890*/  @P4 STG.E.U16 desc[UR60][R28.64], R52 ;  /* 0x000000341c004986 */ /* 0x0007e4000c10153c */
[----:B0-----:R-:W-:Y:S01]  /*1b8a0*/  ISETP.LT.AND P4, PT, R174, R88, !P1 ;  /* 0x00000058ae00720c */ /* 0x001fe20004f81270 */
[----:B------:R-:W-:Y:S01]  /*1b8b0*/  IMAD.WIDE R56, R89, 0x2, R12 ;  /* 0x0000000259387825 */ /* 0x000fe200078e020c */
[----:B----4-:R-:W-:Y:S01]  /*1b8c0*/  ISETP.GE.AND P2, PT, R8, R161, PT ;  /* 0x000000a10800720c */ /* 0x010fe20003f46270 */
[----:B-----5:R-:W0:Y:S01]  /*1b8d0*/  LDC R26, c[0x0][0x228] ;  /* 0x00008a00ff1a7b82 */ /* 0x020e220000000800 */
[----:B------:R-:W-:Y:S01]  /*1b8e0*/  ISETP.LT.AND P6, PT, R173, R144, !P1 ;  /* 0x00000090ad00720c */ /* 0x000fe20004fc1270 */
[C---:B------:R-:W-:Y:S01]  /*1b8f0*/  IMAD.IADD R149, R89.reuse, 0x1, R148 ;  /* 0x0000000159957824 */ /* 0x040fe200078e0294 */
[----:B------:R-:W-:Y:S01]  /*1b900*/  PRMT R8, R90, 0x7632, R8 ;  /* 0x000076325a087816 */ /* 0x000fe20000000008 */
[----:B------:R-:W-:-:S04]  /*1b910*/  IMAD.WIDE R2, R89, 0x2, R54 ;  /* 0x0000000259027825 */ /* 0x000fc800078e0236 */
[----:B------:R-:W4:Y:S01]  /*1b920*/  LDC R30, c[0x0][0x228] ;  /* 0x00008a00ff1e7b82 */ /* 0x000f220000000800 */
[----:B------:R-:W-:Y:S01]  /*1b930*/  @P5 STG.E.U16 desc[UR60][R56.64], R90 ;  /* 0x0000005a38005986 */ /* 0x000fe2000c10153c */
[----:B-1----:R-:W-:-:S06]  /*1b940*/  ISETP.LT.AND P5, PT, R172, R150, !P1 ;  /* 0x00000096ac00720c */ /* 0x002fcc0004fa1270 */
[----:B------:R-:W1:Y:S01]  /*1b950*/  LDC R161, c[0x0][0x22c] ;  /* 0x00008b00ffa17b82 */ /* 0x000e620000000800 */
[----:B------:R-:W-:Y:S01]  /*1b960*/  IMAD.WIDE R24, R149, 0x2, R146 ;  /* 0x0000000295187825 */ /* 0x000fe200078e0292 */
[----:B------:R5:W-:Y:S01]  /*1b970*/  @P3 STG.E.U16 desc[UR60][R2.64], R8 ;  /* 0x0000000802003986 */ /* 0x000be2000c10153c */
[----:B------:R-:W-:-:S05]  /*1b980*/  ISETP.LT.AND P1, PT, R170, R20, !P1 ;  /* 0x00000014aa00720c */ /* 0x000fca0004f21270 */
[----:B---3--:R-:W3:Y:S01]  /*1b990*/  LDC R52, c[0x0][0x228] ;  /* 0x00008a00ff347b82 */ /* 0x008ee20000000800 */
[----:B--2---:R-:W-:Y:S01]  /*1b9a0*/  ISETP.LT.AND P3, PT, R174, R22, !P2 ;  /* 0x00000016ae00720c */ /* 0x004fe20005761270 */
[----:B------:R-:W-:Y:S01]  /*1b9b0*/  IMAD.WIDE R28, R149, 0x2, R14 ;  /* 0x00000002951c7825 */ /* 0x000fe200078e020e */
[----:B------:R-:W-:Y:S01]  /*1b9c0*/  @P4 STG.E.U16 desc[UR60][R24.64], R59 ;  /* 0x0000003b18004986 */ /* 0x000fe2000c10153c */
[----:B------:R-:W-:Y:S02]  /*1b9d0*/  ISETP.LT.AND P4, PT, R173, R10, !P2 ;  /* 0x0000000aad00720c */ /* 0x000fe40005781270 */
[----:B-----5:R-:W-:Y:S01]  /*1b9e0*/  PRMT R3, R59, 0x7632, R3 ;  /* 0x000076323b037816 */ /* 0x020fe20000000003 */
[C---:B------:R-:W-:Y:S01]  /*1b9f0*/  IMAD.IADD R159, R149.reuse, 0x1, R148 ;  /* 0x00000001959f7824 */ /* 0x040fe200078e0294 */
[----:B------:R-:W2:Y:S01]  /*1ba00*/  LDC R58, c[0x0][0x228] ;  /* 0x00008a00ff3a7b82 */ /* 0x000ea20000000800 */
[----:B------:R-:W-:Y:S01]  /*1ba10*/  IMAD.WIDE R56, R149, 0x2, R12 ;  /* 0x0000000295387825 */ /* 0x000fe200078e020c */
[----:B------:R-:W-:Y:S01]  /*1ba20*/  PRMT R20, R27, 0x7632, R20 ;  /* 0x000076321b147816 */ /* 0x000fe20000000014 */
[----:B------:R5:W-:Y:S02]  /*1ba30*/  @P6 STG.E.U16 desc[UR60][R28.64], R3 ;  /* 0x000000031c006986 */ /* 0x000be4000c10153c */
[----:B------:R-:W-:-:S03]  /*1ba40*/  IMAD.WIDE R88, R149, 0x2, R54 ;  /* 0x0000000295587825 */ /* 0x000fc600078e0236 */
[----:B------:R-:W2:Y:S01]  /*1ba50*/  LDC R10, c[0x0][0x228] ;  /* 0x00008a00ff0a7b82 */ /* 0x000ea20000000800 */
[----:B------:R-:W-:Y:S01]  /*1ba60*/  @P5 STG.E.U16 desc[UR60][R56.64], R27 ;  /* 0x0000001b38005986 */ /* 0x000fe2000c10153c */
[----:B------:R-:W-:Y:S02]  /*1ba70*/  VIADD R8, R175, 0x8 ;  /* 0x00000008af087836 */ /* 0x000fe40000000000 */
[----:B-----5:R-:W-:-:S04]  /*1ba80*/  IMAD.WIDE R2, R159, 0x2, R146 ;  /* 0x000000029f027825 */ /* 0x020fc800078e0292 */
[----:B------:R-:W5:Y:S01]  /*1ba90*/  LDC R59, c[0x0][0x22c] ;  /* 0x00008b00ff3b7b82 */ /* 0x000f620000000800 */
[----:B------:R3:W-:Y:S01]  /*1baa0*/  @P1 STG.E.U16 desc[UR60][R88.64], R20 ;  /* 0x0000001458001986 */ /* 0x0007e2000c10153c */
[----:B-1----:R-:W-:-:S03]  /*1bab0*/  ISETP.GE.AND P1, PT, R8, R161, PT ;  /* 0x000000a10800720c */ /* 0x002fc60003f26270 */
[----:B------:R1:W-:Y:S01]  /*1bac0*/  @P3 STG.E.U16 desc[UR60][R2.64], R31 ;  /* 0x0000001f02003986 */ /* 0x0003e2000c10153c */
[----:B0-----:R-:W-:Y:S02]  /*1bad0*/  ISETP.LT.AND P3, PT, R172, R26, !P2 ;  /* 0x0000001aac00720c */ /* 0x001fe40005761270 */
[----:B----4-:R-:W-:Y:S01]  /*1bae0*/  ISETP.LT.AND P2, PT, R170, R30, !P2 ;  /* 0x0000001eaa00720c */ /* 0x010fe20005741270 */
[----:B------:R-:W0:Y:S01]  /*1baf0*/  LDC R22, c[0x0][0x228] ;  /* 0x00008a00ff167b82 */ /* 0x000e220000000800 */
[----:B---3--:R-:W-:-:S07]  /*1bb00*/  ISETP.LT.AND P5, PT, R174, R52, !P1 ;  /* 0x00000034ae00720c */ /* 0x008fce0004fa1270 */
[----:B------:R-:W3:Y:S01]  /*1bb10*/  LDC R20, c[0x0][0x228] ;  /* 0x00008a00ff147b82 */ /* 0x000ee20000000800 */
[----:B------:R-:W-:Y:S01]  /*1bb20*/  PRMT R90, R31, 0x7632, R90 ;  /* 0x000076321f5a7816 */ /* 0x000fe2000000005a */
[----:B-1----:R-:W-:Y:S01]  /*1bb30*/  IMAD.WIDE R2, R159, 0x2, R14 ;  /* 0x000000029f027825 */ /* 0x002fe200078e020e */
[----:B------:R-:W-:-:S05]  /*1bb40*/  PRMT R144, R91, 0x7632, R144 ;  /* 0x000076325b907816 */ /* 0x000fca0000000090 */
[----:B------:R-:W1:Y:S01]  /*1bb50*/  LDC R89, c[0x0][0x22c] ;  /* 0x00008b00ff597b82 */ /* 0x000e620000000800 */
[C---:B------:R-:W-:Y:S01]  /*1bb60*/  IMAD.WIDE R24, R159.reuse, 0x2, R12 ;  /* 0x000000029f187825 */ /* 0x040fe200078e020c */
[----:B------:R4:W-:Y:S03]  /*1bb70*/  @P4 STG.E.U16 desc[UR60][R2.64], R90 ;  /* 0x0000005a02004986 */ /* 0x0009e6000c10153c */
[----:B------:R-:W-:-:S03]  /*1bb80*/  IMAD.WIDE R26, R159, 0x2, R54 ;  /* 0x000000029f1a7825 */ /* 0x000fc600078e0236 */
[----:B------:R-:W0:Y:S01]  /*1bb90*/  LDC R52, c[0x0][0x228] ;  /* 0x00008a00ff347b82 */ /* 0x000e220000000800 */
[----:B------:R0:W-:Y:S01]  /*1bba0*/  @P3 STG.E.U16 desc[UR60][R24.64], R91 ;  /* 0x0000005b18003986 */ /* 0x0001e2000c10153c */
[----:B--2---:R-:W-:Y:S01]  /*1bbb0*/  ISETP.LT.AND P6, PT, R173, R58, !P1 ;  /* 0x0000003aad00720c */ /* 0x004fe20004fc1270 */
[----:B------:R-:W-:Y:S02]  /*1bbc0*/  VIADD R8, R175, 0x9 ;  /* 0x00000009af087836 */ /* 0x000fe40000000000 */
[----:B------:R-:W-:Y:S01]  /*1bbd0*/  @P2 STG.E.U16 desc[UR60][R26.64], R144 ;  /* 0x000000901a002986 */ /* 0x000fe2000c10153c */
[----:B------:R-:W-:Y:S02]  /*1bbe0*/  ISETP.LT.AND P2, PT, R172, R10, !P1 ;  /* 0x0000000aac00720c */ /* 0x000fe40004f41270 */
[----:B------:R-:W2:Y:S01]  /*1bbf0*/  LDC R56, c[0x0][0x228] ;  /* 0x00008a00ff387b82 */ /* 0x000ea20000000800 */
[----:B------:R-:W-:Y:S01]  /*1bc00*/  IMAD.IADD R57, R159, 0x1, R148 ;  /* 0x000000019f397824 */ /* 0x000fe200078e0294 */
[----:B-----5:R-:W-:-:S06]  /*1bc10*/  ISETP.GE.AND P3, PT, R8, R59, PT ;  /* 0x0000003b0800720c */ /* 0x020fcc0003f66270 */
[----:B------:R-:W5:Y:S01]  /*1bc20*/  LDC R58, c[0x0][0x228] ;  /* 0x00008a00ff3a7b82 */ /* 0x000f620000000800 */
[----:B------:R-:W-:Y:S01]  /*1bc30*/  IMAD.WIDE R28, R57, 0x2, R146 ;  /* 0x00000002391c7825 */ /* 0x000fe200078e0292 */
[----:B------:R-:W-:-:S03]  /*1bc40*/  PRMT R149, R64, 0x7632, R149 ;  /* 0x0000763240957816 */ /* 0x000fc60000000095 */
[----:B------:R-:W-:-:S03]  /*1bc50*/  IMAD.WIDE R30, R57, 0x2, R14 ;  /* 0x00000002391e7825 */ /* 0x000fc600078e020e */
[----:B------:R-:W5:Y:S01]  /*1bc60*/  LDC R88, c[0x0][0x228] ;  /* 0x00008a00ff587b82 */ /* 0x000f620000000800 */
[----:B----4-:R-:W-:Y:S01]  /*1bc70*/  IMAD.WIDE R2, R57, 0x2, R12 ;  /* 0x0000000239027825 */ /* 0x010fe200078e020c */
[----:B---3--:R-:W-:Y:S01]  /*1bc80*/  ISETP.LT.AND P1, PT, R170, R20, !P1 ;  /* 0x00000014aa00720c */ /* 0x008fe20004f21270 */
[----:B------:R-:W-:Y:S02]  /*1bc90*/  @P5 STG.E.U16 desc[UR60][R28.64], R64 ;  /* 0x000000401c005986 */ /* 0x000fe4000c10153c */
[----:B------:R-:W-:-:S03]  /*1bca0*/  VIADD R8, R175, 0xa ;  /* 0x0000000aaf087836 */ /* 0x000fc60000000000 */
[----:B------:R-:W3:Y:S01]  /*1bcb0*/  LDC R59, c[0x0][0x228] ;  /* 0x00008a00ff3b7b82 */ /* 0x000ee20000000800 */
[----:B------:R4:W-:Y:S07]  /*1bcc0*/  @P6 STG.E.U16 desc[UR60][R30.64], R149 ;  /* 0x000000951e006986 */ /* 0x0009ee000c10153c */
[----:B------:R-:W3:Y:S01]  /*1bcd0*/  LDC R90, c[0x0][0x228] ;  /* 0x00008a00ff5a7b82 */ /* 0x000ee20000000800 */
[----:B------:R-:W-:Y:S01]  /*1bce0*/  @P2 STG.E.U16 desc[UR60][R2.64], R60 ;  /* 0x0000003c02002986 */ /* 0x000fe2000c10153c */
[----:B-1----:R-:W-:-:S02]  /*1bcf0*/  ISETP.GE.AND P2, PT, R8, R89, PT ;  /* 0x000000590800720c */ /* 0x002fc40003f46270 */
[----:B0-----:R-:W-:Y:S01]  /*1bd00*/  ISETP.LT.AND P4, PT, R174, R22, !P3 ;  /* 0x00000016ae00720c */ /* 0x001fe20005f81270 */
[----:B------:R-:W-:Y:S01]  /*1bd10*/  IMAD.WIDE R24, R57, 0x2, R54 ;  /* 0x0000000239187825 */ /* 0x000fe200078e0236 */
[----:B------:R-:W-:Y:S02]  /*1bd20*/  ISETP.LT.AND P5, PT, R173, R52, !P3 ;  /* 0x00000034ad00720c */ /* 0x000fe40005fa1270 */
[----:B------:R-:W0:Y:S01]  /*1bd30*/  LDC R10, c[0x0][0x228] ;  /* 0x00008a00ff0a7b82 */ /* 0x000e220000000800 */
[----:B------:R-:W-:Y:S01]  /*1bd40*/  PRMT R22, R60, 0x7632, R22 ;  /* 0x000076323c167816 */ /* 0x000fe20000000016 */
[----:B----4-:R-:W-:-:S06]  /*1bd50*/  IMAD.IADD R31, R57, 0x1, R148 ;  /* 0x00000001391f7824 */ /* 0x010fcc00078e0294 */
[----:B------:R-:W1:Y:S01]  /*1bd60*/  LDC R89, c[0x0][0x22c] ;  /* 0x00008b00ff597b82 */ /* 0x000e620000000800 */
[----:B------:R4:W-:Y:S01]  /*1bd70*/  @P1 STG.E.U16 desc[UR60][R24.64], R22 ;  /* 0x0000001618001986 */ /* 0x0009e2000c10153c */
[C---:B------:R-:W-:Y:S01]  /*1bd80*/  IMAD.WIDE R26, R31.reuse, 0x2, R146 ;  /* 0x000000021f1a7825 */ /* 0x040fe200078e0292 */
[----:B------:R-:W-:Y:S02]  /*1bd90*/  PRMT R30, R92, 0x7632, R30 ;  /* 0x000076325c1e7816 */ /* 0x000fe4000000001e */
[----:B--2---:R-:W-:Y:S01]  /*1bda0*/  ISETP.LT.AND P6, PT, R172, R56, !P3 ;  /* 0x00000038ac00720c */ /* 0x004fe20005fc1270 */
[----:B------:R-:W-:Y:S02]  /*1bdb0*/  IMAD.WIDE R28, R31, 0x2, R14 ;  /* 0x000000021f1c7825 */ /* 0x000fe400078e020e */
[----:B------:R-:W2:Y:S01]  /*1bdc0*/  LDC R20, c[0x0][0x228] ;  /* 0x00008a00ff147b82 */ /* 0x000ea20000000800 */
[----:B-----5:R-:W-:Y:S01]  /*1bdd0*/  ISETP.LT.AND P1, PT, R170, R58, !P3 ;  /* 0x0000003aaa00720c */ /* 0x020fe20005f21270 */
[----:B------:R5:W-:Y:S06]  /*1bde0*/  @P4 STG.E.U16 desc[UR60][R26.64], R92 ;  /* 0x0000005c1a004986 */ /* 0x000bec000c10153c */
[----:B----4-:R-:W4:Y:S01]  /*1bdf0*/  LDC R22, c[0x0][0x228] ;  /* 0x00008a00ff167b82 */ /* 0x010f220000000800 */
[----:B------:R0:W-:Y:S01]  /*1be00*/  @P5 STG.E.U16 desc[UR60][R28.64], R30 ;  /* 0x0000001e1c005986 */ /* 0x0001e2000c10153c */
[----:B------:R-:W-:-:S06]  /*1be10*/  ISETP.LT.AND P5, PT, R174, R88, !P2 ;  /* 0x00000058ae00720c */ /* 0x000fcc00057a1270 */
[----:B------:R-:W2:Y:S01]  /*1be20*/  LDC R52, c[0x0][0x228] ;  /* 0x00008a00ff347b82 */ /* 0x000ea20000000800 */
[----:B---3--:R-:W-:Y:S01]  /*1be30*/  ISETP.LT.AND P4, PT, R173, R59, !P2 ;  /* 0x0000003bad00720c */ /* 0x008fe20005781270 */
[C---:B------:R-:W-:Y:S01]  /*1be40*/  IMAD.IADD R59, R31.reuse, 0x1, R148 ;  /* 0x000000011f3b7824 */ /* 0x040fe200078e0294 */
[----:B------:R-:W-:Y:S01]  /*1be50*/  ISETP.LT.AND P3, PT, R172, R90, !P2 ;  /* 0x0000005aac00720c */ /* 0x000fe20005761270 */
[----:B------:R-:W-:-:S04]  /*1be60*/  IMAD.WIDE R2, R31, 0x2, R12 ;  /* 0x000000021f027825 */ /* 0x000fc800078e020c */
[----:B------:R-:W3:Y:S01]  /*1be70*/  LDC R91, c[0x0][0x22c] ;  /* 0x00008b00ff5b7b82 */ /* 0x000ee20000000800 */
[----:B------:R-:W-:Y:S01]  /*1be80*/  IMAD.WIDE R24, R31, 0x2, R54 ;  /* 0x000000021f187825 */ /* 0x000fe200078e0236 */
[----:B------:R-:W-:-:S03]  /*1be90*/  PRMT R31, R96, 0x7632, R31 ;  /* 0x00007632601f7816 */ /* 0x000fc6000000001f */
[----:B------:R-:W-:Y:S01]  /*1bea0*/  VIADD R8, R175, 0xb ;  /* 0x0000000baf087836 */ /* 0x000fe20000000000 */
[----:B------:R-:W-:Y:S01]  /*1beb0*/  @P6 STG.E.U16 desc[UR60][R2.64], R96 ;  /* 0x0000006002006986 */ /* 0x000fe2000c10153c */
[C---:B-----5:R-:W-:Y:S01]  /*1bec0*/  IMAD.WIDE R26, R59.reuse, 0x2, R146 ;  /* 0x000000023b1a7825 */ /* 0x060fe200078e0292 */
[----:B0-----:R-:W-:Y:S01]  /*1bed0*/  ISETP.LT.AND P2, PT, R170, R10, !P2 ;  /* 0x0000000aaa00720c */ /* 0x001fe20005741270 */
[----:B------:R-:W0:Y:S01]  /*1bee0*/  LDC R58, c[0x0][0x228] ;  /* 0x00008a00ff3a7b82 */ /* 0x000e220000000800 */
[----:B------:R5:W-:Y:S01]  /*1bef0*/  @P1 STG.E.U16 desc[UR60][R24.64], R31 ;  /* 0x0000001f18001986 */ /* 0x000be2000c10153c */
[----:B------:R-:W-:Y:S01]  /*1bf00*/  IMAD.WIDE R28, R59, 0x2, R14 ;  /* 0x000000023b1c7825 */ /* 0x000fe200078e020e */
[----:B------:R-:W-:Y:S02]  /*1bf10*/  PRMT R57, R65, 0x7632, R57 ;  /* 0x0000763241397816 */ /* 0x000fe40000000039 */
[----:B-1----:R-:W-:-:S03]  /*1bf20*/  ISETP.GE.AND P1, PT, R8, R89, PT ;  /* 0x000000590800720c */ /* 0x002fc60003f26270 */
[----:B------:R-:W1:Y:S01]  /*1bf30*/  LDC R10, c[0x0][0x228] ;  /* 0x00008a00ff0a7b82 */ /* 0x000e620000000800 */
[----:B------:R-:W-:Y:S01]  /*1bf40*/  @P5 STG.E.U16 desc[UR60][R26.64], R65 ;  /* 0x000000411a005986 */ /* 0x000fe2000c10153c */
[----:B-----5:R-:W-:-:S06]  /*1bf50*/  IMAD.WIDE R30, R59, 0x2, R12 ;  /* 0x000000023b1e7825 */ /* 0x020fcc00078e020c */
[----:B------:R-:W5:Y:S01]  /*1bf60*/  LDC R8, c[0x0][0x228] ;  /* 0x00008a00ff087b82 */ /* 0x000f620000000800 */
[----:B------:R2:W-:Y:S01]  /*1bf70*/  @P4 STG.E.U16 desc[UR60][R28.64], R57 ;  /* 0x000000391c004986 */ /* 0x0005e2000c10153c */
[----:B----4-:R-:W-:-:S03]  /*1bf80*/  ISETP.LT.AND P4, PT, R173, R22, !P1 ;  /* 0x00000016ad00720c */ /* 0x010fc60004f81270 */
[----:B------:R4:W-:Y:S01]  /*1bf90*/  @P3 STG.E.U16 desc[UR60][R30.64], R61 ;  /* 0x0000003d1e003986 */ /* 0x0009e2000c10153c */
[----:B--2---:R-:W-:Y:S02]  /*1bfa0*/  ISETP.LT.AND P3, PT, R174, R20, !P1 ;  /* 0x00000014ae00720c */ /* 0x004fe40004f61270 */
[----:B------:R-:W2:Y:S01]  /*1bfb0*/  LDC R20, c[0x0][0x228] ;  /* 0x00008a00ff147b82 */ /* 0x000ea20000000800 */
[----:B------:R-:W-:Y:S01]  /*1bfc0*/  PRMT R3, R61, 0x7632, R3 ;  /* 0x000076323d037816 */ /* 0x000fe20000000003 */
[----:B------:R-:W-:Y:S01]  /*1bfd0*/  VIADD R2, R175, 0xc ;  /* 0x0000000caf027836 */ /* 0x000fe20000000000 */
[----:B------:R-:W-:Y:S01]  /*1bfe0*/  ISETP.LT.AND P5, PT, R172, R52, !P1 ;  /* 0x00000034ac00720c */ /* 0x000fe20004fa1270 */
[----:B------:R-:W-:-:S04]  /*1bff0*/  IMAD.WIDE R56, R59, 0x2, R54 ;  /* 0x000000023b387825 */ /* 0x000fc800078e0236 */
[----:B------:R-:W2:Y:S01]  /*1c000*/  LDC R22, c[0x0][0x228] ;  /* 0x00008a00ff167b82 */ /* 0x000ea20000000800 */
[----:B------:R-:W-:Y:S01]  /*1c010*/  IMAD.IADD R59, R59, 0x1, R148 ;  /* 0x000000013b3b7824 */ /* 0x000fe200078e0294 */
[----:B------:R0:W-:Y:S01]  /*1c020*/  @P2 STG.E.U16 desc[UR60][R56.64], R3 ;  /* 0x0000000338002986 */ /* 0x0001e2000c10153c */
[----:B---3--:R-:W-:-:S05]  /*1c030*/  ISETP.GE.AND P2, PT, R2, R91, PT ;  /* 0x0000005b0200720c */ /* 0x008fca0003f46270 */
[----:B------:R-:W3:Y:S01]  /*1c040*/  LDC R65, c[0x0][0x22c] ;  /* 0x00008b00ff417b82 */ /* 0x000ee20000000800 */
[----:B------:R-:W-:Y:S01]  /*1c050*/  IMAD.WIDE R24, R59, 0x2, R14 ;  /* 0x000000023b187825 */ /* 0x000fe200078e020e */
[----:B----4-:R-:W-:-:S03]  /*1c060*/  PRMT R31, R93, 0x7632, R31 ;  /* 0x000076325d1f7816 */ /* 0x010fc6000000001f */
[----:B0-----:R-:W-:-:S03]  /*1c070*/  IMAD.WIDE R2, R59, 0x2, R146 ;  /* 0x000000023b027825 */ /* 0x001fc600078e0292 */
[----:B------:R-:W0:Y:S01]  /*1c080*/  LDC R30, c[0x0][0x228] ;  /* 0x00008a00ff1e7b82 */ /* 0x000e220000000800 */
[----:B------:R-:W-:Y:S01]  /*1c090*/  IMAD.WIDE R26, R59, 0x2, R12 ;  /* 0x000000023b1a7825 */ /* 0x000fe200078e020c */
[----:B------:R4:W-:Y:S01]  /*1c0a0*/  @P3 STG.E.U16 desc[UR60][R2.64], R93 ;  /* 0x0000005d02003986 */ /* 0x0009e2000c10153c */
[----:B------:R-:W-:-:S03]  /*1c0b0*/  ISETP.LT.AND P1, PT, R170, R58, !P1 ;  /* 0x0000003aaa00720c */ /* 0x000fc60004f21270 */
[----:B------:R3:W-:Y:S02]  /*1c0c0*/  @P4 STG.E.U16 desc[UR60][R24.64], R31 ;  /* 0x0000001f18004986 */ /* 0x0007e4000c10153c */
[----:B------:R-:W0:Y:S01]  /*1c0d0*/  LDC R61, c[0x0][0x22c] ;  /* 0x00008b00ff3d7b82 */ /* 0x000e220000000800 */
[----:B-1----:R-:W-:Y:S01]  /*1c0e0*/  ISETP.LT.AND P4, PT, R173, R10, !P2 ;  /* 0x0000000aad00720c */ /* 0x002fe20005781270 */
[----:B------:R1:W-:Y:S01]  /*1c0f0*/  @P5 STG.E.U16 desc[UR60][R26.64], R97 ;  /* 0x000000611a005986 */ /* 0x0003e2000c10153c */
[----:B-----5:R-:W-:Y:S01]  /*1c100*/  ISETP.LT.AND P5, PT, R174, R8, !P2 ;  /* 0x00000008ae00720c */ /* 0x020fe200057a1270 */
[----:B------:R-:W-:-:S04]  /*1c110*/  IMAD.WIDE R28, R59, 0x2, R54 ;  /* 0x000000023b1c7825 */ /* 0x000fc800078e0236 */
[----:B------:R-:W5:Y:S01]  /*1c120*/  LDC R10, c[0x0][0x228] ;  /* 0x00008a00ff0a7b82 */ /* 0x000f620000000800 */
[----:B------:R-:W-:Y:S01]  /*1c130*/  IMAD.IADD R59, R59, 0x1, R148 ;  /* 0x000000013b3b7824 */ /* 0x000fe200078e0294 */
[----:B------:R-:W-:Y:S01]  /*1c140*/  PRMT R57, R97, 0x7632, R57 ;  /* 0x0000763261397816 */ /* 0x000fe20000000039 */
[----:B------:R-:W-:Y:S01]  /*1c150*/  VIADD R8, R175, 0xd ;  /* 0x0000000daf087836 */ /* 0x000fe20000000000 */
[----:B--2---:R-:W-:-:S04]  /*1c160*/  ISETP.LT.AND P3, PT, R172, R20, !P2 ;  /* 0x00000014ac00720c */ /* 0x004fc80005761270 */
[----:B------:R-:W2:Y:S01]  /*1c170*/  LDC R52, c[0x0][0x228] ;  /* 0x00008a00ff347b82 */ /* 0x000ea20000000800 */
[C---:B----4-:R-:W-:Y:S01]  /*1c180*/  IMAD.WIDE R2, R59.reuse, 0x2, R146 ;  /* 0x000000023b027825 */ /* 0x050fe200078e0292 */
[----:B------:R-:W-:Y:S01]  /*1c190*/  ISETP.LT.AND P2, PT, R170, R22, !P2 ;  /* 0x00000016aa00720c */ /* 0x000fe20005741270 */
[----:B------:R4:W-:Y:S05]  /*1c1a0*/  @P1 STG.E.U16 desc[UR60][R28.64], R57 ;  /* 0x000000391c001986 */ /* 0x0009ea000c10153c */
[----:B------:R-:W2:Y:S01]  /*1c1b0*/  LDC R56, c[0x0][0x228] ;  /* 0x00008a00ff387b82 */ /* 0x000ea20000000800 */
[----:B---3--:R-:W-:Y:S01]  /*1c1c0*/  ISETP.GE.AND P1, PT, R8, R65, PT ;  /* 0x000000410800720c */ /* 0x008fe20003f26270 */
[----:B------:R3:W-:Y:S01]  /*1c1d0*/  @P5 STG.E.U16 desc[UR60][R2.64], R66 ;  /* 0x0000004202005986 */ /* 0x0007e2000c10153c */
[----:B------:R-:W-:Y:S01]  /*1c1e0*/  IMAD.WIDE R24, R59, 0x2, R14 ;  /* 0x000000023b187825 */ /* 0x000fe200078e020e */
[----:B------:R-:W-:-:S03]  /*1c1f0*/  PRMT R58, R62, 0x7632, R58 ;  /* 0x000076323e3a7816 */ /* 0x000fc6000000003a */
[C---:B-1----:R-:W-:Y:S01]  /*1c200*/  IMAD.WIDE R26, R59.reuse, 0x2, R12 ;  /* 0x000000023b1a7825 */ /* 0x042fe200078e020c */
[----:B------:R-:W1:Y:S01]  /*1c210*/  LDC R8, c[0x0][0x228] ;  /* 0x00008a00ff087b82 */ /* 0x000e620000000800 */
[----:B0-----:R-:W-:Y:S02]  /*1c220*/  ISETP.LT.AND P5, PT, R174, R30, !P1 ;  /* 0x0000001eae00720c */ /* 0x001fe40004fa1270 */
[----:B----4-:R-:W-:Y:S01]  /*1c230*/  IMAD.WIDE R28, R59, 0x2, R54 ;  /* 0x000000023b1c7825 */ /* 0x010fe200078e0236 */
[----:B---3--:R-:W-:-:S04]  /*1c240*/  PRMT R3, R66, 0x7632, R3 ;  /* 0x0000763242037816 */ /* 0x008fc80000000003 */
[----:B------:R-:W0:Y:S01]  /*1c250*/  LDC R20, c[0x0][0x228] ;  /* 0x00008a00ff147b82 */ /* 0x000e220000000800 */
[----:B------:R-:W-:Y:S01]  /*1c260*/  VIADD R2, R175, 0xe ;  /* 0x0000000eaf027836 */ /* 0x000fe20000000000 */
[----:B------:R3:W-:Y:S01]  /*1c270*/  @P4 STG.E.U16 desc[UR60][R24.64], R3 ;  /* 0x0000000318004986 */ /* 0x0007e2000c10153c */
[----:B------:R-:W-:-:S03]  /*1c280*/  IMAD.IADD R57, R59, 0x1, R148 ;  /* 0x000000013b397824 */ /* 0x000fc600078e0294 */
[----:B------:R-:W-:Y:S01]  /*1c290*/  @P3 STG.E.U16 desc[UR60][R26.64], R62 ;  /* 0x0000003e1a003986 */ /* 0x000fe2000c10153c */
[----:B-----5:R-:W-:Y:S01]  /*1c2a0*/  ISETP.LT.AND P4, PT, R173, R10, !P1 ;  /* 0x0000000aad00720c */ /* 0x020fe20004f81270 */
[----:B------:R-:W-:Y:S01]  /*1c2b0*/  IMAD.WIDE R30, R57, 0x2, R146 ;  /* 0x00000002391e7825 */ /* 0x000fe200078e0292 */
[----:B------:R-:W4:Y:S01]  /*1c2c0*/  LDC R10, c[0x0][0x228] ;  /* 0x00008a00ff0a7b82 */ /* 0x000f220000000800 */
[----:B------:R-:W-:Y:S01]  /*1c2d0*/  @P2 STG.E.U16 desc[UR60][R28.64], R58 ;  /* 0x0000003a1c002986 */ /* 0x000fe2000c10153c */
[----:B------:R-:W-:-:S06]  /*1c2e0*/  ISETP.GE.AND P2, PT, R2, R61, PT ;  /* 0x0000003d0200720c */ /* 0x000fcc0003f46270 */
[----:B------:R-:W5:Y:S01]  /*1c2f0*/  LDC R61, c[0x0][0x22c] ;  /* 0x00008b00ff3d7b82 */ /* 0x000f620000000800 */
[----:B--2---:R-:W-:Y:S01]  /*1c300*/  ISETP.LT.AND P3, PT, R172, R52, !P1 ;  /* 0x00000034ac00720c */ /* 0x004fe20004f61270 */
[----:B------:R2:W-:Y:S01]  /*1c310*/  @P5 STG.E.U16 desc[UR60][R30.64], R94 ;  /* 0x0000005e1e005986 */ /* 0x0005e2000c10153c */
[----:B------:R-:W-:Y:S01]  /*1c320*/  ISETP.LT.AND P1, PT, R170, R56, !P1 ;  /* 0x00000038aa00720c */ /* 0x000fe20004f21270 */
[----:B---3--:R-:W-:-:S04]  /*1c330*/  IMAD.WIDE R2, R57, 0x2, R14 ;  /* 0x0000000239027825 */ /* 0x008fc800078e020e */
[----:B------:R-:W3:Y:S08]  /*1c340*/  LDC R22, c[0x0][0x228] ;  /* 0x00008a00ff167b82 */ /* 0x000ef00000000800 */
[----:B------:R-:W3:Y:S01]  /*1c350*/  LDC R52, c[0x0][0x228] ;  /* 0x00008a00ff347b82 */ /* 0x000ee20000000800 */
[----:B--2---:R-:W-:Y:S02]  /*1c360*/  PRMT R94, R94, 0x7632, R94 ;  /* 0x000076325e5e7816 */ /* 0x004fe4000000005e */
[----:B-1----:R-:W-:-:S05]  /*1c370*/  ISETP.LT.AND P5, PT, R174, R8, !P2 ;  /* 0x00000008ae00720c */ /* 0x002fca00057a1270 */
[----:B------:R-:W1:Y:S01]  /*1c380*/  LDC R56, c[0x0][0x228] ;  /* 0x00008a00ff387b82 */ /* 0x000e620000000800 */
[----:B------:R2:W-:Y:S01]  /*1c390*/  @P4 STG.E.U16 desc[UR60][R2.64], R94 ;  /* 0x0000005e02004986 */ /* 0x0005e2000c10153c */
[----:B0-----:R-:W-:Y:S01]  /*1c3a0*/  ISETP.LT.AND P4, PT, R173, R20, !P2 ;  /* 0x00000014ad00720c */ /* 0x001fe20005781270 */
[----:B------:R-:W-:Y:S01]  /*1c3b0*/  IMAD.WIDE R24, R57, 0x2, R12 ;  /* 0x0000000239187825 */ /* 0x000fe200078e020c */
[----:B------:R-:W-:-:S04]  /*1c3c0*/  PRMT R31, R98, 0x7632, R31 ;  /* 0x00007632621f7816 */ /* 0x000fc8000000001f */
[----:B------:R-:W0:Y:S01]  /*1c3d0*/  LDC R20, c[0x0][0x228] ;  /* 0x00008a00ff147b82 */ /* 0x000e220000000800 */
[C---:B------:R-:W-:Y:S01]  /*1c3e0*/  IMAD.WIDE R26, R57.reuse, 0x2, R54 ;  /* 0x00000002391a7825 */ /* 0x040fe200078e0236 */
[----:B------:R-:W-:Y:S03]  /*1c3f0*/  @P3 STG.E.U16 desc[UR60][R24.64], R98 ;  /* 0x0000006218003986 */ /* 0x000fe6000c10153c */
[----:B------:R-:W-:Y:S02]  /*1c400*/  IMAD.IADD R59, R57, 0x1, R148 ;  /* 0x00000001393b7824 */ /* 0x000fe400078e0294 */
[----:B------:R-:W-:Y:S01]  /*1c410*/  VIADD R8, R175, 0xf ;  /* 0x0000000faf087836 */ /* 0x000fe20000000000 */
[----:B------:R3:W-:Y:S01]  /*1c420*/  @P1 STG.E.U16 desc[UR60][R26.64], R31 ;  /* 0x0000001f1a001986 */ /* 0x0007e2000c10153c */
[----:B------:R-:W-:Y:S01]  /*1c430*/  IMAD.WIDE R28, R59, 0x2, R146 ;  /* 0x000000023b1c7825 */ /* 0x000fe200078e0292 */
[----:B------:R-:W0:Y:S01]  /*1c440*/  LDC R58, c[0x0][0x228] ;  /* 0x00008a00ff3a7b82 */ /* 0x000e220000000800 */
[----:B--2---:R-:W-:-:S02]  /*1c450*/  PRMT R3, R67, 0x7632, R3 ;  /* 0x0000763243037816 */ /* 0x004fc40000000003 */
[----:B-----5:R-:W-:Y:S02]  /*1c460*/  ISETP.GE.AND P1, PT, R8, R61, PT ;  /* 0x0000003d0800720c */ /* 0x020fe40003f26270 */
[----:B----4-:R-:W-:-:S03]  /*1c470*/  ISETP.LT.AND P3, PT, R172, R10, !P2 ;  /* 0x0000000aac00720c */ /* 0x010fc60005761270 */
[----:B------:R-:W2:Y:S01]  /*1c480*/  LDC R61, c[0x0][0x22c] ;  /* 0x00008b00ff3d7b82 */ /* 0x000ea20000000800 */
[----:B---3--:R-:W-:Y:S01]  /*1c490*/  IMAD.WIDE R30, R59, 0x2, R14 ;  /* 0x000000023b1e7825 */ /* 0x008fe200078e020e */
[----:B------:R-:W-:Y:S01]  /*1c4a0*/  @P5 STG.E.U16 desc[UR60][R28.64], R67 ;  /* 0x000000431c005986 */ /* 0x000fe2000c10153c */
[----:B------:R-:W-:-:S03]  /*1c4b0*/  ISETP.LT.AND P2, PT, R170, R22, !P2 ;  /* 0x00000016aa00720c */ /* 0x000fc60005741270 */
[----:B------:R3:W-:Y:S02]  /*1c4c0*/  @P4 STG.E.U16 desc[UR60][R30.64], R3 ;  /* 0x000000031e004986 */ /* 0x0007e4000c10153c */
[----:B------:R-:W4:Y:S01]  /*1c4d0*/  LDC R10, c[0x0][0x228] ;  /* 0x00008a00ff0a7b82 */ /* 0x000f220000000800 */
[----:B------:R-:W-:Y:S02]  /*1c4e0*/  ISETP.LT.AND P4, PT, R174, R52, !P1 ;  /* 0x00000034ae00720c */ /* 0x000fe40004f81270 */
[----:B-1----:R-:W-:-:S05]  /*1c4f0*/  ISETP.LT.AND P5, PT, R173, R56, !P1 ;  /* 0x00000038ad00720c */ /* 0x002fca0004fa1270 */
[----:B------:R-:W1:Y:S01]  /*1c500*/  LDC R22, c[0x0][0x228] ;  /* 0x00008a00ff167b82 */ /* 0x000e620000000800 */
[----:B---3--:R-:W-:-:S07]  /*1c510*/  IMAD.WIDE R2, R59, 0x2, R12 ;  /* 0x000000023b027825 */ /* 0x008fce00078e020c */
[----:B------:R-:W3:Y:S01]  /*1c520*/  LDC R52, c[0x0][0x228] ;  /* 0x00008a00ff347b82 */ /* 0x000ee20000000800 */
[C---:B------:R-:W-:Y:S01]  /*1c530*/  IMAD.IADD R57, R59.reuse, 0x1, R148 ;  /* 0x000000013b397824 */ /* 0x040fe200078e0294 */
[----:B------:R5:W-:Y:S01]  /*1c540*/  @P3 STG.E.U16 desc[UR60][R2.64], R63 ;  /* 0x0000003f02003986 */ /* 0x000be2000c10153c */
[----:B------:R-:W-:Y:S01]  /*1c550*/  IMAD.WIDE R24, R59, 0x2, R54 ;  /* 0x000000023b187825 */ /* 0x000fe200078e0236 */
[----:B------:R-:W-:Y:S02]  /*1c560*/  PRMT R59, R63, 0x7632, R59 ;  /* 0x000076323f3b7816 */ /* 0x000fe4000000003b */
[----:B0-----:R-:W-:Y:S01]  /*1c570*/  ISETP.LT.AND P3, PT, R172, R20, !P1 ;  /* 0x00000014ac00720c */ /* 0x001fe20004f61270 */
[C---:B------:R-:W-:Y:S01]  /*1c580*/  IMAD.WIDE R26, R57.reuse, 0x2, R146 ;  /* 0x00000002391a7825 */ /* 0x040fe200078e0292 */
[----:B------:R-:W0:Y:S03]  /*1c590*/  LDC R31, c[0x0][0x22c] ;  /* 0x00008b00ff1f7b82 */ /* 0x000e260000000800 */
[----:B------:R-:W-:Y:S01]  /*1c5a0*/  IMAD.WIDE R28, R57, 0x2, R14 ;  /* 0x00000002391c7825 */ /* 0x000fe200078e020e */
[----:B-----5:R-:W-:-:S04]  /*1c5b0*/  PRMT R3, R95, 0x7632, R3 ;  /* 0x000076325f037816 */ /* 0x020fc80000000003 */
[----:B------:R-:W5:Y:S01]  /*1c5c0*/  LDC R20, c[0x0][0x228] ;  /* 0x00008a00ff147b82 */ /* 0x000f620000000800 */
[----:B------:R-:W-:Y:S01]  /*1c5d0*/  VIADD R8, R175, 0x10 ;  /* 0x00000010af087836 */ /* 0x000fe20000000000 */
[----:B------:R-:W-:Y:S01]  /*1c5e0*/  @P2 STG.E.U16 desc[UR60][R24.64], R59 ;  /* 0x0000003b18002986 */ /* 0x000fe2000c10153c */
[----:B------:R-:W-:-:S03]  /*1c5f0*/  ISETP.LT.AND P2, PT, R170, R58, !P1 ;  /* 0x0000003aaa00720c */ /* 0x000fc60004f41270 */
[----:B------:R-:W-:Y:S02]  /*1c600*/  @P4 STG.E.U16 desc[UR60][R26.64], R95 ;  /* 0x0000005f1a004986 */ /* 0x000fe4000c10153c */
[----:B------:R-:W5:Y:S02]  /*1c610*/  LDC R30, c[0x0][0x228] ;  /* 0x00008a00ff1e7b82 */ /* 0x000f640000000800 */
[----:B------:R1:W-:Y:S01]  /*1c620*/  @P5 STG.E.U16 desc[UR60][R28.64], R3 ;  /* 0x000000031c005986 */ /* 0x0003e2000c10153c */
[----:B--2---:R-:W-:-:S05]  /*1c630*/  ISETP.GE.AND P1, PT, R8, R61, PT ;  /* 0x0000003d0800720c */ /* 0x004fca0003f26270 */
[----:B------:R-:W2:Y:S01]  /*1c640*/  LDC R56, c[0x0][0x228] ;  /* 0x00008a00ff387b82 */ /* 0x000ea20000000800 */
[----:B----4-:R-:W-:Y:S01]  /*1c650*/  ISETP.LT.AND P4, PT, R174, R10, !P1 ;  /* 0x0000000aae00720c */ /* 0x010fe20004f81270 */
[----:B-1----:R-:W-:-:S06]  /*1c660*/  IMAD.WIDE R2, R57, 0x2, R12 ;  /* 0x0000000239027825 */ /* 0x002fcc00078e020c */
[----:B------:R-:W1:Y:S01]  /*1c670*/  LDC R58, c[0x0][0x228] ;  /* 0x00008a00ff3a7b82 */ /* 0x000e620000000800 */
[----:B------:R-:W-:Y:S01]  /*1c680*/  PRMT R27, R99, 0x7632, R27 ;  /* 0x00007632631b7816 */ /* 0x000fe2000000001b */
[----:B------:R-:W-:Y:S01]  /*1c690*/  @P3 STG.E.U16 desc[UR60][R2.64], R99 ;  /* 0x0000006302003986 */ /* 0x000fe2000c10153c */
[----:B------:R-:W-:Y:S01]  /*1c6a0*/  ISETP.LT.AND P3, PT, R173, R22, !P1 ;  /* 0x00000016ad00720c */ /* 0x000fe20004f61270 */
[----:B------:R-:W-:Y:S01]  /*1c6b0*/  IMAD.WIDE R24, R57, 0x2, R54 ;  /* 0x0000000239187825 */ /* 0x000fe200078e0236 */
[----:B---3--:R-:W-:-:S03]  /*1c6c0*/  ISETP.LT.AND P5, PT, R172, R52, !P1 ;  /* 0x00000034ac00720c */ /* 0x008fc60004fa1270 */
[----:B------:R-:W3:Y:S01]  /*1c6d0*/  LDC R10, c[0x0][0x228] ;  /* 0x00008a00ff0a7b82 */ /* 0x000ee20000000800 */
[----:B------:R-:W-:Y:S01]  /*1c6e0*/  IMAD.IADD R57, R57, 0x1, R148 ;  /* 0x0000000139397824 */ /* 0x000fe200078e0294 */
[----:B------:R4:W-:Y:S01]  /*1c6f0*/  @P2 STG.E.U16 desc[UR60][R24.64], R27 ;  /* 0x0000001b18002986 */ /* 0x0009e2000c10153c */
[----:B------:R-:W-:-:S05]  /*1c700*/  VIADD R8, R175, 0x11 ;  /* 0x00000011af087836 */ /* 0x000fca0000000000 */
[----:B------:R-:W3:Y:S01]  /*1c710*/  LDC R59, c[0x0][0x22c] ;  /* 0x00008b00ff3b7b82 */ /* 0x000ee20000000800 */
[----:B------:R-:W-:Y:S01]  /*1c720*/  IMAD.WIDE R28, R57, 0x2, R14 ;  /* 0x00000002391c7825 */ /* 0x000fe200078e020e */
[----:B0-----:R-:W-:-:S03]  /*1c730*/  ISETP.GE.AND P2, PT, R8, R31, PT ;  /* 0x0000001f0800720c */ /* 0x001fc60003f46270 */
[----:B----4-:R-:W-:-:S03]  /*1c740*/  IMAD.WIDE R26, R57, 0x2, R146 ;  /* 0x00000002391a7825 */ /* 0x010fc600078e0292 */
[----:B------:R-:W0:Y:S01]  /*1c750*/  LDC R22, c[0x0][0x228] ;  /* 0x00008a00ff167b82 */ /* 0x000e220000000800 */
[----:B------:R-:W-:Y:S01]  /*1c760*/  PRMT R25, R120, 0x7632, R25 ;  /* 0x0000763278197816 */ /* 0x000fe20000000019 */
[----:B------:R-:W-:Y:S01]  /*1c770*/  IMAD.WIDE R2, R57, 0x2, R12 ;  /* 0x0000000239027825 */ /* 0x000fe200078e020c */
[----:B------:R-:W-:Y:S01]  /*1c780*/  @P4 STG.E.U16 desc[UR60][R26.64], R120 ;  /* 0x000000781a004986 */ /* 0x000fe2000c10153c */
[----:B-----5:R-:W-:-:S03]  /*1c790*/  ISETP.LT.AND P1, PT, R170, R20, !P1 ;  /* 0x00000014aa00720c */ /* 0x020fc60004f21270 */
[----:B------:R4:W-:Y:S01]  /*1c7a0*/  @P3 STG.E.U16 desc[UR60][R28.64], R25 ;  /* 0x000000191c003986 */ /* 0x0009e2000c10153c */
[----:B------:R-:W5:Y:S01]  /*1c7b0*/  LDC R20, c[0x0][0x228] ;  /* 0x00008a00ff147b82 */ /* 0x000f620000000800 */
[----:B--2---:R-:W-:Y:S02]  /*1c7c0*/  ISETP.LT.AND P4, PT, R173, R56, !P2 ;  /* 0x00000038ad00720c */ /* 0x004fe40005781270 */
[----:B------:R2:W-:Y:S01]  /*1c7d0*/  @P5 STG.E.U16 desc[UR60][R2.64], R124 ;  /* 0x0000007c02005986 */ /* 0x0005e2000c10153c */
[----:B------:R-:W-:Y:S01]  /*1c7e0*/  ISETP.LT.AND P5, PT, R174, R30, !P2 ;  /* 0x0000001eae00720c */ /* 0x000fe200057a1270 */
[----:B------:R-:W-:Y:S02]  /*1c7f0*/  IMAD.IADD R31, R57, 0x1, R148 ;  /* 0x00000001391f7824 */ /* 0x000fe400078e0294 */
[----:B------:R-:W-:Y:S01]  /*1c800*/  VIADD R8, R175, 0x12 ;  /* 0x00000012af087836 */ /* 0x000fe20000000000 */
[----:B------:R-:W5:Y:S01]  /*1c810*/  LDC R52, c[0x0][0x228] ;  /* 0x00008a00ff347b82 */ /* 0x000f620000000800 */
[----:B-1----:R-:W-:-:S02]  /*1c820*/  ISETP.LT.AND P3, PT, R172, R58, !P2 ;  /* 0x0000003aac00720c */ /* 0x002fc40005761270 */
[----:B----4-:R-:W-:Y:S01]  /*1c830*/  PRMT R29, R124, 0x7632, R29 ;  /* 0x000076327c1d7816 */ /* 0x010fe2000000001d */
[----:B------:R-:W-:Y:S01]  /*1c840*/  IMAD.WIDE R24, R31, 0x2, R146 ;  /* 0x000000021f187825 */ /* 0x000fe200078e0292 */
[----:B------:R-:W-:-:S03]  /*1c850*/  PRMT R60, R128, 0x7632, R60 ;  /* 0x00007632803c7816 */ /* 0x000fc6000000003c */
[----:B------:R-:W1:Y:S01]  /*1c860*/  LDC R56, c[0x0][0x228] ;  /* 0x00008a00ff387b82 */ /* 0x000e620000000800 */
[----:B--2---:R-:W-:Y:S01]  /*1c870*/  IMAD.WIDE R2, R57, 0x2, R54 ;  /* 0x0000000239027825 */ /* 0x004fe200078e0236 */
[----:B---3--:R-:W-:-:S03]  /*1c880*/  ISETP.LT.AND P6, PT, R170, R10, !P2 ;  /* 0x0000000aaa00720c */ /* 0x008fc600057c1270 */
[----:B------:R-:W-:-:S03]  /*1c890*/  IMAD.WIDE R26, R31, 0x2, R14 ;  /* 0x000000021f1a7825 */ /* 0x000fc600078e020e */
[----:B------:R-:W2:Y:S01]  /*1c8a0*/  LDC R61, c[0x0][0x22c] ;  /* 0x00008b00ff3d7b82 */ /* 0x000ea20000000800 */
[----:B------:R-:W-:Y:S01]  /*1c8b0*/  ISETP.GE.AND P2, PT, R8, R59, PT ;  /* 0x0000003b0800720c */ /* 0x000fe20003f46270 */
[----:B------:R3:W-:Y:S04]  /*1c8c0*/  @P1 STG.E.U16 desc[UR60][R2.64], R29 ;  /* 0x0000001d02001986 */ /* 0x0007e8000c10153c */
[----:B------:R4:W-:Y:S02]  /*1c8d0*/  @P5 STG.E.U16 desc[UR60][R24.64], R128 ;  /* 0x0000008018005986 */ /* 0x0009e4000c10153c */
[----:B------:R-:W2:Y:S02]  /*1c8e0*/  LDC R58, c[0x0][0x228] ;  /* 0x00008a00ff3a7b82 */ /* 0x000ea40000000800 */
[----:B------:R-:W-:Y:S01]  /*1c8f0*/  @P4 STG.E.U16 desc[UR60][R26.64], R60 ;  /* 0x0000003c1a004986 */ /* 0x000fe2000c10153c */
[----:B0-----:R-:W-:-:S05]  /*1c900*/  ISETP.LT.AND P4, PT, R174, R22, !P2 ;  /* 0x00000016ae00720c */ /* 0x001fca0005781270 */
[----:B------:R-:W0:Y:S01]  /*1c910*/  LDC R10, c[0x0][0x228] ;  /* 0x00008a00ff0a7b82 */ /* 0x000e220000000800 */
[----:B---3--:R-:W-:Y:S01]  /*1c920*/  IMAD.WIDE R28, R31, 0x2, R12 ;  /* 0x000000021f1c7825 */ /* 0x008fe200078e020c */
[----:B------:R-:W-:-:S03]  /*1c930*/  PRMT R22, R140, 0x7632, R22 ;  /* 0x000076328c167816 */ /* 0x000fc60000000016 */
[C---:B------:R-:W-:Y:S01]  /*1c940*/  IMAD.IADD R57, R31.reuse, 0x1, R148 ;  /* 0x000000011f397824 */ /* 0x040fe200078e0294 */
[----:B------:R-:W-:Y:S01]  /*1c950*/  @P3 STG.E.U16 desc[UR60][R28.64], R140 ;  /* 0x0000008c1c003986 */ /* 0x000fe2000c10153c */
[----:B------:R-:W-:Y:S01]  /*1c960*/  IMAD.WIDE R30, R31, 0x2, R54 ;  /* 0x000000021f1e7825 */ /* 0x000fe200078e0236 */
[----:B------:R-:W3:Y:S01]  /*1c970*/  LDC R59, c[0x0][0x22c] ;  /* 0x00008b00ff3b7b82 */ /* 0x000ee20000000800 */
[----:B-----5:R-:W-:Y:S02]  /*1c980*/  ISETP.LT.AND P3, PT, R173, R20, !P2 ;  /* 0x00000014ad00720c */ /* 0x020fe40005761270 */
[----:B------:R-:W-:Y:S01]  /*1c990*/  IMAD.WIDE R2, R57, 0x2, R146 ;  /* 0x0000000239027825 */ /* 0x000fe200078e0292 */
[----:B------:R5:W-:Y:S03]  /*1c9a0*/  @P6 STG.E.U16 desc[UR60][R30.64], R22 ;  /* 0x000000161e006986 */ /* 0x000be6000c10153c */
[----:B------:R-:W-:Y:S01]  /*1c9b0*/  VIADD R8, R175, 0x13 ;  /* 0x00000013af087836 */ /* 0x000fe20000000000 */
[----:B------:R-:W3:Y:S01]  /*1c9c0*/  LDC R20, c[0x0][0x228] ;  /* 0x00008a00ff147b82 */ /* 0x000ee20000000800 */
[----:B------:R5:W-:Y:S01]  /*1c9d0*/  @P4 STG.E.U16 desc[UR60][R2.64], R121 ;  /* 0x0000007902004986 */ /* 0x000be2000c10153c */
[----:B------:R-:W-:Y:S01]  /*1c9e0*/  ISETP.LT.AND P4, PT, R172, R52, !P2 ;  /* 0x00000034ac00720c */ /* 0x000fe20005781270 */
[----:B----4-:R-:W-:Y:S01]  /*1c9f0*/  IMAD.WIDE R24, R57, 0x2, R14 ;  /* 0x0000000239187825 */ /* 0x010fe200078e020e */
[----:B-1----:R-:W-:-:S02]  /*1ca00*/  ISETP.LT.AND P2, PT, R170, R56, !P2 ;  /* 0x00000038aa00720c */ /* 0x002fc40005741270 */
[----:B--2---:R-:W-:Y:S02]  /*1ca10*/  ISETP.GE.AND P1, PT, R8, R61, PT ;  /* 0x0000003d0800720c */ /* 0x004fe40003f26270 */
[----:B-----5:R-:W1:Y:S01]  /*1ca20*/  LDC R22, c[0x0][0x228] ;  /* 0x00008a00ff167b82 */ /* 0x020e620000000800 */
[----:B------:R-:W-:Y:S02]  /*1ca30*/  PRMT R3, R121, 0x7632, R3 ;  /* 0x0000763279037816 */ /* 0x000fe40000000003 */
[----:B------:R-:W-:-:S05]  /*1ca40*/  ISETP.LT.AND P5, PT, R174, R58, !P1 ;  /* 0x0000003aae00720c */ /* 0x000fca0004fa1270 */
[----:B------:R-:W2:Y:S01]  /*1ca50*/  LDC R30, c[0x0][0x228] ;  /* 0x00008a00ff1e7b82 */ /* 0x000ea20000000800 */
[----:B------:R4:W-:Y:S01]  /*1ca60*/  @P3 STG.E.U16 desc[UR60][R24.64], R3 ;  /* 0x0000000318003986 */ /* 0x0009e2000c10153c */
[----:B0-----:R-:W-:Y:S01]  /*1ca70*/  ISETP.LT.AND P3, PT, R173, R10, !P1 ;  /* 0x0000000aad00720c */ /* 0x001fe20004f61270 */
[----:B------:R-:W-:-:S05]  /*1ca80*/  IMAD.WIDE R26, R57, 0x2, R54 ;  /* 0x00000002391a7825 */ /* 0x000fca00078e0236 */
[----:B------:R-:W0:Y:S01]  /*1ca90*/  LDC R52, c[0x0][0x228] ;  /* 0x00008a00ff347b82 */ /* 0x000e220000000800 */
[----:B------:R-:W-:Y:S02]  /*1caa0*/  IMAD.IADD R31, R57, 0x1, R148 ;  /* 0x00000001391f7824 */ /* 0x000fe400078e0294 */
[----:B------:R-:W-:Y:S02]  /*1cab0*/  VIADD R8, R175, 0x14 ;  /* 0x00000014af087836 */ /* 0x000fe40000000000 */
[----:B----4-:R-:W-:Y:S01]  /*1cac0*/  IMAD.WIDE R2, R57, 0x2, R12 ;  /* 0x0000000239027825 */ /* 0x010fe200078e020c */
[----:B------:R-:W-:Y:S02]  /*1cad0*/  PRMT R25, R125, 0x7632, R25 ;  /* 0x000076327d197816 */ /* 0x000fe40000000019 */
[----:B------:R-:W4:Y:S01]  /*1cae0*/  LDC R10, c[0x0][0x228] ;  /* 0x00008a00ff0a7b82 */ /* 0x000f220000000800 */
[----:B------:R-:W-:Y:S01]  /*1caf0*/  IMAD.WIDE R28, R31, 0x2, R146 ;  /* 0x000000021f1c7825 */ /* 0x000fe200078e0292 */
[----:B------:R5:W-:Y:S04]  /*1cb00*/  @P4 STG.E.U16 desc[UR60][R2.64], R125 ;  /* 0x0000007d02004986 */ /* 0x000be8000c10153c */
[----:B------:R1:W-:Y:S01]  /*1cb10*/  @P2 STG.E.U16 desc[UR60][R26.64], R25 ;  /* 0x000000191a002986 */ /* 0x0003e2000c10153c */
[----:B---3--:R-:W-:Y:S01]  /*1cb20*/  ISETP.GE.AND P2, PT, R8, R59, PT ;  /* 0x0000003b0800720c */ /* 0x008fe20003f46270 */
[----:B------:R-:W3:Y:S02]  /*1cb30*/  LDC R56, c[0x0][0x228] ;  /* 0x00008a00ff387b82 */ /* 0x000ee40000000800 */
[----:B------:R-:W-:Y:S01]  /*1cb40*/  @P5 STG.E.U16 desc[UR60][R28.64], R129 ;  /* 0x000000811c005986 */ /* 0x000fe2000c10153c */
[----:B-----5:R-:W-:-:S05]  /*1cb50*/  PRMT R3, R129, 0x7632, R3 ;  /* 0x0000763281037816 */ /* 0x020fca0000000003 */
[----:B------:R-:W5:Y:S01]  /*1cb60*/  LDC R59, c[0x0][0x22c] ;  /* 0x00008b00ff3b7b82 */ /* 0x000f620000000800 */
[----:B-1----:R-:W-:-:S05]  /*1cb70*/  IMAD.WIDE R24, R31, 0x2, R14 ;  /* 0x000000021f187825 */ /* 0x002fca00078e020e */
[----:B------:R1:W-:Y:S02]  /*1cb80*/  @P3 STG.E.U16 desc[UR60][R24.64], R3 ;  /* 0x0000000318003986 */ /* 0x0003e4000c10153c */
[----:B------:R-:W5:Y:S01]  /*1cb90*/  LDC R58, c[0x0][0x228] ;  /* 0x00008a00ff3a7b82 */ /* 0x000f620000000800 */
[----:B------:R-:W-:Y:S02]  /*1cba0*/  ISETP.LT.AND P3, PT, R172, R20, !P1 ;  /* 0x00000014ac00720c */ /* 0x000fe40004f61270 */
[----:B------:R-:W-:-:S05]  /*1cbb0*/  ISETP.LT.AND P1, PT, R170, R22, !P1 ;  /* 0x00000016aa00720c */ /* 0x000fca0004f21270 */
[----:B------:R-:W5:Y:S01]  /*1cbc0*/  LDC R60, c[0x0][0x228] ;  /* 0x00008a00ff3c7b82 */ /* 0x000f620000000800 */
[----:B--2---:R-:W-:Y:S01]  /*1cbd0*/  ISETP.LT.AND P4, PT, R174, R30, !P2 ;  /* 0x0000001eae00720c */ /* 0x004fe20005781270 */
[----:B-1----:R-:W-:Y:S01]  /*1cbe0*/  IMAD.WIDE R2, R31, 0x2, R12 ;  /* 0x000000021f027825 */ /* 0x002fe200078e020c */
[----:B0-----:R-:W-:-:S05]  /*1cbf0*/  ISETP.LT.AND P5, PT, R173, R52, !P2 ;  /* 0x00000034ad00720c */ /* 0x001fca00057a1270 */
[----:B------:R-:W0:Y:S01]  /*1cc00*/  LDC R20, c[0x0][0x228] ;  /* 0x00008a00ff147b82 */ /* 0x000e220000000800 */
[----:B------:R1:W-:Y:S01]  /*1cc10*/  @P3 STG.E.U16 desc[UR60][R2.64], R141 ;  /* 0x0000008d02003986 */ /* 0x0003e2000c10153c */
[----:B------:R-:W-:Y:S01]  /*1cc20*/  IMAD.IADD R57, R31, 0x1, R148 ;  /* 0x000000011f397824 */ /* 0x000fe200078e0294 */
[----:B------:R-:W-:Y:S01]  /*1cc30*/  PRMT R30, R141, 0x7632, R30 ;  /* 0x000076328d1e7816 */ /* 0x000fe2000000001e */
[----:B------:R-:W-:-:S04]  /*1cc40*/  IMAD.WIDE R26, R31, 0x2, R54 ;  /* 0x000000021f1a7825 */ /* 0x000fc800078e0236 */
[----:B------:R-:W2:Y:S01]  /*1cc50*/  LDC R22, c[0x0][0x228] ;  /* 0x00008a00ff167b82 */ /* 0x000ea20000000800 */
[----:B----4-:R-:W-:Y:S01]  /*1cc60*/  ISETP.LT.AND P3, PT, R172, R10, !P2 ;  /* 0x0000000aac00720c */ /* 0x010fe20005761270 */
[----:B------:R-:W-:-:S06]  /*1cc70*/  VIADD R8, R175, 0x15 ;  /* 0x00000015af087836 */ /* 0x000fcc0000000000 */
[----:B------:R-:W4:Y:S01]  /*1cc80*/  LDC R61, c[0x0][0x22c] ;  /* 0x00008b00ff3d7b82 */ /* 0x000f220000000800 */
[----:B------:R-:W-:Y:S01]  /*1cc90*/  IMAD.WIDE R24, R57, 0x2, R146 ;  /* 0x0000000239187825 */ /* 0x000fe200078e0292 */
[----:B------:R-:W-:Y:S01]  /*1cca0*/  PRMT R31, R122, 0x7632, R31 ;  /* 0x000076327a1f7816 */ /* 0x000fe2000000001f */
[----:B------:R-:W-:Y:S01]  /*1ccb0*/  @P1 STG.E.U16 desc[UR60][R26.64], R30 ;  /* 0x0000001e1a001986 */ /* 0x000fe2000c10153c */
[----:B---3--:R-:W-:-:S04]  /*1ccc0*/  ISETP.LT.AND P2, PT, R170, R56, !P2 ;  /* 0x00000038aa00720c */ /* 0x008fc80005741270 */
[----:B------:R-:W3:Y:S01]  /*1ccd0*/  LDC R10, c[0x0][0x228] ;  /* 0x00008a00ff0a7b82 */ /* 0x000ee20000000800 */
[----:B------:R-:W-:Y:S01]  /*1cce0*/  IMAD.WIDE R28, R57, 0x2, R14 ;  /* 0x00000002391c7825 */ /* 0x000fe200078e020e */
[----:B-----5:R-:W-:Y:S01]  /*1ccf0*/  ISETP.GE.AND P1, PT, R8, R59, PT ;  /* 0x0000003b0800720c */ /* 0x020fe20003f26270 */
[----:B------:R5:W-:Y:S03]  /*1cd00*/  @P4 STG.E.U16 desc[UR60][R24.64], R122 ;  /* 0x0000007a18004986 */ /* 0x000be6000c10153c */
[----:B------:R-:W-:Y:S01]  /*1cd10*/  ISETP.LT.AND P6, PT, R174, R58, !P1 ;  /* 0x0000003aae00720c */ /* 0x000fe20004fc1270 */
[----:B------:R5:W-:Y:S01]  /*1cd20*/  @P5 STG.E.U16 desc[UR60][R28.64], R31 ;  /* 0x0000001f1c005986 */ /* 0x000be2000c10153c */
[----:B------:R-:W-:Y:S01]  /*1cd30*/  ISETP.LT.AND P5, PT, R173, R60, !P1 ;  /* 0x0000003cad00720c */ /* 0x000fe20004fa1270 */
[----:B------:R-:W3:Y:S01]  /*1cd40*/  LDC R52, c[0x0][0x228] ;  /* 0x00008a00ff347b82 */ /* 0x000ee20000000800 */
[----:B-1----:R-:W-:-:S04]  /*1cd50*/  IMAD.WIDE R2, R57, 0x2, R12 ;  /* 0x0000000239027825 */ /* 0x002fc800078e020c */
[C---:B------:R-:W-:Y:S02]  /*1cd60*/  IMAD.IADD R59, R57.reuse, 0x1, R148 ;  /* 0x00000001393b7824 */ /* 0x040fe400078e0294 */
[----:B-----5:R-:W-:Y:S01]  /*1cd70*/  IMAD.WIDE R24, R57, 0x2, R54 ;  /* 0x0000000239187825 */ /* 0x020fe200078e0236 */
[----:B------:R-:W1:Y:S01]  /*1cd80*/  LDC R58, c[0x0][0x228] ;  /* 0x00008a00ff3a7b82 */ /* 0x000e620000000800 */
[----:B------:R-:W-:Y:S02]  /*1cd90*/  PRMT R29, R126, 0x7632, R29 ;  /* 0x000076327e1d7816 */ /* 0x000fe4000000001d */
[----:B------:R-:W-:Y:S01]  /*1cda0*/  VIADD R8, R175, 0x16 ;  /* 0x00000016af087836 */ /* 0x000fe20000000000 */
[----:B------:R5:W-:Y:S01]  /*1cdb0*/  @P3 STG.E.U16 desc[UR60][R2.64], R126 ;  /* 0x0000007e02003986 */ /* 0x000be2000c10153c */
[----:B------:R-:W-:-:S03]  /*1cdc0*/  IMAD.WIDE R26, R59, 0x2, R146 ;  /* 0x000000023b1a7825 */ /* 0x000fc600078e0292 */
[----:B------:R-:W1:Y:S01]  /*1cdd0*/  LDC R63, c[0x0][0x22c] ;  /* 0x00008b00ff3f7b82 */ /* 0x000e620000000800 */
[----:B------:R5:W-:Y:S01]  /*1cde0*/  @P2 STG.E.U16 desc[UR60][R24.64], R29 ;  /* 0x0000001d18002986 */ /* 0x000be2000c10153c */
[----:B0-----:R-:W-:Y:S02]  /*1cdf0*/  ISETP.LT.AND P4, PT, R172, R20, !P1 ;  /* 0x00000014ac00720c */ /* 0x001fe40004f81270 */
[----:B--2---:R-:W-:Y:S02]  /*1ce00*/  ISETP.LT.AND P3, PT, R170, R22, !P1 ;  /* 0x00000016aa00720c */ /* 0x004fe40004f61270 */
[----:B----4-:R-:W-:Y:S02]  /*1ce10*/  ISETP.GE.AND P1, PT, R8, R61, PT ;  /* 0x0000003d0800720c */ /* 0x010fe40003f26270 */
[----:B-----5:R-:W-:Y:S01]  /*1ce20*/  PRMT R3, R130, 0x7632, R3 ;  /* 0x0000763282037816 */ /* 0x020fe20000000003 */
[----:B------:R-:W-:Y:S01]  /*1ce30*/  @P6 STG.E.U16 desc[UR60][R26.64], R130 ;  /* 0x000000821a006986 */ /* 0x000fe2000c10153c */
[----:B------:R-:W0:Y:S01]  /*1ce40*/  LDC R60, c[0x0][0x228] ;  /* 0x00008a00ff3c7b82 */ /* 0x000e220000000800 */
[----:B------:R-:W-:-:S05]  /*1ce50*/  IMAD.WIDE R28, R59, 0x2, R14 ;  /* 0x000000023b1c7825 */ /* 0x000fca00078e020e */
[----:B------:R2:W-:Y:S01]  /*1ce60*/  @P5 STG.E.U16 desc[UR60][R28.64], R3 ;  /* 0x000000031c005986 */ /* 0x0005e2000c10153c */
[----:B---3--:R-:W-:Y:S01]  /*1ce70*/  ISETP.LT.AND P5, PT, R174, R10, !P1 ;  /* 0x0000000aae00720c */ /* 0x008fe20004fa1270 */
[C---:B------:R-:W-:Y:S01]  /*1ce80*/  IMAD.WIDE R30, R59.reuse, 0x2, R12 ;  /* 0x000000023b1e7825 */ /* 0x040fe200078e020c */
[----:B------:R-:W3:Y:S01]  /*1ce90*/  LDC R10, c[0x0][0x228] ;  /* 0x00008a00ff0a7b82 */ /* 0x000ee20000000800 */
[----:B------:R-:W-:Y:S02]  /*1cea0*/  PRMT R20, R142, 0x7632, R20 ;  /* 0x000076328e147816 */ /* 0x000fe40000000014 */
[----:B------:R-:W-:Y:S01]  /*1ceb0*/  IMAD.WIDE R56, R59, 0x2, R54 ;  /* 0x000000023b387825 */ /* 0x000fe200078e0236 */
[----:B------:R-:W-:Y:S04]  /*1cec0*/  @P4 STG.E.U16 desc[UR60][R30.64], R142 ;  /* 0x0000008e1e004986 */ /* 0x000fe8000c10153c */
[----:B------:R-:W4:Y:S01]  /*1ced0*/  LDC R62, c[0x0][0x228] ;  /* 0x00008a00ff3e7b82 */ /* 0x000f220000000800 */
[----:B------:R5:W-:Y:S01]  /*1cee0*/  @P3 STG.E.U16 desc[UR60][R56.64], R20 ;  /* 0x0000001438003986 */ /* 0x000be2000c10153c */
[----:B------:R-:W-:Y:S01]  /*1cef0*/  ISETP.LT.AND P4, PT, R173, R52, !P1 ;  /* 0x00000034ad00720c */ /* 0x000fe20004f81270 */
[----:B------:R-:W-:-:S05]  /*1cf00*/  VIADD R2, R175, 0x17 ;  /* 0x00000017af027836 */ /* 0x000fca0000000000 */
[----:B------:R-:W4:Y:S01]  /*1cf10*/  LDC R8, c[0x0][0x228] ;  /* 0x00008a00ff087b82 */ /* 0x000f220000000800 */
[----:B-1----:R-:W-:Y:S01]  /*1cf20*/  ISETP.LT.AND P3, PT, R172, R58, !P1 ;  /* 0x0000003aac00720c */ /* 0x002fe20004f61270 */
[----:B--2---:R-:W-:Y:S01]  /*1cf30*/  IMAD.IADD R29, R59, 0x1, R148 ;  /* 0x000000013b1d7824 */ /* 0x004fe200078e0294 */
[----:B------:R-:W-:-:S05]  /*1cf40*/  ISETP.GE.AND P2, PT, R2, R63, PT ;  /* 0x0000003f0200720c */ /* 0x000fca0003f46270 */
[----:B-----5:R-:W1:Y:S01]  /*1cf50*/  LDC R20, c[0x0][0x228] ;  /* 0x00008a00ff147b82 */ /* 0x020e620000000800 */
[----:B------:R-:W-:Y:S01]  /*1cf60*/  IMAD.WIDE R2, R29, 0x2, R146 ;  /* 0x000000021d027825 */ /* 0x000fe200078e0292 */
[----:B------:R-:W-:-:S03]  /*1cf70*/  PRMT R56, R123, 0x7632, R56 ;  /* 0x000076327b387816 */ /* 0x000fc60000000038 */
[----:B------:R-:W-:-:S03]  /*1cf80*/  IMAD.WIDE R24, R29, 0x2, R14 ;  /* 0x000000021d187825 */ /* 0x000fc600078e020e */
[----:B------:R-:W2:Y:S01]  /*1cf90*/  LDC R61, c[0x0][0x22c] ;  /* 0x00008b00ff3d7b82 */ /* 0x000ea20000000800 */
[----:B------:R-:W-:Y:S01]  /*1cfa0*/  IMAD.WIDE R26, R29, 0x2, R12 ;  /* 0x000000021d1a7825 */ /* 0x000fe200078e020c */
[----:B------:R-:W-:Y:S04]  /*1cfb0*/  @P5 STG.E.U16 desc[UR60][R2.64], R123 ;  /* 0x0000007b02005986 */ /* 0x000fe8000c10153c */
[----:B------:R5:W-:Y:S02]  /*1cfc0*/  @P4 STG.E.U16 desc[UR60][R24.64], R56 ;  /* 0x0000003818004986 */ /* 0x000be4000c10153c */
[----:B------:R-:W2:Y:S02]  /*1cfd0*/  LDC R22, c[0x0][0x228] ;  /* 0x00008a00ff167b82 */ /* 0x000ea40000000800 */
[----:B------:R-:W-:Y:S01]  /*1cfe0*/  @P3 STG.E.U16 desc[UR60][R26.64], R127 ;  /* 0x0000007f1a003986 */ /* 0x000fe2000c10153c */
[----:B---3--:R-:W-:-:S05]  /*1cff0*/  ISETP.LT.AND P3, PT, R172, R10, !P2 ;  /* 0x0000000aac00720c */ /* 0x008fca0005761270 */
[----:B------:R-:W3:Y:S01]  /*1d000*/  LDC R52, c[0x0][0x228] ;  /* 0x00008a00ff347b82 */ /* 0x000ee20000000800 */
[----:B0-----:R-:W-:Y:S02]  /*1d010*/  ISETP.LT.AND P1, PT, R170, R60, !P1 ;  /* 0x0000003caa00720c */ /* 0x001fe40004f21270 */
[----:B----4-:R-:W-:-:S05]  /*1d020*/  ISETP.LT.AND P6, PT, R174, R62, !P2 ;  /* 0x0000003eae00720c */ /* 0x010fca00057c1270 */
[----:B------:R-:W0:Y:S01]  /*1d030*/  LDC R10, c[0x0][0x228] ;  /* 0x00008a00ff0a7b82 */ /* 0x000e220000000800 */
[----:B------:R-:W-:Y:S01]  /*1d040*/  ISETP.LT.AND P4, PT, R173, R8, !P2 ;  /* 0x00000008ad00720c */ /* 0x000fe20005781270 */
[----:B------:R-:W-:Y:S01]  /*1d050*/  IMAD.IADD R57, R29, 0x1, R148 ;  /* 0x000000011d397824 */ /* 0x000fe200078e0294 */
[----:B------:R-:W-:Y:S01]  /*1d060*/  PRMT R59, R127, 0x7632, R59 ;  /* 0x000076327f3b7816 */ /* 0x000fe2000000003b */
[----:B------:R-:W-:Y:S01]  /*1d070*/  IMAD.WIDE R28, R29, 0x2, R54 ;  /* 0x000000021d1c7825 */ /* 0x000fe200078e0236 */
[----:B-1----:R-:W-:-:S03]  /*1d080*/  ISETP.LT.AND P2, PT, R170, R20, !P2 ;  /* 0x00000014aa00720c */ /* 0x002fc60005741270 */
[----:B------:R-:W1:Y:S01]  /*1d090*/  LDC R63, c[0x0][0x22c] ;  /* 0x00008b00ff3f7b82 */ /* 0x000e620000000800 */
[----:B------:R-:W-:Y:S01]  /*1d0a0*/  IMAD.WIDE R30, R57, 0x2, R146 ;  /* 0x00000002391e7825 */ /* 0x000fe200078e0292 */
[----:B-----5:R-:W-:-:S03]  /*1d0b0*/  PRMT R25, R131, 0x7632, R25 ;  /* 0x0000763283197816 */ /* 0x020fc60000000019 */
[----:B------:R-:W-:Y:S02]  /*1d0c0*/  VIADD R8, R175, 0x18 ;  /* 0x00000018af087836 */ /* 0x000fe40000000000 */
[----:B------:R-:W-:Y:S01]  /*1d0d0*/  IMAD.WIDE R2, R57, 0x2, R14 ;  /* 0x0000000239027825 */ /* 0x000fe200078e020e */
[----:B------:R-:W4:Y:S01]  /*1d0e0*/  LDC R20, c[0x0][0x228] ;  /* 0x00008a00ff147b82 */ /* 0x000f220000000800 */
[----:B------:R-:W-:Y:S01]  /*1d0f0*/  @P1 STG.E.U16 desc[UR60][R28.64], R59 ;  /* 0x0000003b1c001986 */ /* 0x000fe2000c10153c */
[----:B--2---:R-:W-:-:S03]  /*1d100*/  ISETP.GE.AND P1, PT, R8, R61, PT ;  /* 0x0000003d0800720c */ /* 0x004fc60003f26270 */
[----:B------:R-:W-:Y:S03]  /*1d110*/  @P6 STG.E.U16 desc[UR60][R30.64], R131 ;  /* 0x000000831e006986 */ /* 0x000fe6000c10153c */
[----:B------:R-:W2:Y:S01]  /*1d120*/  LDC R56, c[0x0][0x228] ;  /* 0x00008a00ff387b82 */ /* 0x000ea20000000800 */
[----:B------:R5:W-:Y:S01]  /*1d130*/  @P4 STG.E.U16 desc[UR60][R2.64], R25 ;  /* 0x0000001902004986 */ /* 0x000be2000c10153c */
[----:B------:R-:W-:Y:S02]  /*1d140*/  ISETP.LT.AND P5, PT, R174, R22, !P1 ;  /* 0x00000016ae00720c */ /* 0x000fe40004fa1270 */
[----:B---3--:R-:W-:-:S04]  /*1d150*/  ISETP.LT.AND P6, PT, R173, R52, !P1 ;  /* 0x00000034ad00720c */ /* 0x008fc80004fc1270 */
[----:B------:R-:W3:Y:S01]  /*1d160*/  LDC R58, c[0x0][0x228] ;  /* 0x00008a00ff3a7b82 */ /* 0x000ee20000000800 */
[----:B-----5:R-:W-:-:S07]  /*1d170*/  IMAD.WIDE R24, R57, 0x2, R12 ;  /* 0x0000000239187825 */ /* 0x020fce00078e020c */
[----:B------:R-:W5:Y:S01]  /*1d180*/  LDC R60, c[0x0][0x228] ;  /* 0x00008a00ff3c7b82 */ /* 0x000f620000000800 */
[----:B------:R-:W-:Y:S01]  /*1d190*/  @P3 STG.E.U16 desc[UR60][R24.64], R143 ;  /* 0x0000008f18003986 */ /* 0x000fe2000c10153c */
[----:B0-----:R-:W-:Y:S01]  /*1d1a0*/  ISETP.LT.AND P3, PT, R172, R10, !P1 ;  /* 0x0000000aac00720c */ /* 0x001fe20004f61270 */
[----:B------:R-:W-:Y:S01]  /*1d1b0*/  IMAD.IADD R59, R57, 0x1, R148 ;  /* 0x00000001393b7824 */ /* 0x000fe200078e0294 */
[----:B------:R-:W-:Y:S01]  /*1d1c0*/  PRMT R3, R143, 0x7632, R3 ;  /* 0x000076328f037816 */ /* 0x000fe20000000003 */
[----:B------:R-:W-:-:S03]  /*1d1d0*/  IMAD.WIDE R26, R57, 0x2, R54 ;  /* 0x00000002391a7825 */ /* 0x000fc600078e0236 */
[----:B------:R-:W0:Y:S01]  /*1d1e0*/  LDC R10, c[0x0][0x228] ;  /* 0x00008a00ff0a7b82 */ /* 0x000e220000000800 */
[----:B------:R-:W-:Y:S01]  /*1d1f0*/  VIADD R8, R175, 0x19 ;  /* 0x00000019af087836 */ /* 0x000fe20000000000 */
[----:B------:R-:W-:Y:S01]  /*1d200*/  PRMT R52, R32, 0x7632, R52 ;  /* 0x0000763220347816 */ /* 0x000fe20000000034 */
[C---:B------:R-:W-:Y:S01]  /*1d210*/  IMAD.WIDE R28, R59.reuse, 0x2, R146 ;  /* 0x000000023b1c7825 */ /* 0x040fe200078e0292 */
[----:B------:R-:W-:Y:S04]  /*1d220*/  @P2 STG.E.U16 desc[UR60][R26.64], R3 ;  /* 0x000000031a002986 */ /* 0x000fe8000c10153c */
[----:B------:R-:W0:Y:S01]  /*1d230*/  LDC R61, c[0x0][0x22c] ;  /* 0x00008b00ff3d7b82 */ /* 0x000e220000000800 */
[----:B------:R-:W-:Y:S01]  /*1d240*/  IMAD.WIDE R30, R59, 0x2, R14 ;  /* 0x000000023b1e7825 */ /* 0x000fe200078e020e */
[----:B-1----:R-:W-:Y:S01]  /*1d250*/  ISETP.GE.AND P2, PT, R8, R63, PT ;  /* 0x0000003f0800720c */ /* 0x002fe20003f46270 */
[----:B------:R1:W-:Y:S05]  /*1d260*/  @P5 STG.E.U16 desc[UR60][R28.64], R32 ;  /* 0x000000201c005986 */ /* 0x0003ea000c10153c */
[----:B------:R-:W0:Y:S01]  /*1d270*/  LDC R22, c[0x0][0x228] ;  /* 0x00008a00ff167b82 */ /* 0x000e220000000800 */
[----:B------:R3:W-:Y:S01]  /*1d280*/  @P6 STG.E.U16 desc[UR60][R30.64], R52 ;  /* 0x000000341e006986 */ /* 0x0007e2000c10153c */
[----:B----4-:R-:W-:-:S02]  /*1d290*/  ISETP.LT.AND P4, PT, R172, R20, !P2 ;  /* 0x00000014ac00720c */ /* 0x010fc40005781270 */
[----:B--2---:R-:W-:-:S04]  /*1d2a0*/  ISETP.LT.AND P1, PT, R170, R56, !P1 ;  /* 0x00000038aa00720c */ /* 0x004fc80004f21270 */
[----:B-1----:R-:W1:Y:S01]  /*1d2b0*/  LDC R32, c[0x0][0x228] ;  /* 0x00008a00ff207b82 */ /* 0x002e620000000800 */
[----:B---3--:R-:W-:-:S07]  /*1d2c0*/  ISETP.LT.AND P5, PT, R174, R58, !P2 ;  /* 0x0000003aae00720c */ /* 0x008fce00057a1270 */
[----:B------:R-:W2:Y:S01]  /*1d2d0*/  LDC R52, c[0x0][0x228] ;  /* 0x00008a00ff347b82 */ /* 0x000ea20000000800 */
[----:B-----5:R-:W-:-:S07]  /*1d2e0*/  ISETP.LT.AND P6, PT, R173, R60, !P2 ;  /* 0x0000003cad00720c */ /* 0x020fce00057c1270 */
[----:B------:R-:W3:Y:S01]  /*1d2f0*/  LDC R20, c[0x0][0x228] ;  /* 0x00008a00ff147b82 */ /* 0x000ee20000000800 */
[----:B------:R-:W-:Y:S01]  /*1d300*/  IMAD.WIDE R2, R59, 0x2, R12 ;  /* 0x000000023b027825 */ /* 0x000fe200078e020c */
[----:B------:R-:W-:-:S03]  /*1d310*/  PRMT R31, R132, 0x7632, R31 ;  /* 0x00007632841f7816 */ /* 0x000fc6000000001f */
[----:B------:R-:W-:-:S03]  /*1d320*/  IMAD.IADD R57, R59, 0x1, R148 ;  /* 0x000000013b397824 */ /* 0x000fc600078e0294 */
[----:B------:R-:W4:Y:S01]  /*1d330*/  LDC R63, c[0x0][0x22c] ;  /* 0x00008b00ff3f7b82 */ /* 0x000f220000000800 */
[----:B------:R-:W-:Y:S01]  /*1d340*/  IMAD.WIDE R24, R59, 0x2, R54 ;  /* 0x000000023b187825 */ /* 0x000fe200078e0236 */
[----:B0-----:R-:W-:-:S03]  /*1d350*/  ISETP.LT.AND P2, PT, R170, R10, !P2 ;  /* 0x0000000aaa00720c */ /* 0x001fc60005741270 */
[----:B------:R-:W-:Y:S01]  /*1d360*/  VIADD R8, R175, 0x1a ;  /* 0x0000001aaf087836 */ /* 0x000fe20000000000 */
[----:B------:R-:W-:Y:S02]  /*1d370*/  @P3 STG.E.U16 desc[UR60][R2.64], R132 ;  /* 0x0000008402003986 */ /* 0x000fe4000c10153c */
[----:B------:R-:W0:Y:S01]  /*1d380*/  LDC R56, c[0x0][0x228] ;  /* 0x00008a00ff387b82 */ /* 0x000e220000000800 */
[C---:B------:R-:W-:Y:S01]  /*1d390*/  IMAD.WIDE R26, R57.reuse, 0x2, R146 ;  /* 0x00000002391a7825 */ /* 0x040fe200078e0292 */
[----:B------:R-:W-:Y:S01]  /*1d3a0*/  PRMT R59, R100, 0x7632, R59 ;  /* 0x00007632643b7816 */ /* 0x000fe2000000003b */
[----:B------:R5:W-:Y:S01]  /*1d3b0*/  @P1 STG.E.U16 desc[UR60][R24.64], R31 ;  /* 0x0000001f18001986 */ /* 0x000be2000c10153c */
[----:B------:R-:W-:Y:S01]  /*1d3c0*/  ISETP.GE.AND P1, PT, R8, R61, PT ;  /* 0x0000003d0800720c */ /* 0x000fe20003f26270 */
[----:B------:R-:W-:-:S03]  /*1d3d0*/  IMAD.WIDE R28, R57, 0x2, R14 ;  /* 0x00000002391c7825 */ /* 0x000fc600078e020e */
[----:B------:R-:W0:Y:S01]  /*1d3e0*/  LDC R58, c[0x0][0x228] ;  /* 0x00008a00ff3a7b82 */ /* 0x000e220000000800 */
[----:B------:R-:W-:Y:S01]  /*1d3f0*/  @P5 STG.E.U16 desc[UR60][R26.64], R100 ;  /* 0x000000641a005986 */ /* 0x000fe2000c10153c */
[----:B------:R-:W-:-:S06]  /*1d400*/  ISETP.LT.AND P3, PT, R174, R22, !P1 ;  /* 0x00000016ae00720c */ /* 0x000fcc0004f61270 */
[----:B------:R-:W0:Y:S01]  /*1d410*/  LDC R60, c[0x0][0x228] ;  /* 0x00008a00ff3c7b82 */ /* 0x000e220000000800 */
[----:B-----5:R-:W-:Y:S01]  /*1d420*/  IMAD.WIDE R30, R57, 0x2, R12 ;  /* 0x00000002391e7825 */ /* 0x020fe200078e020c */
[----:B------:R5:W-:Y:S01]  /*1d430*/  @P6 STG.E.U16 desc[UR60][R28.64], R59 ;  /* 0x0000003b1c006986 */ /* 0x000be2000c10153c */
[----:B------:R-:W-:-:S05]  /*1d440*/  PRMT R22, R68, 0x7632, R22 ;  /* 0x0000763244167816 */ /* 0x000fca0000000016 */
[----:B------:R-:W0:Y:S01]  /*1d450*/  LDC R10, c[0x0][0x228] ;  /* 0x00008a00ff0a7b82 */ /* 0x000e220000000800 */
[----:B------:R-:W-:Y:S01]  /*1d460*/  IMAD.WIDE R2, R57, 0x2, R54 ;  /* 0x0000000239027825 */ /* 0x000fe200078e0236 */
[----:B------:R4:W-:Y:S01]  /*1d470*/  @P4 STG.E.U16 desc[UR60][R30.64], R68 ;  /* 0x000000441e004986 */ /* 0x0009e2000c10153c */
[----:B-1----:R-:W-:Y:S02]  /*1d480*/  ISETP.LT.AND P4, PT, R173, R32, !P1 ;  /* 0x00000020ad00720c */ /* 0x002fe40004f81270 */
[----:B-----5:R-:W-:-:S03]  /*1d490*/  IMAD.IADD R59, R57, 0x1, R148 ;  /* 0x00000001393b7824 */ /* 0x020fc600078e0294 */
[----:B------:R-:W1:Y:S01]  /*1d4a0*/  LDC R57, c[0x0][0x22c] ;  /* 0x00008b00ff397b82 */ /* 0x000e620000000800 */
[----:B--2---:R-:W-:Y:S01]  /*1d4b0*/  ISETP.LT.AND P5, PT, R172, R52, !P1 ;  /* 0x00000034ac00720c */ /* 0x004fe20004fa1270 */
[----:B------:R2:W-:Y:S01]  /*1d4c0*/  @P2 STG.E.U16 desc[UR60][R2.64], R22 ;  /* 0x0000001602002986 */ /* 0x0005e2000c10153c */
[----:B---3--:R-:W-:Y:S01]  /*1d4d0*/  ISETP.LT.AND P1, PT, R170, R20, !P1 ;  /* 0x00000014aa00720c */ /* 0x008fe20004f21270 */
[----:B------:R-:W-:-:S04]  /*1d4e0*/  VIADD R8, R175, 0x1b ;  /* 0x0000001baf087836 */ /* 0x000fc80000000000 */
[----:B------:R-:W3:Y:S01]  /*1d4f0*/  LDC R20, c[0x0][0x228] ;  /* 0x00008a00ff147b82 */ /* 0x000ee20000000800 */
[----:B------:R-:W-:Y:S01]  /*1d500*/  IMAD.WIDE R24, R59, 0x2, R146 ;  /* 0x000000023b187825 */ /* 0x000fe200078e0292 */
[----:B----4-:R-:W-:-:S06]  /*1d510*/  PRMT R30, R33, 0x7632, R30 ;  /* 0x00007632211e7816 */ /* 0x010fcc000000001e */
[----:B--2---:R-:W2:Y:S01]  /*1d520*/  LDC R22, c[0x0][0x228] ;  /* 0x00008a00ff167b82 */ /* 0x004ea20000000800 */
[----:B------:R-:W-:Y:S01]  /*1d530*/  IMAD.WIDE R26, R59, 0x2, R14 ;  /* 0x000000023b1a7825 */ /* 0x000fe200078e020e */
[----:B------:R-:W-:-:S06]  /*1d540*/  ISETP.GE.AND P2, PT, R8, R63, PT ;  /* 0x0000003f0800720c */ /* 0x000fcc0003f46270 */
[----:B------:R-:W4:Y:S01]  /*1d550*/  LDC R32, c[0x0][0x228] ;  /* 0x00008a00ff207b82 */ /* 0x000f220000000800 */
[C---:B------:R-:W-:Y:S01]  /*1d560*/  IMAD.WIDE R28, R59.reuse, 0x2, R12 ;  /* 0x000000023b1c7825 */ /* 0x040fe200078e020c */
[----:B------:R5:W-:Y:S01]  /*1d570*/  @P3 STG.E.U16 desc[UR60][R24.64], R33 ;  /* 0x0000002118003986 */ /* 0x000be2000c10153c */
[----:B0-----:R-:W-:Y:S02]  /*1d580*/  ISETP.LT.AND P3, PT, R174, R56, !P2 ;  /* 0x00000038ae00720c */ /* 0x001fe40005761270 */
[----:B------:R-:W-:Y:S01]  /*1d590*/  IMAD.WIDE R2, R59, 0x2, R54 ;  /* 0x000000023b027825 */ /* 0x000fe200078e0236 */
[----:B------:R0:W-:Y:S01]  /*1d5a0*/  @P4 STG.E.U16 desc[UR60][R26.64], R30 ;  /* 0x0000001e1a004986 */ /* 0x0001e2000c10153c */
[----:B------:R-:W-:Y:S01]  /*1d5b0*/  ISETP.LT.AND P4, PT, R173, R58, !P2 ;  /* 0x0000003aad00720c */ /* 0x000fe20005781270 */
[----:B------:R-:W4:Y:S02]  /*1d5c0*/  LDC R52, c[0x0][0x228] ;  /* 0x00008a00ff347b82 */ /* 0x000f240000000800 */
[----:B------:R1:W-:Y:S01]  /*1d5d0*/  @P5 STG.E.U16 desc[UR60][R28.64], R133 ;  /* 0x000000851c005986 */ /* 0x0003e2000c10153c */
[----:B------:R-:W-:Y:S01]  /*1d5e0*/  ISETP.LT.AND P5, PT, R172, R60, !P2 ;  /* 0x0000003cac00720c */ /* 0x000fe200057a1270 */
[----:B-----5:R-:W-:-:S04]  /*1d5f0*/  IMAD.IADD R33, R59, 0x1, R148 ;  /* 0x000000013b217824 */ /* 0x020fc800078e0294 */
[----:B------:R-:W5:Y:S01]  /*1d600*/  LDC R59, c[0x0][0x22c] ;  /* 0x00008b00ff3b7b82 */ /* 0x000f620000000800 */
[----:B------:R-:W-:Y:S01]  /*1d610*/  PRMT R31, R133, 0x7632, R31 ;  /* 0x00007632851f7816 */ /* 0x000fe2000000001f */
[----:B------:R-:W-:Y:S01]  /*1d620*/  VIADD R8, R175, 0x1c ;  /* 0x0000001caf087836 */ /* 0x000fe20000000000 */
[----:B------:R-:W-:Y:S01]  /*1d630*/  ISETP.LT.AND P2, PT, R170, R10, !P2 ;  /* 0x0000000aaa00720c */ /* 0x000fe20005741270 */
[----:B------:R-:W-:Y:S01]  /*1d640*/  IMAD.WIDE R24, R33, 0x2, R146 ;  /* 0x0000000221187825 */ /* 0x000fe200078e0292 */
[----:B------:R-:W-:-:S03]  /*1d650*/  PRMT R60, R101, 0x7632, R60 ;  /* 0x00007632653c7816 */ /* 0x000fc6000000003c */
[----:B------:R-:W5:Y:S01]  /*1d660*/  LDC R10, c[0x0][0x228] ;  /* 0x00008a00ff0a7b82 */ /* 0x000f620000000800 */
[C---:B0-----:R-:W-:Y:S01]  /*1d670*/  IMAD.WIDE R26, R33.reuse, 0x2, R14 ;  /* 0x00000002211a7825 */ /* 0x041fe200078e020e */
[----:B------:R0:W-:Y:S01]  /*1d680*/  @P1 STG.E.U16 desc[UR60][R2.64], R31 ;  /* 0x0000001f02001986 */ /* 0x0001e2000c10153c */
[----:B-1----:R-:W-:Y:S02]  /*1d690*/  ISETP.GE.AND P1, PT, R8, R57, PT ;  /* 0x000000390800720c */ /* 0x002fe40003f26270 */
[----:B------:R-:W-:Y:S01]  /*1d6a0*/  IMAD.WIDE R28, R33, 0x2, R12 ;  /* 0x00000002211c7825 */ /* 0x000fe200078e020c */
[----:B------:R1:W-:Y:S01]  /*1d6b0*/  @P3 STG.E.U16 desc[UR60][R24.64], R101 ;  /* 0x0000006518003986 */ /* 0x0003e2000c10153c */
[----:B---3--:R-:W-:Y:S01]  /*1d6c0*/  ISETP.LT.AND P3, PT, R174, R20, !P1 ;  /* 0x00000014ae00720c */ /* 0x008fe20004f61270 */
[----:B------:R-:W3:Y:S02]  /*1d6d0*/  LDC R56, c[0x0][0x228] ;  /* 0x00008a00ff387b82 */ /* 0x000ee40000000800 */
[----:B------:R1:W-:Y:S01]  /*1d6e0*/  @P4 STG.E.U16 desc[UR60][R26.64], R60 ;  /* 0x0000003c1a004986 */ /* 0x0003e2000c10153c */
[----:B--2---:R-:W-:-:S03]  /*1d6f0*/  ISETP.LT.AND P4, PT, R173, R22, !P1 ;  /* 0x00000016ad00720c */ /* 0x004fc60004f81270 */
[----:B------:R-:W-:Y:S01]  /*1d700*/  @P5 STG.E.U16 desc[UR60][R28.64], R69 ;  /* 0x000000451c005986 */ /* 0x000fe2000c10153c */
[----:B0-----:R-:W-:Y:S01]  /*1d710*/  PRMT R3, R69, 0x7632, R3 ;  /* 0x0000763245037816 */ /* 0x001fe20000000003 */
[C---:B------:R-:W-:Y:S01]  /*1d720*/  IMAD.WIDE R30, R33.reuse, 0x2, R54 ;  /* 0x00000002211e7825 */ /* 0x040fe200078e0236 */
[----:B----4-:R-:W-:Y:S01]  /*1d730*/  ISETP.LT.AND P5, PT, R172, R32, !P1 ;  /* 0x00000020ac00720c */ /* 0x010fe20004fa1270 */
[----:B------:R-:W0:Y:S02]  /*1d740*/  LDC R20, c[0x0][0x228] ;  /* 0x00008a00ff147b82 */ /* 0x000e240000000800 */
[----:B------:R-:W-:Y:S01]  /*1d750*/  IMAD.IADD R33, R33, 0x1, R148 ;  /* 0x0000000121217824 */ /* 0x000fe200078e0294 */
[----:B------:R2:W-:Y:S01]  /*1d760*/  @P2 STG.E.U16 desc[UR60][R30.64], R3 ;  /* 0x000000031e002986 */ /* 0x0005e2000c10153c */
[----:B------:R-:W-:Y:S02]  /*1d770*/  VIADD R8, R175, 0x1d ;  /* 0x0000001daf087836 */ /* 0x000fe40000000000 */
[C---:B-1----:R-:W-:Y:S01]  /*1d780*/  IMAD.WIDE R24, R33.reuse, 0x2, R14 ;  /* 0x0000000221187825 */ /* 0x042fe200078e020e */
[----:B------:R-:W-:Y:S01]  /*1d790*/  ISETP.LT.AND P2, PT, R170, R52, !P1 ;  /* 0x00000034aa00720c */ /* 0x000fe20004f41270 */
[----:B------:R-:W1:Y:S02]  /*1d7a0*/  LDC R58, c[0x0][0x228] ;  /* 0x00008a00ff3a7b82 */ /* 0x000e640000000800 */
[----:B------:R-:W-:Y:S01]  /*1d7b0*/  IMAD.WIDE R26, R33, 0x2, R12 ;  /* 0x00000002211a7825 */ /* 0x000fe200078e020c */
[----:B-----5:R-:W-:-:S03]  /*1d7c0*/  ISETP.GE.AND P1, PT, R8, R59, PT ;  /* 0x0000003b0800720c */ /* 0x020fc60003f26270 */
[----:B--2---:R-:W-:Y:S01]  /*1d7d0*/  IMAD.WIDE R2, R33, 0x2, R146 ;  /* 0x0000000221027825 */ /* 0x004fe200078e0292 */
[----:B------:R-:W-:Y:S01]  /*1d7e0*/  PRMT R30, R34, 0x7632, R30 ;  /* 0x00007632221e7816 */ /* 0x000fe2000000001e */
[----:B------:R-:W2:Y:S03]  /*1d7f0*/  LDC R57, c[0x0][0x22c] ;  /* 0x00008b00ff397b82 */ /* 0x000ea60000000800 */
[----:B------:R-:W-:Y:S04]  /*1d800*/  @P3 STG.E.U16 desc[UR60][R2.64], R34 ;  /* 0x0000002202003986 */ /* 0x000fe8000c10153c */
[----:B------:R-:W-:Y:S01]  /*1d810*/  @P4 STG.E.U16 desc[UR60][R24.64], R30 ;  /* 0x0000001e18004986 */ /* 0x000fe2000c10153c */
[----:B------:R-:W4:Y:S03]  /*1d820*/  LDC R22, c[0x0][0x228] ;  /* 0x00008a00ff167b82 */ /* 0x000f260000000800 */
[----:B------:R-:W-:Y:S01]  /*1d830*/  @P5 STG.E.U16 desc[UR60][R26.64], R134 ;  /* 0x000000861a005986 */ /* 0x000fe2000c10153c */
[----:B------:R-:W-:-:S04]  /*1d840*/  ISETP.LT.AND P5, PT, R174, R10, !P1 ;  /* 0x0000000aae00720c */ /* 0x000fc80004fa1270 */
[----:B------:R-:W5:Y:S01]  /*1d850*/  LDC R10, c[0x0][0x228] ;  /* 0x00008a00ff0a7b82 */ /* 0x000f620000000800 */
[----:B------:R-:W-:Y:S01]  /*1d860*/  IMAD.WIDE R28, R33, 0x2, R54 ;  /* 0x00000002211c7825 */ /* 0x000fe200078e0236 */
[----:B------:R-:W-:Y:S02]  /*1d870*/  PRMT R31, R134, 0x7632, R31 ;  /* 0x00007632861f7816 */ /* 0x000fe4000000001f */
[----:B---3--:R-:W-:-:S03]  /*1d880*/  ISETP.LT.AND P4, PT, R173, R56, !P1 ;  /* 0x00000038ad00720c */ /* 0x008fc60004f81270 */
[----:B------:R3:W-:Y:S01]  /*1d890*/  @P2 STG.E.U16 desc[UR60][R28.64], R31 ;  /* 0x0000001f1c002986 */ /* 0x0007e2000c10153c */
[----:B0-----:R-:W-:Y:S01]  /*1d8a0*/  ISETP.LT.AND P2, PT, R170, R20, !P1 ;  /* 0x00000014aa00720c */ /* 0x001fe20004f41270 */
[----:B------:R-:W0:Y:S01]  /*1d8b0*/  LDC R32, c[0x0][0x228] ;  /* 0x00008a00ff207b82 */ /* 0x000e220000000800 */
[----:B------:R-:W-:-:S07]  /*1d8c0*/  VIADD R8, R175, 0x1e ;  /* 0x0000001eaf087836 */ /* 0x000fce0000000000 */
[----:B------:R-:W0:Y:S01]  /*1d8d0*/  LDC R20, c[0x0][0x228] ;  /* 0x00008a00ff147b82 */ /* 0x000e220000000800 */
[----:B---3--:R-:W-:Y:S01]  /*1d8e0*/  IMAD.IADD R29, R33, 0x1, R148 ;  /* 0x00000001211d7824 */ /* 0x008fe200078e0294 */
[----:B-1----:R-:W-:Y:S02]  /*1d8f0*/  ISETP.LT.AND P3, PT, R172, R58, !P1 ;  /* 0x0000003aac00720c */ /* 0x002fe40004f61270 */
[----:B------:R-:W-:Y:S01]  /*1d900*/  PRMT R52, R102, 0x7632, R52 ;  /* 0x0000763266347816 */ /* 0x000fe20000000034 */
[C---:B------:R-:W-:Y:S01]  /*1d910*/  IMAD.WIDE R2, R29.reuse, 0x2, R146 ;  /* 0x000000021d027825 */ /* 0x040fe200078e0292 */
[----:B--2---:R-:W-:Y:S02]  /*1d920*/  ISETP.GE.AND P1, PT, R8, R57, PT ;  /* 0x000000390800720c */ /* 0x004fe40003f26270 */
[----:B------:R-:W1:Y:S01]  /*1d930*/  LDC R34, c[0x0][0x228] ;  /* 0x00008a00ff227b82 */ /* 0x000e620000000800 */
[----:B------:R-:W-:Y:S01]  /*1d940*/  IMAD.WIDE R24, R29, 0x2, R14 ;  /* 0x000000021d187825 */ /* 0x000fe200078e020e */
[----:B------:R-:W-:Y:S01]  /*1d950*/  @P5 STG.E.U16 desc[UR60][R2.64], R102 ;  /* 0x0000006602005986 */ /* 0x000fe2000c10153c */
[----:B----4-:R-:W-:-:S05]  /*1d960*/  ISETP.LT.AND P6, PT, R174, R22, !P1 ;  /* 0x00000016ae00720c */ /* 0x010fca0004fc1270 */
[----:B------:R-:W2:Y:S01]  /*1d970*/  LDC R57, c[0x0][0x22c] ;  /* 0x00008b00ff397b82 */ /* 0x000ea20000000800 */
[----:B------:R3:W-:Y:S01]  /*1d980*/  @P4 STG.E.U16 desc[UR60][R24.64], R52 ;  /* 0x0000003418004986 */ /* 0x0007e2000c10153c */
[----:B-----5:R-:W-:Y:S01]  /*1d990*/  ISETP.LT.AND P4, PT, R173, R10, !P1 ;  /* 0x0000000aad00720c */ /* 0x020fe20004f81270 */
[----:B------:R-:W-:-:S05]  /*1d9a0*/  IMAD.IADD R33, R29, 0x1, R148 ;  /* 0x000000011d217824 */ /* 0x000fca00078e0294 */
[----:B------:R-:W4:Y:S01]  /*1d9b0*/  LDC R22, c[0x0][0x228] ;  /* 0x00008a00ff167b82 */ /* 0x000f220000000800 */
[----:B------:R-:W-:Y:S01]  /*1d9c0*/  IMAD.WIDE R26, R29, 0x2, R12 ;  /* 0x000000021d1a7825 */ /* 0x000fe200078e020c */
[----:B------:R-:W-:-:S06]  /*1d9d0*/  PRMT R56, R70, 0x7632, R56 ;  /* 0x0000763246387816 */ /* 0x000fcc0000000038 */
[----:B------:R-:W5:Y:S01]  /*1d9e0*/  LDC R10, c[0x0][0x228] ;  /* 0x00008a00ff0a7b82 */ /* 0x000f620000000800 */
[----:B------:R-:W-:Y:S01]  /*1d9f0*/  IMAD.WIDE R28, R29, 0x2, R54 ;  /* 0x000000021d1c7825 */ /* 0x000fe200078e0236 */
[----:B------:R-:W-:Y:S01]  /*1da00*/  @P3 STG.E.U16 desc[UR60][R26.64], R70 ;  /* 0x000000461a003986 */ /* 0x000fe2000c10153c */
[----:B0-----:R-:W-:-:S03]  /*1da10*/  ISETP.LT.AND P3, PT, R172, R32, !P1 ;  /* 0x00000020ac00720c */ /* 0x001fc60004f61270 */
[----:B------:R-:W-:Y:S01]  /*1da20*/  @P2 STG.E.U16 desc[UR60][R28.64], R56 ;  /* 0x000000381c002986 */ /* 0x000fe2000c10153c */
[----:B------:R-:W-:Y:S01]  /*1da30*/  ISETP.LT.AND P2, PT, R170, R20, !P1 ;  /* 0x00000014aa00720c */ /* 0x000fe20004f41270 */
[----:B------:R-:W0:Y:S01]  /*1da40*/  LDC R59, c[0x0][0x22c] ;  /* 0x00008b00ff3b7b82 */ /* 0x000e220000000800 */
[----:B------:R-:W-:Y:S01]  /*1da50*/  IMAD.WIDE R30, R33, 0x2, R146 ;  /* 0x00000002211e7825 */ /* 0x000fe200078e0292 */
[----:B---3--:R-:W-:-:S03]  /*1da60*/  PRMT R25, R35, 0x7632, R25 ;  /* 0x0000763223197816 */ /* 0x008fc60000000019 */
[----:B------:R-:W-:-:S03]  /*1da70*/  IMAD.WIDE R2, R33, 0x2, R14 ;  /* 0x0000000221027825 */ /* 0x000fc600078e020e */
[----:B------:R-:W3:Y:S01]  /*1da80*/  LDC R20, c[0x0][0x228] ;  /* 0x00008a00ff147b82 */ /* 0x000ee20000000800 */
[----:B------:R-:W-:Y:S01]  /*1da90*/  VIADD R8, R175, 0x1f ;  /* 0x0000001faf087836 */ /* 0x000fe20000000000 */
[----:B------:R-:W-:Y:S06]  /*1daa0*/  @P6 STG.E.U16 desc[UR60][R30.64], R35 ;  /* 0x000000231e006986 */ /* 0x000fec000c10153c */
[----:B------:R-:W0:Y:S01]  /*1dab0*/  LDC R32, c[0x0][0x228] ;  /* 0x00008a00ff207b82 */ /* 0x000e220000000800 */
[----:B------:R1:W-:Y:S01]  /*1dac0*/  @P4 STG.E.U16 desc[UR60][R2.64], R25 ;  /* 0x0000001902004986 */ /* 0x0003e2000c10153c */
[----:B--2---:R-:W-:-:S04]  /*1dad0*/  ISETP.GE.AND P1, PT, R8, R57, PT ;  /* 0x000000390800720c */ /* 0x004fc80003f26270 */
[----:B----4-:R-:W-:Y:S02]  /*1dae0*/  ISETP.LT.AND P5, PT, R174, R22, !P1 ;  /* 0x00000016ae00720c */ /* 0x010fe40004fa1270 */
[----:B------:R-:W2:Y:S01]  /*1daf0*/  LDC R52, c[0x0][0x228] ;  /* 0x00008a00ff347b82 */ /* 0x000ea20000000800 */
[----:B-1----:R-:W-:-:S07]  /*1db00*/  IMAD.WIDE R24, R33, 0x2, R12 ;  /* 0x0000000221187825 */ /* 0x002fce00078e020c */
[----:B------:R-:W1:Y:S01]  /*1db10*/  LDC R22, c[0x0][0x228] ;  /* 0x00008a00ff167b82 */ /* 0x000e620000000800 */
[----:B------:R-:W-:Y:S01]  /*1db20*/  @P3 STG.E.U16 desc[UR60][R24.64], R135 ;  /* 0x0000008718003986 */ /* 0x000fe2000c10153c */
[----:B-----5:R-:W-:Y:S01]  /*1db30*/  ISETP.LT.AND P3, PT, R172, R10, !P1 ;  /* 0x0000000aac00720c */ /* 0x020fe20004f61270 */
[----:B------:R-:W-:Y:S01]  /*1db40*/  IMAD.WIDE R26, R33, 0x2, R54 ;  /* 0x00000002211a7825 */ /* 0x000fe200078e0236 */
[----:B------:R-:W-:-:S04]  /*1db50*/  PRMT R3, R135, 0x7632, R3 ;  /* 0x0000763287037816 */ /* 0x000fc80000000003 */
[----:B------:R-:W4:Y:S01]  /*1db60*/  LDC R10, c[0x0][0x228] ;  /* 0x00008a00ff0a7b82 */ /* 0x000f220000000800 */
[----:B------:R-:W-:Y:S01]  /*1db70*/  VIADD R8, R175, 0x20 ;  /* 0x00000020af087836 */ /* 0x000fe20000000000 */
[----:B------:R5:W-:Y:S01]  /*1db80*/  @P2 STG.E.U16 desc[UR60][R26.64], R3 ;  /* 0x000000031a002986 */ /* 0x000be2000c10153c */
[----:B------:R-:W-:Y:S02]  /*1db90*/  ISETP.LT.AND P6, PT, R173, R34, !P1 ;  /* 0x00000022ad00720c */ /* 0x000fe40004fc1270 */
[----:B---3--:R-:W-:-:S03]  /*1dba0*/  ISETP.LT.AND P1, PT, R170, R20, !P1 ;  /* 0x00000014aa00720c */ /* 0x008fc60004f21270 */
[----:B------:R-:W3:Y:S01]  /*1dbb0*/  LDC R57, c[0x0][0x22c] ;  /* 0x00008b00ff397b82 */ /* 0x000ee20000000800 */
[----:B0-----:R-:W-:Y:S01]  /*1dbc0*/  ISETP.GE.AND P2, PT, R8, R59, PT ;  /* 0x0000003b0800720c */ /* 0x001fe20003f46270 */
[----:B------:R-:W-:-:S03]  /*1dbd0*/  IMAD.IADD R35, R33, 0x1, R148 ;  /* 0x0000000121237824 */ /* 0x000fc600078e0294 */
[----:B------:R-:W-:-:S03]  /*1dbe0*/  ISETP.LT.AND P4, PT, R174, R32, !P2 ;  /* 0x00000020ae00720c */ /* 0x000fc60005781270 */
[----:B------:R-:W0:Y:S01]  /*1dbf0*/  LDC R20, c[0x0][0x228] ;  /* 0x00008a00ff147b82 */ /* 0x000e220000000800 */
[----:B------:R-:W-:Y:S01]  /*1dc00*/  IMAD.WIDE R28, R35, 0x2, R146 ;  /* 0x00000002231c7825 */ /* 0x000fe200078e0292 */
[----:B------:R-:W-:-:S03]  /*1dc10*/  PRMT R34, R103, 0x7632, R34 ;  /* 0x0000763267227816 */ /* 0x000fc60000000022 */
[----:B------:R-:W-:-:S03]  /*1dc20*/  IMAD.WIDE R30, R35, 0x2, R14 ;  /* 0x00000002231e7825 */ /* 0x000fc600078e020e */
[----:B------:R-:W0:Y:S01]  /*1dc30*/  LDC R32, c[0x0][0x228] ;  /* 0x00008a00ff207b82 */ /* 0x000e220000000800 */
[----:B------:R-:W-:Y:S01]  /*1dc40*/  @P5 STG.E.U16 desc[UR60][R28.64], R103 ;  /* 0x000000671c005986 */ /* 0x000fe2000c10153c */
[----:B--2---:R-:W-:Y:S01]  /*1dc50*/  ISETP.LT.AND P5, PT, R173, R52, !P2 ;  /* 0x00000034ad00720c */ /* 0x004fe200057a1270 */
[C---:B------:R-:W-:Y:S02]  /*1dc60*/  IMAD.IADD R33, R35.reuse, 0x1, R148 ;  /* 0x0000000123217824 */ /* 0x040fe400078e0294 */
[----:B------:R2:W-:Y:S01]  /*1dc70*/  @P6 STG.E.U16 desc[UR60][R30.64], R34 ;  /* 0x000000221e006986 */ /* 0x0005e2000c10153c */
[----:B-1----:R-:W-:Y:S01]  /*1dc80*/  ISETP.LT.AND P6, PT, R172, R22, !P2 ;  /* 0x00000016ac00720c */ /* 0x002fe200057c1270 */
[C---:B-----5:R-:W-:Y:S01]  /*1dc90*/  IMAD.WIDE R2, R35.reuse, 0x2, R12 ;  /* 0x0000000223027825 */ /* 0x060fe200078e020c */
[----:B----4-:R-:W-:Y:S01]  /*1dca0*/  ISETP.LT.AND P2, PT, R170, R10, !P2 ;  /* 0x0000000aaa00720c */ /* 0x010fe20005741270 */
[----:B------:R-:W1:Y:S02]  /*1dcb0*/  LDC R22, c[0x0][0x228] ;  /* 0x00008a00ff167b82 */ /* 0x000e640000000800 */
[----:B------:R-:W-:Y:S01]  /*1dcc0*/  IMAD.WIDE R24, R35, 0x2, R54 ;  /* 0x0000000223187825 */ /* 0x000fe200078e0236 */
[----:B------:R-:W-:-:S03]  /*1dcd0*/  PRMT R56, R71, 0x7632, R56 ;  /* 0x0000763247387816 */ /* 0x000fc60000000038 */
[----:B------:R-:W-:Y:S02]  /*1dce0*/  VIADD R8, R175, 0x21 ;  /* 0x00000021af087836 */ /* 0x000fe40000000000 */
[----:B--2---:R-:W2:Y:S01]  /*1dcf0*/  LDC R34, c[0x0][0x228] ;  /* 0x00008a00ff227b82 */ /* 0x004ea20000000800 */
[----:B------:R4:W-:Y:S07]  /*1dd00*/  @P3 STG.E.U16 desc[UR60][R2.64], R71 ;  /* 0x0000004702003986 */ /* 0x0009ee000c10153c */
[----:B------:R-:W5:Y:S01]  /*1dd10*/  LDC R35, c[0x0][0x22c] ;  /* 0x00008b00ff237b82 */ /* 0x000f620000000800 */
[----:B------:R-:W-:Y:S01]  /*1dd20*/  @P1 STG.E.U16 desc[UR60][R24.64], R56 ;  /* 0x0000003818001986 */ /* 0x000fe2000c10153c */
[----:B------:R-:W-:-:S06]  /*1dd30*/  IMAD.WIDE R26, R33, 0x2, R146 ;  /* 0x00000002211a7825 */ /* 0x000fcc00078e0292 */
[----:B------:R-:W1:Y:S01]  /*1dd40*/  LDC R10, c[0x0][0x228] ;  /* 0x00008a00ff0a7b82 */ /* 0x000e620000000800 */
[----:B---3--:R-:W-:Y:S01]  /*1dd50*/  ISETP.GE.AND P1, PT, R8, R57, PT ;  /* 0x000000390800720c */ /* 0x008fe20003f26270 */
[----:B------:R-:W-:Y:S01]  /*1dd60*/  IMAD.WIDE R28, R33, 0x2, R14 ;  /* 0x00000002211c7825 */ /* 0x000fe200078e020e */
[----:B------:R-:W-:-:S03]  /*1dd70*/  PRMT R58, R36, 0x7632, R58 ;  /* 0x00007632243a7816 */ /* 0x000fc6000000003a */
[----:B------:R-:W-:Y:S02]  /*1dd80*/  IMAD.WIDE R30, R33, 0x2, R12 ;  /* 0x00000002211e7825 */ /* 0x000fe400078e020c */
[----:B------:R-:W3:Y:S01]  /*1dd90*/  LDC R57, c[0x0][0x22c] ;  /* 0x00008b00ff397b82 */ /* 0x000ee20000000800 */
[----:B0-----:R-:W-:Y:S01]  /*1dda0*/  ISETP.LT.AND P3, PT, R174, R20, !P1 ;  /* 0x00000014ae00720c */ /* 0x001fe20004f61270 */
[----:B------:R-:W-:Y:S01]  /*1ddb0*/  @P4 STG.E.U16 desc[UR60][R26.64], R36 ;  /* 0x000000241a004986 */ /* 0x000fe2000c10153c */
[----:B------:R-:W-:-:S03]  /*1ddc0*/  ISETP.LT.AND P4, PT, R173, R32, !P1 ;  /* 0x00000020ad00720c */ /* 0x000fc60004f81270 */
[----:B------:R-:W-:Y:S02]  /*1ddd0*/  @P5 STG.E.U16 desc[UR60][R28.64], R58 ;  /* 0x0000003a1c005986 */ /* 0x000fe4000c10153c */
[----:B------:R-:W0:Y:S02]  /*1dde0*/  LDC R52, c[0x0][0x228] ;  /* 0x00008a00ff347b82 */ /* 0x000e240000000800 */
[----:B------:R2:W-:Y:S01]  /*1ddf0*/  @P6 STG.E.U16 desc[UR60][R30.64], R104 ;  /* 0x000000681e006986 */ /* 0x0005e2000c10153c */
[----:B----4-:R-:W-:-:S05]  /*1de00*/  IMAD.WIDE R2, R33, 0x2, R54 ;  /* 0x0000000221027825 */ /* 0x010fca00078e0236 */
[----:B------:R-:W4:Y:S01]  /*1de10*/  LDC R20, c[0x0][0x228] ;  /* 0x00008a00ff147b82 */ /* 0x000f220000000800 */
[----:B------:R-:W-:Y:S02]  /*1de20*/  VIADD R8, R175, 0x22 ;  /* 0x00000022af087836 */ /* 0x000fe40000000000 */
[----:B--2---:R-:W-:Y:S01]  /*1de30*/  IMAD.IADD R31, R33, 0x1, R148 ;  /* 0x00000001211f7824 */ /* 0x004fe200078e0294 */
[----:B------:R-:W-:-:S04]  /*1de40*/  PRMT R104, R104, 0x7632, R104 ;  /* 0x0000763268687816 */ /* 0x000fc80000000068 */
[----:B------:R-:W2:Y:S01]  /*1de50*/  LDC R30, c[0x0][0x228] ;  /* 0x00008a00ff1e7b82 */ /* 0x000ea20000000800 */
[C---:B------:R-:W-:Y:S01]  /*1de60*/  IMAD.WIDE R24, R31.reuse, 0x2, R146 ;  /* 0x000000021f187825 */ /* 0x040fe200078e0292 */
[----:B------:R-:W-:Y:S01]  /*1de70*/  PRMT R33, R136, 0x7632, R33 ;  /* 0x0000763288217816 */ /* 0x000fe20000000021 */
[----:B------:R3:W-:Y:S02]  /*1de80*/  @P2 STG.E.U16 desc[UR60][R2.64], R104 ;  /* 0x0000006802002986 */ /* 0x0007e4000c10153c */
[----:B------:R-:W-:Y:S01]  /*1de90*/  IMAD.WIDE R26, R31, 0x2, R14 ;  /* 0x000000021f1a7825 */ /* 0x000fe200078e020e */
[----:B------:R-:W-:Y:S01]  /*1dea0*/  ISETP.LT.AND P5, PT, R172, R34, !P1 ;  /* 0x00000022ac00720c */ /* 0x000fe20004fa1270 */
[----:B------:R-:W-:Y:S01]  /*1deb0*/  @P3 STG.E.U16 desc[UR60][R24.64], R136 ;  /* 0x0000008818003986 */ /* 0x000fe2000c10153c */
[----:B-----5:R-:W-:Y:S01]  /*1dec0*/  ISETP.GE.AND P2, PT, R8, R35, PT ;  /* 0x000000230800720c */ /* 0x020fe20003f46270 */
[----:B------:R-:W5:Y:S01]  /*1ded0*/  LDC R32, c[0x0][0x228] ;  /* 0x00008a00ff207b82 */ /* 0x000f620000000800 */
[----:B-1----:R-:W-:Y:S01]  /*1dee0*/  ISETP.LT.AND P3, PT, R170, R10, !P1 ;  /* 0x0000000aaa00720c */ /* 0x002fe20004f61270 */
[----:B------:R1:W-:Y:S01]  /*1def0*/  @P4 STG.E.U16 desc[UR60][R26.64], R33 ;  /* 0x000000211a004986 */ /* 0x0003e2000c10153c */
[----:B------:R-:W-:Y:S01]  /*1df00*/  VIADD R8, R175, 0x23 ;  /* 0x00000023af087836 */ /* 0x000fe20000000000 */
[----:B------:R-:W-:-:S04]  /*1df10*/  ISETP.LT.AND P4, PT, R174, R22, !P2 ;  /* 0x00000016ae00720c */ /* 0x000fc80005781270 */
[----:B------:R-:W5:Y:S01]  /*1df20*/  LDC R10, c[0x0][0x228] ;  /* 0x00008a00ff0a7b82 */ /* 0x000f620000000800 */
[----:B------:R-:W-:Y:S01]  /*1df30*/  IMAD.WIDE R28, R31, 0x2, R12 ;  /* 0x000000021f1c7825 */ /* 0x000fe200078e020c */
[----:B---3--:R-:W-:Y:S02]  /*1df40*/  ISETP.GE.AND P1, PT, R8, R57, PT ;  /* 0x000000390800720c */ /* 0x008fe40003f26270 */
[----:B------:R-:W-:-:S04]  /*1df50*/  PRMT R8, R72, 0x7632, R8 ;  /* 0x0000763248087816 */ /* 0x000fc80000000008 */
[----:B------:R-:W3:Y:S01]  /*1df60*/  LDC R22, c[0x0][0x228] ;  /* 0x00008a00ff167b82 */ /* 0x000ee20000000800 */
[----:B------:R-:W-:Y:S01]  /*1df70*/  IMAD.WIDE R2, R31, 0x2, R54 ;  /* 0x000000021f027825 */ /* 0x000fe200078e0236 */
[----:B------:R2:W-:Y:S01]  /*1df80*/  @P5 STG.E.U16 desc[UR60][R28.64], R72 ;  /* 0x000000481c005986 */ /* 0x0005e2000c10153c */
[----:B0-----:R-:W-:-:S03]  /*1df90*/  ISETP.LT.AND P5, PT, R173, R52, !P2 ;  /* 0x00000034ad00720c */ /* 0x001fc600057a1270 */
[----:B------:R-:W-:Y:S01]  /*1dfa0*/  @P3 STG.E.U16 desc[UR60][R2.64], R8 ;  /* 0x0000000802003986 */ /* 0x000fe2000c10153c */
[----:B----4-:R-:W-:Y:S01]  /*1dfb0*/  ISETP.LT.AND P3, PT, R172, R20, !P2 ;  /* 0x00000014ac00720c */ /* 0x010fe20005761270 */
[----:B------:R-:W0:Y:S01]  /*1dfc0*/  LDC R34, c[0x0][0x228] ;  /* 0x00008a00ff227b82 */ /* 0x000e220000000800 */
[----:B-1----:R-:W-:-:S07]  /*1dfd0*/  IMAD.IADD R33, R31, 0x1, R148 ;  /* 0x000000011f217824 */ /* 0x002fce00078e0294 */
[----:B------:R-:W1:Y:S01]  /*1dfe0*/  LDC R57, c[0x0][0x22c] ;  /* 0x00008b00ff397b82 */ /* 0x000e620000000800 */
[----:B------:R-:W-:Y:S01]  /*1dff0*/  IMAD.WIDE R24, R33, 0x2, R146 ;  /* 0x0000000221187825 */ /* 0x000fe200078e0292 */
[----:B------:R-:W-:-:S03]  /*1e000*/  PRMT R20, R37, 0x7632, R20 ;  /* 0x0000763225147816 */ /* 0x000fc60000000014 */
[----:B------:R-:W-:-:S03]  /*1e010*/  IMAD.WIDE R26, R33, 0x2, R14 ;  /* 0x00000002211a7825 */ /* 0x000fc600078e020e */
[----:B------:R-:W4:Y:S01]  /*1e020*/  LDC R36, c[0x0][0x228] ;  /* 0x00008a00ff247b82 */ /* 0x000f220000000800 */
[----:B--2---:R-:W-:Y:S01]  /*1e030*/  IMAD.WIDE R28, R33, 0x2, R12 ;  /* 0x00000002211c7825 */ /* 0x004fe200078e020c */
[----:B------:R-:W-:Y:S01]  /*1e040*/  ISETP.LT.AND P2, PT, R170, R30, !P2 ;  /* 0x0000001eaa00720c */ /* 0x000fe20005741270 */
[----:B------:R2:W-:Y:S05]  /*1e050*/  @P4 STG.E.U16 desc[UR60][R24.64], R37 ;  /* 0x0000002518004986 */ /* 0x0005ea000c10153c */
[----:B------:R-:W4:Y:S01]  /*1e060*/  LDC R52, c[0x0][0x228] ;  /* 0x00008a00ff347b82 */ /* 0x000f220000000800 */
[----:B------:R0:W-:Y:S01]  /*1e070*/  @P5 STG.E.U16 desc[UR60][R26.64], R20 ;  /* 0x000000141a005986 */ /* 0x0001e2000c10153c */
[----:B-----5:R-:W-:-:S02]  /*1e080*/  ISETP.LT.AND P4, PT, R173, R10, !P1 ;  /* 0x0000000aad00720c */ /* 0x020fc40004f81270 */
[----:B------:R-:W-:Y:S01]  /*1e090*/  ISETP.LT.AND P6, PT, R174, R32, !P1 ;  /* 0x00000020ae00720c */ /* 0x000fe20004fc1270 */
[----:B------:R-:W-:Y:S03]  /*1e0a0*/  @P3 STG.E.U16 desc[UR60][R28.64], R105 ;  /* 0x000000691c003986 */ /* 0x000fe6000c10153c */
[----:B--2---:R-:W2:Y:S01]  /*1e0b0*/  LDC R37, c[0x0][0x22c] ;  /* 0x00008b00ff257b82 */ /* 0x004ea20000000800 */
[----:B---3--:R-:W-:Y:S01]  /*1e0c0*/  ISETP.LT.AND P3, PT, R172, R22, !P1 ;  /* 0x00000016ac00720c */ /* 0x008fe20004f61270 */
[----:B------:R-:W-:Y:S01]  /*1e0d0*/  IMAD.IADD R35, R33, 0x1, R148 ;  /* 0x0000000121237824 */ /* 0x000fe200078e0294 */
[----:B------:R-:W-:-:S05]  /*1e0e0*/  PRMT R25, R105, 0x7632, R25 ;  /* 0x0000763269197816 */ /* 0x000fca0000000019 */
[----:B------:R-:W3:Y:S01]  /*1e0f0*/  LDC R10, c[0x0][0x228] ;  /* 0x00008a00ff0a7b82 */ /* 0x000ee20000000800 */
[----:B------:R-:W-:-:S07]  /*1e100*/  IMAD.WIDE R30, R33, 0x2, R54 ;  /* 0x00000002211e7825 */ /* 0x000fce00078e0236 */
[----:B0-----:R-:W0:Y:S01]  /*1e110*/  LDC R20, c[0x0][0x228] ;  /* 0x00008a00ff147b82 */ /* 0x001e220000000800 */
[----:B------:R-:W-:-:S07]  /*1e120*/  VIADD R8, R175, 0x24 ;  /* 0x00000024af087836 */ /* 0x000fce0000000000 */
[----:B------:R-:W5:Y:S01]  /*1e130*/  LDC R22, c[0x0][0x228] ;  /* 0x00008a00ff167b82 */ /* 0x000f620000000800 */
[----:B------:R-:W-:Y:S01]  /*1e140*/  IMAD.WIDE R2, R35, 0x2, R146 ;  /* 0x0000000223027825 */ /* 0x000fe200078e0292 */
[----:B------:R4:W-:Y:S01]  /*1e150*/  @P2 STG.E.U16 desc[UR60][R30.64], R25 ;  /* 0x000000191e002986 */ /* 0x0009e2000c10153c */
[----:B------:R-:W-:Y:S02]  /*1e160*/  ISETP.LT.AND P1, PT, R170, R34, !P1 ;  /* 0x00000022aa00720c */ /* 0x000fe40004f21270 */
[----:B-1----:R-:W-:-:S03]  /*1e170*/  ISETP.GE.AND P2, PT, R8, R57, PT ;  /* 0x000000390800720c */ /* 0x002fc60003f46270 */
[----:B------:R-:W1:Y:S01]  /*1e180*/  LDC R32, c[0x0][0x228] ;  /* 0x00008a00ff207b82 */ /* 0x000e620000000800 */
[----:B------:R2:W-:Y:S01]  /*1e190*/  @P6 STG.E.U16 desc[UR60][R2.64], R137 ;  /* 0x0000008902006986 */ /* 0x0005e2000c10153c */
[----:B----4-:R-:W-:Y:S02]  /*1e1a0*/  ISETP.LT.AND P5, PT, R174, R36, !P2 ;  /* 0x00000024ae00720c */ /* 0x010fe400057a1270 */
[----:B------:R-:W-:Y:S01]  /*1e1b0*/  PRMT R57, R137, 0x7632, R57 ;  /* 0x0000763289397816 */ /* 0x000fe20000000039 */
[----:B------:R-:W-:Y:S01]  /*1e1c0*/  VIADD R8, R175, 0x25 ;  /* 0x00000025af087836 */ /* 0x000fe20000000000 */
[----:B------:R-:W-:Y:S01]  /*1e1d0*/  ISETP.LT.AND P6, PT, R173, R52, !P2 ;  /* 0x00000034ad00720c */ /* 0x000fe200057c1270 */
[----:B------:R-:W-:Y:S01]  /*1e1e0*/  IMAD.WIDE R24, R35, 0x2, R12 ;  /* 0x0000000223187825 */ /* 0x000fe200078e020c */
[----:B------:R-:W4:Y:S01]  /*1e1f0*/  LDC R34, c[0x0][0x228] ;  /* 0x00008a00ff227b82 */ /* 0x000f220000000800 */
[----:B------:R-:W-:Y:S02]  /*1e200*/  PRMT R58, R73, 0x7632, R58 ;  /* 0x00007632493a7816 */ /* 0x000fe4000000003a */
[----:B--2---:R-:W-:-:S05]  /*1e210*/  IMAD.WIDE R2, R35, 0x2, R14 ;  /* 0x0000000223027825 */ /* 0x004fca00078e020e */
[----:B------:R-:W2:Y:S01]  /*1e220*/  LDC R36, c[0x0][0x228] ;  /* 0x00008a00ff247b82 */ /* 0x000ea20000000800 */
[C---:B------:R-:W-:Y:S01]  /*1e230*/  IMAD.WIDE R26, R35.reuse, 0x2, R54 ;  /* 0x00000002231a7825 */ /* 0x040fe200078e0236 */
[----:B------:R5:W-:Y:S03]  /*1e240*/  @P4 STG.E.U16 desc[UR60][R2.64], R57 ;  /* 0x0000003902004986 */ /* 0x000be6000c10153c */
[----:B------:R-:W-:Y:S01]  /*1e250*/  IMAD.IADD R33, R35, 0x1, R148 ;  /* 0x0000000123217824 */ /* 0x000fe200078e0294 */
[----:B------:R-:W-:Y:S02]  /*1e260*/  @P3 STG.E.U16 desc[UR60][R24.64], R73 ;  /* 0x0000004918003986 */ /* 0x000fe4000c10153c */
[----:B------:R-:W2:Y:S01]  /*1e270*/  LDC R35, c[0x0][0x22c] ;  /* 0x00008b00ff237b82 */ /* 0x000ea20000000800 */
[----:B------:R-:W-:Y:S01]  /*1e280*/  ISETP.GE.AND P3, PT, R8, R37, PT ;  /* 0x000000250800720c */ /* 0x000fe20003f66270 */
[----:B------:R-:W-:Y:S01]  /*1e290*/  IMAD.WIDE R28, R33, 0x2, R146 ;  /* 0x00000002211c7825 */ /* 0x000fe200078e0292 */
[----:B------:R-:W-:Y:S01]  /*1e2a0*/  @P1 STG.E.U16 desc[UR60][R26.64], R58 ;  /* 0x0000003a1a001986 */ /* 0x000fe2000c10153c */
[----:B------:R-:W-:-:S02]  /*1e2b0*/  PRMT R59, R38, 0x7632, R59 ;  /* 0x00007632263b7816 */ /* 0x000fc4000000003b */
[C---:B------:R-:W-:Y:S01]  /*1e2c0*/  IMAD.WIDE R30, R33.reuse, 0x2, R14 ;  /* 0x00000002211e7825 */ /* 0x040fe200078e020e */
[----:B---3--:R-:W-:Y:S01]  /*1e2d0*/  ISETP.LT.AND P1, PT, R172, R10, !P2 ;  /* 0x0000000aac00720c */ /* 0x008fe20005721270 */
[----:B------:R-:W3:Y:S01]  /*1e2e0*/  LDC R52, c[0x0][0x228] ;  /* 0x00008a00ff347b82 */ /* 0x000ee20000000800 */
[----:B0-----:R-:W-:Y:S02]  /*1e2f0*/  ISETP.LT.AND P2, PT, R170, R20, !P2 ;  /* 0x00000014aa00720c */ /* 0x001fe40005741270 */
[----:B-----5:R-:W-:Y:S01]  /*1e300*/  ISETP.LT.AND P4, PT, R174, R22, !P3 ;  /* 0x00000016ae00720c */ /* 0x020fe20005f81270 */
[----:B------:R-:W-:Y:S04]  /*1e310*/  @P5 STG.E.U16 desc[UR60][R28.64], R38 ;  /* 0x000000261c005986 */ /* 0x000fe8000c10153c */
[----:B------:R-:W0:Y:S01]  /*1e320*/  LDC R57, c[0x0][0x228] ;  /* 0x00008a00ff397b82 */ /* 0x000e220000000800 */
[----:B------:R5:W-:Y:S07]  /*1e330*/  @P6 STG.E.U16 desc[UR60][R30.64], R59 ;  /* 0x0000003b1e006986 */ /* 0x000bee000c10153c */
[----:B------:R-:W0:Y:S01]  /*1e340*/  LDC R56, c[0x0][0x228] ;  /* 0x00008a00ff387b82 */ /* 0x000e220000000800 */
[----:B------:R-:W-:Y:S01]  /*1e350*/  IMAD.WIDE R2, R33, 0x2, R12 ;  /* 0x0000000221027825 */ /* 0x000fe200078e020c */
[----:B------:R-:W-:-:S03]  /*1e360*/  PRMT R22, R106, 0x7632, R22 ;  /* 0x000076326a167816 */ /* 0x000fc60000000016 */
[----:B-----5:R-:W-:-:S03]  /*1e370*/  IMAD.IADD R31, R33, 0x1, R148 ;  /* 0x00000001211f7824 */ /* 0x020fc600078e0294 */
[----:B------:R-:W5:Y:S01]  /*1e380*/  LDC R10, c[0x0][0x228] ;  /* 0x00008a00ff0a7b82 */ /* 0x000f620000000800 */
[----:B------:R-:W-:Y:S01]  /*1e390*/  IMAD.WIDE R24, R33, 0x2, R54 ;  /* 0x0000000221187825 */ /* 0x000fe200078e0236 */
[----:B-1----:R-:W-:-:S03]  /*1e3a0*/  ISETP.LT.AND P5, PT, R173, R32, !P3 ;  /* 0x00000020ad00720c */ /* 0x002fc60005fa1270 */
[----:B------:R-:W-:Y:S01]  /*1e3b0*/  IMAD.WIDE R26, R31, 0x2, R146 ;  /* 0x000000021f1a7825 */ /* 0x000fe200078e0292 */
[----:B------:R-:W-:Y:S02]  /*1e3c0*/  @P1 STG.E.U16 desc[UR60][R2.64], R106 ;  /* 0x0000006a02001986 */ /* 0x000fe4000c10153c */
[----:B------:R-:W1:Y:S01]  /*1e3d0*/  LDC R37, c[0x0][0x22c] ;  /* 0x00008b00ff257b82 */ /* 0x000e620000000800 */
[----:B------:R-:W-:Y:S01]  /*1e3e0*/  VIADD R8, R175, 0x26 ;  /* 0x00000026af087836 */ /* 0x000fe20000000000 */
[----:B------:R3:W-:Y:S04]  /*1e3f0*/  @P2 STG.E.U16 desc[UR60][R24.64], R22 ;  /* 0x0000001618002986 */ /* 0x0007e8000c10153c */
[----:B------:R-:W-:Y:S01]  /*1e400*/  @P4 STG.E.U16 desc[UR60][R26.64], R138 ;  /* 0x0000008a1a004986 */ /* 0x000fe2000c10153c */
[----:B----4-:R-:W-:Y:S01]  /*1e410*/  ISETP.LT.AND P4, PT, R172, R34, !P3 ;  /* 0x00000022ac00720c */ /* 0x010fe20005f81270 */
[----:B------:R-:W4:Y:S01]  /*1e420*/  LDC R20, c[0x0][0x228] ;  /* 0x00008a00ff147b82 */ /* 0x000f220000000800 */
[----:B------:R-:W-:Y:S01]  /*1e430*/  IMAD.WIDE R28, R31, 0x2, R14 ;  /* 0x000000021f1c7825 */ /* 0x000fe200078e020e */
[----:B------:R-:W-:-:S02]  /*1e440*/  PRMT R30, R138, 0x7632, R30 ;  /* 0x000076328a1e7816 */ /* 0x000fc4000000001e */
[----:B--2---:R-:W-:Y:S02]  /*1e450*/  ISETP.LT.AND P2, PT, R170, R36, !P3 ;  /* 0x00000024aa00720c */ /* 0x004fe40005f41270 */
[----:B------:R-:W-:Y:S02]  /*1e460*/  ISETP.GE.AND P1, PT, R8, R35, PT ;  /* 0x000000230800720c */ /* 0x000fe40003f26270 */
[----:B---3--:R-:W2:Y:S01]  /*1e470*/  LDC R22, c[0x0][0x228] ;  /* 0x00008a00ff167b82 */ /* 0x008ea20000000800 */
[----:B------:R3:W-:Y:S01]  /*1e480*/  @P5 STG.E.U16 desc[UR60][R28.64], R30 ;  /* 0x0000001e1c005986 */ /* 0x0007e2000c10153c */
[----:B------:R-:W-:Y:S01]  /*1e490*/  ISETP.LT.AND P6, PT, R174, R52, !P1 ;  /* 0x00000034ae00720c */ /* 0x000fe20004fc1270 */
[----:B------:R-:W-:Y:S01]  /*1e4a0*/  IMAD.WIDE R2, R31, 0x2, R12 ;  /* 0x000000021f027825 */ /* 0x000fe200078e020c */
[----:B0-----:R-:W-:-:S04]  /*1e4b0*/  ISETP.LT.AND P3, PT, R172, R57, !P1 ;  /* 0x00000039ac00720c */ /* 0x001fc80004f61270 */
[----:B------:R-:W0:Y:S01]  /*1e4c0*/  LDC R34, c[0x0][0x228] ;  /* 0x00008a00ff227b82 */ /* 0x000e220000000800 */
[----:B------:R-:W-:Y:S01]  /*1e4d0*/  ISETP.LT.AND P5, PT, R173, R56, !P1 ;  /* 0x00000038ad00720c */ /* 0x000fe20004fa1270 */
[----:B------:R-:W-:-:S06]  /*1e4e0*/  IMAD.WIDE R24, R31, 0x2, R54 ;  /* 0x000000021f187825 */ /* 0x000fcc00078e0236 */
[----:B------:R-:W2:Y:S01]  /*1e4f0*/  LDC R36, c[0x0][0x228] ;  /* 0x00008a00ff247b82 */ /* 0x000ea20000000800 */
[----:B---3--:R-:W-:Y:S01]  /*1e500*/  PRMT R29, R74, 0x7632, R29 ;  /* 0x000076324a1d7816 */ /* 0x008fe2000000001d */
[----:B------:R-:W-:Y:S01]  /*1e510*/  IMAD.IADD R35, R31, 0x1, R148 ;  /* 0x000000011f237824 */ /* 0x000fe200078e0294 */
[----:B------:R3:W-:Y:S05]  /*1e520*/  @P4 STG.E.U16 desc[UR60][R2.64], R74 ;  /* 0x0000004a02004986 */ /* 0x0007ea000c10153c */
[----:B------:R-:W2:Y:S01]  /*1e530*/  LDC R57, c[0x0][0x22c] ;  /* 0x00008b00ff397b82 */ /* 0x000ea20000000800 */
[----:B-----5:R-:W-:Y:S01]  /*1e540*/  ISETP.LT.AND P4, PT, R170, R10, !P1 ;  /* 0x0000000aaa00720c */ /* 0x020fe20004f81270 */
[----:B------:R-:W-:Y:S01]  /*1e550*/  VIADD R8, R175, 0x27 ;  /* 0x00000027af087836 */ /* 0x000fe20000000000 */
[----:B------:R5:W-:Y:S01]  /*1e560*/  @P2 STG.E.U16 desc[UR60][R24.64], R29 ;  /* 0x0000001d18002986 */ /* 0x000be2000c10153c */
[----:B------:R-:W-:-:S04]  /*1e570*/  IMAD.WIDE R26, R35, 0x2, R146 ;  /* 0x00000002231a7825 */ /* 0x000fc800078e0292 */
[----:B------:R-:W2:Y:S01]  /*1e580*/  LDC R38, c[0x0][0x228] ;  /* 0x00008a00ff267b82 */ /* 0x000ea20000000800 */
[----:B---3--:R-:W-:Y:S02]  /*1e590*/  PRMT R3, R39, 0x7632, R3 ;  /* 0x0000763227037816 */ /* 0x008fe40000000003 */
[----:B-1----:R-:W-:Y:S01]  /*1e5a0*/  ISETP.GE.AND P1, PT, R8, R37, PT ;  /* 0x000000250800720c */ /* 0x002fe20003f26270 */
[----:B-----5:R-:W-:-:S04]  /*1e5b0*/  IMAD.WIDE R28, R35, 0x2, R14 ;  /* 0x00000002231c7825 */ /* 0x020fc800078e020e */
[----:B------:R-:W1:Y:S01]  /*1e5c0*/  LDC R37, c[0x0][0x22c] ;  /* 0x00008b00ff257b82 */ /* 0x000e620000000800 */
[----:B------:R-:W-:Y:S01]  /*1e5d0*/  @P6 STG.E.U16 desc[UR60][R26.64], R39 ;  /* 0x000000271a006986 */ /* 0x000fe2000c10153c */
[----:B------:R-:W-:Y:S01]  /*1e5e0*/  PRMT R25, R107, 0x7632, R25 ;  /* 0x000076326b197816 */ /* 0x000fe20000000019 */
[C---:B------:R-:W-:Y:S02]  /*1e5f0*/  IMAD.WIDE R30, R35.reuse, 0x2, R12 ;  /* 0x00000002231e7825 */ /* 0x040fe400078e020c */
[----:B------:R3:W-:Y:S01]  /*1e600*/  @P5 STG.E.U16 desc[UR60][R28.64], R3 ;  /* 0x000000031c005986 */ /* 0x0007e2000c10153c */
[----:B----4-:R-:W-:Y:S01]  /*1e610*/  ISETP.LT.AND P5, PT, R174, R20, !P1 ;  /* 0x00000014ae00720c */ /* 0x010fe20004fa1270 */
[----:B------:R-:W-:Y:S01]  /*1e620*/  IMAD.WIDE R32, R35, 0x2, R54 ;  /* 0x0000000223207825 */ /* 0x000fe200078e0236 */
[----:B------:R-:W4:Y:S01]  /*1e630*/  LDC R10, c[0x0][0x228] ;  /* 0x00008a00ff0a7b82 */ /* 0x000f220000000800 */
[----:B------:R-:W-:Y:S01]  /*1e640*/  @P3 STG.E.U16 desc[UR60][R30.64], R107 ;  /* 0x0000006b1e003986 */ /* 0x000fe2000c10153c */
[----:B0-----:R-:W-:Y:S01]  /*1e650*/  ISETP.LT.AND P3, PT, R172, R34, !P1 ;  /* 0x00000022ac00720c */ /* 0x001fe20004f61270 */
[----:B------:R-:W-:-:S02]  /*1e660*/  VIADD R2, R175, 0x28 ;  /* 0x00000028af027836 */ /* 0x000fc40000000000 */
[----:B------:R0:W-:Y:S03]  /*1e670*/  @P4 STG.E.U16 desc[UR60][R32.64], R25 ;  /* 0x0000001920004986 */ /* 0x0001e6000c10153c */
[----:B------:R-:W5:Y:S01]  /*1e680*/  LDC R20, c[0x0][0x228] ;  /* 0x00008a00ff147b82 */ /* 0x000f620000000800 */
[----:B--2---:R-:W-:Y:S01]  /*1e690*/  ISETP.LT.AND P4, PT, R173, R22, !P1 ;  /* 0x00000016ad00720c */ /* 0x004fe20004f81270 */
[----:B---3--:R-:W-:Y:S01]  /*1e6a0*/  IMAD.IADD R29, R35, 0x1, R148 ;  /* 0x00000001231d7824 */ /* 0x008fe200078e0294 */
[----:B------:R-:W-:Y:S02]  /*1e6b0*/  ISETP.LT.AND P1, PT, R170, R36, !P1 ;  /* 0x00000024aa00720c */ /* 0x000fe40004f21270 */
[----:B------:R-:W-:-:S03]  /*1e6c0*/  ISETP.GE.AND P2, PT, R2, R57, PT ;  /* 0x000000390200720c */ /* 0x000fc60003f46270 */
[----:B------:R-:W2:Y:S01]  /*1e6d0*/  LDC R22, c[0x0][0x228] ;  /* 0x00008a00ff167b82 */ /* 0x000ea20000000800 */
[----:B------:R-:W-:Y:S01]  /*1e6e0*/  IMAD.WIDE R2, R29, 0x2, R146 ;  /* 0x000000021d027825 */ /* 0x000fe200078e0292 */
[----:B------:R-:W-:Y:S02]  /*1e6f0*/  PRMT R35, R139, 0x7632, R35 ;  /* 0x000076328b237816 */ /* 0x000fe40000000023 */
[----:B------:R-:W-:Y:S01]  /*1e700*/  ISETP.LT.AND P6, PT, R174, R38, !P2 ;  /* 0x00000026ae00720c */ /* 0x000fe200057c1270 */
[----:B0-----:R-:W-:Y:S01]  /*1e710*/  IMAD.WIDE R24, R29, 0x2, R14 ;  /* 0x000000021d187825 */ /* 0x001fe200078e020e */
[----:B------:R-:W-:Y:S02]  /*1e720*/  PRMT R38, R75, 0x7632, R38 ;  /* 0x000076324b267816 */ /* 0x000fe40000000026 */
[----:B------:R-:W0:Y:S01]  /*1e730*/  LDC R32, c[0x0][0x228] ;  /* 0x00008a00ff207b82 */ /* 0x000e220000000800 */
[C---:B------:R-:W-:Y:S02]  /*1e740*/  IMAD.IADD R33, R29.reuse, 0x1, R148 ;  /* 0x000000011d217824 */ /* 0x040fe400078e0294 */
[C---:B------:R-:W-:Y:S01]  /*1e750*/  IMAD.WIDE R26, R29.reuse, 0x2, R12 ;  /* 0x000000021d1a7825 */ /* 0x040fe200078e020c */
[----:B------:R-:W-:Y:S03]  /*1e760*/  @P5 STG.E.U16 desc[UR60][R2.64], R139 ;  /* 0x0000008b02005986 */ /* 0x000fe6000c10153c */
[----:B------:R-:W-:Y:S01]  /*1e770*/  IMAD.WIDE R28, R29, 0x2, R54 ;  /* 0x000000021d1c7825 */ /* 0x000fe200078e0236 */
[----:B------:R3:W-:Y:S01]  /*1e780*/  @P4 STG.E.U16 desc[UR60][R24.64], R35 ;  /* 0x0000002318004986 */ /* 0x0007e2000c10153c */
[----:B------:R-:W0:Y:S02]  /*1e790*/  LDC R34, c[0x0][0x228] ;  /* 0x00008a00ff227b82 */ /* 0x000e240000000800 */
[----:B------:R-:W-:Y:S01]  /*1e7a0*/  VIADD R8, R175, 0x29 ;  /* 0x00000029af087836 */ /* 0x000fe20000000000 */
[----:B------:R-:W-:Y:S04]  /*1e7b0*/  @P3 STG.E.U16 desc[UR60][R26.64], R75 ;  /* 0x0000004b1a003986 */ /* 0x000fe8000c10153c */
[----:B------:R3:W-:Y:S01]  /*1e7c0*/  @P1 STG.E.U16 desc[UR60][R28.64], R38 ;  /* 0x000000261c001986 */ /* 0x0007e2000c10153c */
[----:B-1----:R-:W-:Y:S01]  /*1e7d0*/  ISETP.GE.AND P1, PT, R8, R37, PT ;  /* 0x000000250800720c */ /* 0x002fe20003f26270 */
[----:B------:R-:W1:Y:S01]  /*1e7e0*/  LDC R36, c[0x0][0x228] ;  /* 0x00008a00ff247b82 */ /* 0x000e620000000800 */
[----:B----4-:R-:W-:-:S02]  /*1e7f0*/  ISETP.LT.AND P4, PT, R173, R10, !P2 ;  /* 0x0000000aad00720c */ /* 0x010fc40005781270 */
[----:B-----5:R-:W-:-:S05]  /*1e800*/  ISETP.LT.AND P3, PT, R172, R20, !P2 ;  /* 0x00000014ac00720c */ /* 0x020fca0005761270 */
[----:B------:R-:W4:Y:S01]  /*1e810*/  LDC R37, c[0x0][0x22c] ;  /* 0x00008b00ff257b82 */ /* 0x000f220000000800 */
[----:B------:R-:W-:-:S07]  /*1e820*/  IMAD.WIDE R30, R33, 0x2, R146 ;  /* 0x00000002211e7825 */ /* 0x000fce00078e0292 */
[----:B------:R-:W5:Y:S01]  /*1e830*/  LDC R10, c[0x0][0x228] ;  /* 0x00008a00ff0a7b82 */ /* 0x000f620000000800 */
[----:B--2---:R-:W-:-:S07]  /*1e840*/  ISETP.LT.AND P2, PT, R170, R22, !P2 ;  /* 0x00000016aa00720c */ /* 0x004fce0005741270 */
[----:B------:R-:W2:Y:S01]  /*1e850*/  LDC R20, c[0x0][0x228] ;  /* 0x00008a00ff147b82 */ /* 0x000ea20000000800 */
[----:B---3--:R-:W-:Y:S01]  /*1e860*/  PRMT R25, R40, 0x7632, R25 ;  /* 0x0000763228197816 */ /* 0x008fe20000000019 */
[C---:B------:R-:W-:Y:S01]  /*1e870*/  IMAD.WIDE R2, R33.reuse, 0x2, R14 ;  /* 0x0000000221027825 */ /* 0x040fe200078e020e */
[----:B------:R-:W-:Y:S04]  /*1e880*/  @P6 STG.E.U16 desc[UR60][R30.64], R40 ;  /* 0x000000281e006986 */ /* 0x000fe8000c10153c */
[----:B------:R3:W-:Y:S01]  /*1e890*/  @P4 STG.E.U16 desc[UR60][R2.64], R25 ;  /* 0x0000001902004986 */ /* 0x0007e2000c10153c */
[----:B------:R-:W1:Y:S01]  /*1e8a0*/  LDC R38, c[0x0][0x228] ;  /* 0x00008a00ff267b82 */ /* 0x000e620000000800 */
[----:B------:R-:W-:-:S04]  /*1e8b0*/  IMAD.WIDE R26, R33, 0x2, R54 ;  /* 0x00000002211a7825 */ /* 0x000fc800078e0236 */
[----:B------:R-:W-:-:S03]  /*1e8c0*/  VIADD R8, R175, 0x2a ;  /* 0x0000002aaf087836 */ /* 0x000fc60000000000 */
[----:B------:R-:W1:Y:S01]  /*1e8d0*/  LDC R22, c[0x0][0x228] ;  /* 0x00008a00ff167b82 */ /* 0x000e620000000800 */
[----:B---3--:R-:W-:Y:S01]  /*1e8e0*/  IMAD.WIDE R24, R33, 0x2, R12 ;  /* 0x0000000221187825 */ /* 0x008fe200078e020c */
[----:B------:R-:W-:-:S04]  /*1e8f0*/  PRMT R3, R108, 0x7632, R3 ;  /* 0x000076326c037816 */ /* 0x000fc80000000003 */
[----:B------:R-:W-:Y:S02]  /*1e900*/  @P3 STG.E.U16 desc[UR60][R24.64], R108 ;  /* 0x0000006c18003986 */ /* 0x000fe4000c10153c */
[----:B------:R-:W3:Y:S02]  /*1e910*/  LDC R39, c[0x0][0x228] ;  /* 0x00008a00ff277b82 */ /* 0x000ee40000000800 */
[----:B------:R1:W-:Y:S01]  /*1e920*/  @P2 STG.E.U16 desc[UR60][R26.64], R3 ;  /* 0x000000031a002986 */ /* 0x0003e2000c10153c */
[----:B----4-:R-:W-:Y:S02]  /*1e930*/  ISETP.GE.AND P2, PT, R8, R37, PT ;  /* 0x000000250800720c */ /* 0x010fe40003f46270 */
[----:B0-----:R-:W-:-:S03]  /*1e940*/  ISETP.LT.AND P5, PT, R174, R32, !P1 ;  /* 0x00000020ae00720c */ /* 0x001fc60004fa1270 */
[----:B------:R-:W0:Y:S01]  /*1e950*/  LDC R37, c[0x0][0x22c] ;  /* 0x00008b00ff257b82 */ /* 0x000e220000000800 */
[----:B------:R-:W-:Y:S02]  /*1e960*/  ISETP.LT.AND P6, PT, R173, R34, !P1 ;  /* 0x00000022ad00720c */ /* 0x000fe40004fc1270 */
[----:B-----5:R-:W-:Y:S02]  /*1e970*/  ISETP.LT.AND P3, PT, R172, R10, !P1 ;  /* 0x0000000aac00720c */ /* 0x020fe40004f61270 */
[----:B--2---:R-:W-:-:S03]  /*1e980*/  ISETP.LT.AND P1, PT, R170, R20, !P1 ;  /* 0x00000014aa00720c */ /* 0x004fc60004f21270 */
[----:B------:R-:W2:Y:S01]  /*1e990*/  LDC R10, c[0x0][0x228] ;  /* 0x00008a00ff0a7b82 */ /* 0x000ea20000000800 */
[----:B------:R-:W-:-:S07]  /*1e9a0*/  IMAD.IADD R35, R33, 0x1, R148 ;  /* 0x0000000121237824 */ /* 0x000fce00078e0294 */
[----:B------:R-:W4:Y:S01]  /*1e9b0*/  LDC R20, c[0x0][0x228] ;  /* 0x00008a00ff147b82 */ /* 0x000f220000000800 */
[----:B------:R-:W-:Y:S01]  /*1e9c0*/  IMAD.WIDE R28, R35, 0x2, R146 ;  /* 0x00000002231c7825 */ /* 0x000fe200078e0292 */
[----:B------:R-:W-:-:S03]  /*1e9d0*/  PRMT R33, R116, 0x7632, R33 ;  /* 0x0000763274217816 */ /* 0x000fc60000000021 */
[----:B------:R-:W-:-:S03]  /*1e9e0*/  IMAD.WIDE R30, R35, 0x2, R14 ;  /* 0x00000002231e7825 */ /* 0x000fc600078e020e */
[----:B------:R-:W5:Y:S01]  /*1e9f0*/  LDC R32, c[0x0][0x228] ;  /* 0x00008a00ff207b82 */ /* 0x000f620000000800 */
[----:B------:R-:W-:Y:S01]  /*1ea00*/  @P5 STG.E.U16 desc[UR60][R28.64], R116 ;  /* 0x000000741c005986 */ /* 0x000fe2000c10153c */
[----:B-1----:R-:W-:Y:S01]  /*1ea10*/  ISETP.LT.AND P4, PT, R174, R36, !P2 ;  /* 0x00000024ae00720c */ /* 0x002fe20005781270 */
[----:B------:R-:W-:Y:S01]  /*1ea20*/  IMAD.WIDE R2, R35, 0x2, R12 ;  /* 0x0000000223027825 */ /* 0x000fe200078e020c */
[----:B------:R-:W-:Y:S01]  /*1ea30*/  ISETP.LT.AND P5, PT, R173, R38, !P2 ;  /* 0x00000026ad00720c */ /* 0x000fe200057a1270 */
[----:B------:R1:W-:Y:S03]  /*1ea40*/  @P6 STG.E.U16 desc[UR60][R30.64], R33 ;  /* 0x000000211e006986 */ /* 0x0003e6000c10153c */
[----:B------:R-:W3:Y:S01]  /*1ea50*/  LDC R34, c[0x0][0x228] ;  /* 0x00008a00ff227b82 */ /* 0x000ee20000000800 */
[----:B------:R-:W-:Y:S01]  /*1ea60*/  ISETP.LT.AND P6, PT, R172, R22, !P2 ;  /* 0x00000016ac00720c */ /* 0x000fe200057c1270 */
[----:B------:R-:W-:Y:S01]  /*1ea70*/  IMAD.WIDE R24, R35, 0x2, R54 ;  /* 0x0000000223187825 */ /* 0x000fe200078e0236 */
[----:B------:R0:W-:Y:S03]  /*1ea80*/  @P3 STG.E.U16 desc[UR60][R2.64], R76 ;  /* 0x0000004c02003986 */ /* 0x0001e6000c10153c */
[----:B------:R-:W-:-:S02]  /*1ea90*/  VIADD R8, R175, 0x2b ;  /* 0x0000002baf087836 */ /* 0x000fc40000000000 */
[----:B------:R-:W3:Y:S01]  /*1eaa0*/  LDC R22, c[0x0][0x228] ;  /* 0x00008a00ff167b82 */ /* 0x000ee20000000800 */
[----:B-1----:R-:W-:Y:S01]  /*1eab0*/  PRMT R31, R76, 0x7632, R31 ;  /* 0x000076324c1f7816 */ /* 0x002fe2000000001f */
[----:B------:R-:W-:-:S04]  /*1eac0*/  IMAD.IADD R33, R35, 0x1, R148 ;  /* 0x0000000123217824 */ /* 0x000fc800078e0294 */
[----:B------:R1:W-:Y:S01]  /*1ead0*/  @P1 STG.E.U16 desc[UR60][R24.64], R31 ;  /* 0x0000001f18001986 */ /* 0x0003e2000c10153c */
[C---:B------:R-:W-:Y:S01]  /*1eae0*/  IMAD.WIDE R26, R33.reuse, 0x2, R146 ;  /* 0x00000002211a7825 */ /* 0x040fe200078e0292 */
[----:B------:R-:W3:Y:S01]  /*1eaf0*/  LDC R35, c[0x0][0x22c] ;  /* 0x00008b00ff237b82 */ /* 0x000ee20000000800 */
[----:B0-----:R-:W-:Y:S02]  /*1eb00*/  ISETP.GE.AND P1, PT, R8, R37, PT ;  /* 0x000000250800720c */ /* 0x001fe40003f26270 */
[----:B------:R-:W-:Y:S01]  /*1eb10*/  IMAD.WIDE R28, R33, 0x2, R14 ;  /* 0x00000002211c7825 */ /* 0x000fe200078e020e */
[----:B------:R-:W-:Y:S02]  /*1eb20*/  PRMT R3, R41, 0x7632, R3 ;  /* 0x0000763229037816 */ /* 0x000fe40000000003 */
[----:B--2---:R-:W-:Y:S02]  /*1eb30*/  ISETP.LT.AND P2, PT, R170, R10, !P2 ;  /* 0x0000000aaa00720c */ /* 0x004fe40005741270 */
[----:B------:R-:W0:Y:S01]  /*1eb40*/  LDC R36, c[0x0][0x228] ;  /* 0x00008a00ff247b82 */ /* 0x000e220000000800 */
[----:B-1----:R-:W-:Y:S01]  /*1eb50*/  IMAD.WIDE R30, R33, 0x2, R12 ;  /* 0x00000002211e7825 */ /* 0x002fe200078e020c */
[----:B----4-:R-:W-:Y:S01]  /*1eb60*/  ISETP.LT.AND P3, PT, R174, R20, !P1 ;  /* 0x00000014ae00720c */ /* 0x010fe20004f61270 */
[----:B------:R-:W-:Y:S05]  /*1eb70*/  @P4 STG.E.U16 desc[UR60][R26.64], R41 ;  /* 0x000000291a004986 */ /* 0x000fea000c10153c */
[----:B------:R-:W1:Y:S01]  /*1eb80*/  LDC R38, c[0x0][0x228] ;  /* 0x00008a00ff267b82 */ /* 0x000e620000000800 */
[----:B------:R2:W-:Y:S01]  /*1eb90*/  @P5 STG.E.U16 desc[UR60][R28.64], R3 ;  /* 0x000000031c005986 */ /* 0x0005e2000c10153c */
[----:B-----5:R-:W-:-:S03]  /*1eba0*/  ISETP.LT.AND P4, PT, R173, R32, !P1 ;  /* 0x00000020ad00720c */ /* 0x020fc60004f81270 */
[----:B------:R4:W-:Y:S03]  /*1ebb0*/  @P6 STG.E.U16 desc[UR60][R30.64], R109 ;  /* 0x0000006d1e006986 */ /* 0x0009e6000c10153c */
[----:B------:R-:W5:Y:S01]  /*1ebc0*/  LDC R10, c[0x0][0x228] ;  /* 0x00008a00ff0a7b82 */ /* 0x000f620000000800 */
[----:B------:R-:W-:Y:S01]  /*1ebd0*/  PRMT R32, R109, 0x7632, R32 ;  /* 0x000076326d207816 */ /* 0x000fe20000000020 */
[----:B--2---:R-:W-:-:S06]  /*1ebe0*/  IMAD.WIDE R2, R33, 0x2, R54 ;  /* 0x0000000221027825 */ /* 0x004fcc00078e0236 */
[----:B------:R-:W2:Y:S01]  /*1ebf0*/  LDC R37, c[0x0][0x22c] ;  /* 0x00008b00ff257b82 */ /* 0x000ea20000000800 */
[----:B----4-:R-:W-:Y:S01]  /*1ec00*/  IMAD.IADD R31, R33, 0x1, R148 ;  /* 0x00000001211f7824 */ /* 0x010fe200078e0294 */
[----:B---3--:R-:W-:-:S03]  /*1ec10*/  ISETP.LT.AND P5, PT, R172, R34, !P1 ;  /* 0x00000022ac00720c */ /* 0x008fc60004fa1270 */
[----:B------:R-:W-:-:S03]  /*1ec20*/  IMAD.WIDE R24, R31, 0x2, R146 ;  /* 0x000000021f187825 */ /* 0x000fc600078e0292 */
[----:B------:R-:W3:Y:S01]  /*1ec30*/  LDC R20, c[0x0][0x228] ;  /* 0x00008a00ff147b82 */ /* 0x000ee20000000800 */
[----:B------:R4:W-:Y:S01]  /*1ec40*/  @P2 STG.E.U16 desc[UR60][R2.64], R32 ;  /* 0x0000002002002986 */ /* 0x0009e2000c10153c */
[----:B------:R-:W-:-:S03]  /*1ec50*/  VIADD R8, R175, 0x2c ;  /* 0x0000002caf087836 */ /* 0x000fc60000000000 */
[----:B------:R-:W-:Y:S01]  /*1ec60*/  @P3 STG.E.U16 desc[UR60][R24.64], R117 ;  /* 0x0000007518003986 */ /* 0x000fe2000c10153c */
[----:B------:R-:W-:Y:S02]  /*1ec70*/  ISETP.LT.AND P3, PT, R170, R22, !P1 ;  /* 0x00000016aa00720c */ /* 0x000fe40004f61270 */
[----:B------:R-:W3:Y:S01]  /*1ec80*/  LDC R22, c[0x0][0x228] ;  /* 0x00008a00ff167b82 */ /* 0x000ee20000000800 */
[----:B------:R-:W-:Y:S01]  /*1ec90*/  IMAD.WIDE R26, R31, 0x2, R14 ;  /* 0x000000021f1a7825 */ /* 0x000fe200078e020e */
[----:B------:R-:W-:Y:S02]  /*1eca0*/  PRMT R30, R117, 0x7632, R30 ;  /* 0x00007632751e7816 */ /* 0x000fe4000000001e */
[----:B------:R-:W-:Y:S01]  /*1ecb0*/  ISETP.GE.AND P2, PT, R8, R35, PT ;  /* 0x000000230800720c */ /* 0x000fe20003f46270 */
[----:B------:R-:W-:Y:S02]  /*1ecc0*/  IMAD.WIDE R28, R31, 0x2, R12 ;  /* 0x000000021f1c7825 */ /* 0x000fe400078e020c */
[----:B------:R5:W-:Y:S01]  /*1ecd0*/  @P4 STG.E.U16 desc[UR60][R26.64], R30 ;  /* 0x0000001e1a004986 */ /* 0x000be2000c10153c */
[----:B0-----:R-:W-:Y:S01]  /*1ece0*/  ISETP.LT.AND P6, PT, R174, R36, !P2 ;  /* 0x00000024ae00720c */ /* 0x001fe200057c1270 */
[----:B------:R-:W-:Y:S01]  /*1ecf0*/  VIADD R8, R175, 0x2d ;  /* 0x0000002daf087836 */ /* 0x000fe20000000000 */
[----:B------:R-:W-:Y:S01]  /*1ed00*/  ISETP.LT.AND P4, PT, R172, R39, !P2 ;  /* 0x00000027ac00720c */ /* 0x000fe20005781270 */
[----:B------:R0:W-:Y:S01]  /*1ed10*/  @P5 STG.E.U16 desc[UR60][R28.64], R77 ;  /* 0x0000004d1c005986 */ /* 0x0001e2000c10153c */
[----:B-1----:R-:W-:Y:S01]  /*1ed20*/  ISETP.LT.AND P5, PT, R173, R38, !P2 ;  /* 0x00000026ad00720c */ /* 0x002fe200057a1270 */
[----:B----4-:R-:W1:Y:S01]  /*1ed30*/  LDC R32, c[0x0][0x228] ;  /* 0x00008a00ff207b82 */ /* 0x010e620000000800 */
[----:B------:R-:W-:Y:S01]  /*1ed40*/  IMAD.WIDE R2, R31, 0x2, R54 ;  /* 0x000000021f027825 */ /* 0x000fe200078e0236 */
[----:B-----5:R-:W-:-:S03]  /*1ed50*/  ISETP.LT.AND P2, PT, R170, R10, !P2 ;  /* 0x0000000aaa00720c */ /* 0x020fc60005741270 */
[----:B------:R-:W-:Y:S01]  /*1ed60*/  IMAD.IADD R33, R31, 0x1, R148 ;  /* 0x000000011f217824 */ /* 0x000fe200078e0294 */
[----:B------:R-:W-:Y:S02]  /*1ed70*/  PRMT R27, R77, 0x7632, R27 ;  /* 0x000076324d1b7816 */ /* 0x000fe4000000001b */
[----:B------:R-:W4:Y:S01]  /*1ed80*/  LDC R39, c[0x0][0x22c] ;  /* 0x00008b00ff277b82 */ /* 0x000f220000000800 */
[----:B--2---:R-:W-:Y:S01]  /*1ed90*/  ISETP.GE.AND P1, PT, R8, R37, PT ;  /* 0x000000250800720c */ /* 0x004fe20003f26270 */
[----:B------:R-:W-:-:S06]  /*1eda0*/  IMAD.WIDE R24, R33, 0x2, R146 ;  /* 0x0000000221187825 */ /* 0x000fcc00078e0292 */
[----:B------:R-:W2:Y:S01]  /*1edb0*/  LDC R34, c[0x0][0x228] ;  /* 0x00008a00ff227b82 */ /* 0x000ea20000000800 */
[----:B------:R5:W-:Y:S01]  /*1edc0*/  @P3 STG.E.U16 desc[UR60][R2.64], R27 ;  /* 0x0000001b02003986 */ /* 0x000be2000c10153c */
[----:B---3--:R-:W-:Y:S01]  /*1edd0*/  ISETP.LT.AND P3, PT, R174, R20, !P1 ;  /* 0x00000014ae00720c */ /* 0x008fe20004f61270 */
[----:B0-----:R-:W-:-:S05]  /*1ede0*/  IMAD.WIDE R28, R33, 0x2, R12 ;  /* 0x00000002211c7825 */ /* 0x001fca00078e020c */
[----:B------:R-:W0:Y:S01]  /*1edf0*/  LDC R10, c[0x0][0x228] ;  /* 0x00008a00ff0a7b82 */ /* 0x000e220000000800 */
[----:B------:R3:W-:Y:S01]  /*1ee00*/  @P6 STG.E.U16 desc[UR60][R24.64], R42 ;  /* 0x0000002a18006986 */ /* 0x0007e2000c10153c */
[----:B-----5:R-:W-:Y:S01]  /*1ee10*/  PRMT R3, R42, 0x7632, R3 ;  /* 0x000076322a037816 */ /* 0x020fe20000000003 */
[----:B------:R-:W-:-:S05]  /*1ee20*/  IMAD.WIDE R26, R33, 0x2, R14 ;  /* 0x00000002211a7825 */ /* 0x000fca00078e020e */
[----:B------:R-:W5:Y:S01]  /*1ee30*/  LDC R36, c[0x0][0x228] ;  /* 0x00008a00ff247b82 */ /* 0x000f620000000800 */
[C---:B------:R-:W-:Y:S01]  /*1ee40*/  IMAD.IADD R35, R33.reuse, 0x1, R148 ;  /* 0x0000000121237824 */ /* 0x040fe200078e0294 */
[----:B------:R1:W-:Y:S01]  /*1ee50*/  @P5 STG.E.U16 desc[UR60][R26.64], R3 ;  /* 0x000000031a005986 */ /* 0x0003e2000c10153c */
[----:B------:R-:W-:Y:S01]  /*1ee60*/  IMAD.WIDE R30, R33, 0x2, R54 ;  /* 0x00000002211e7825 */ /* 0x000fe200078e0236 */
[----:B---3--:R-:W-:Y:S02]  /*1ee70*/  PRMT R25, R110, 0x7632, R25 ;  /* 0x000076326e197816 */ /* 0x008fe40000000019 */
[----:B------:R-:W-:Y:S01]  /*1ee80*/  @P4 STG.E.U16 desc[UR60][R28.64], R110 ;  /* 0x0000006e1c004986 */ /* 0x000fe2000c10153c */
[----:B------:R-:W-:Y:S01]  /*1ee90*/  ISETP.LT.AND P4, PT, R173, R22, !P1 ;  /* 0x00000016ad00720c */ /* 0x000fe20004f81270 */
[----:B------:R-:W3:Y:S01]  /*1eea0*/  LDC R20, c[0x0][0x228] ;  /* 0x00008a00ff147b82 */ /* 0x000ee20000000800 */
[----:B------:R-:W-:Y:S01]  /*1eeb0*/  VIADD R8, R175, 0x2e ;  /* 0x0000002eaf087836 */ /* 0x000fe20000000000 */
[----:B------:R4:W-:Y:S01]  /*1eec0*/  @P2 STG.E.U16 desc[UR60][R30.64], R25 ;  /* 0x000000191e002986 */ /* 0x0009e2000c10153c */
[----:B-1----:R-:W-:-:S05]  /*1eed0*/  IMAD.WIDE R2, R35, 0x2, R146 ;  /* 0x0000000223027825 */ /* 0x002fca00078e0292 */
[----:B------:R-:W1:Y:S01]  /*1eee0*/  LDC R22, c[0x0][0x228] ;  /* 0x00008a00ff167b82 */ /* 0x000e620000000800 */
[----:B------:R2:W-:Y:S07]  /*1eef0*/  @P3 STG.E.U16 desc[UR60][R2.64], R118 ;  /* 0x0000007602003986 */ /* 0x0005ee000c10153c */
[----:B------:R-:W1:Y:S01]  /*1ef00*/  LDC R33, c[0x0][0x22c] ;  /* 0x00008b00ff217b82 */ /* 0x000e620000000800 */
[----:B----4-:R-:W-:Y:S01]  /*1ef10*/  IMAD.WIDE R24, R35, 0x2, R14 ;  /* 0x0000000223187825 */ /* 0x010fe200078e020e */
[----:B------:R-:W-:-:S02]  /*1ef20*/  ISETP.LT.AND P3, PT, R172, R32, !P1 ;  /* 0x00000020ac00720c */ /* 0x000fc40004f61270 */
[----:B------:R-:W-:Y:S02]  /*1ef30*/  ISETP.GE.AND P2, PT, R8, R39, PT ;  /* 0x000000270800720c */ /* 0x000fe40003f46270 */
[----:B--2---:R-:W-:Y:S02]  /*1ef40*/  PRMT R3, R118, 0x7632, R3 ;  /* 0x0000763276037816 */ /* 0x004fe40000000003 */
[----:B------:R-:W2:Y:S01]  /*1ef50*/  LDC R30, c[0x0][0x228] ;  /* 0x00008a00ff1e7b82 */ /* 0x000ea20000000800 */
[----:B------:R-:W-:Y:S02]  /*1ef60*/  ISETP.LT.AND P1, PT, R170, R34, !P1 ;  /* 0x00000022aa00720c */ /* 0x000fe40004f21270 */
[----:B------:R4:W-:Y:S01]  /*1ef70*/  @P4 STG.E.U16 desc[UR60][R24.64], R3 ;  /* 0x0000000318004986 */ /* 0x0009e2000c10153c */
[----:B0-----:R-:W-:-:S04]  /*1ef80*/  ISETP.LT.AND P4, PT, R173, R10, !P2 ;  /* 0x0000000aad00720c */ /* 0x001fc80005781270 */
[----:B------:R-:W0:Y:S01]  /*1ef90*/  LDC R10, c[0x0][0x228] ;  /* 0x00008a00ff0a7b82 */ /* 0x000e220000000800 */
[----:B-----5:R-:W-:Y:S01]  /*1efa0*/  ISETP.LT.AND P5, PT, R174, R36, !P2 ;  /* 0x00000024ae00720c */ /* 0x020fe200057a1270 */
[----:B------:R-:W-:-:S06]  /*1efb0*/  IMAD.WIDE R26, R35, 0x2, R54 ;  /* 0x00000002231a7825 */ /* 0x000fcc00078e0236 */
[----:B------:R-:W5:Y:S01]  /*1efc0*/  LDC R32, c[0x0][0x228] ;  /* 0x00008a00ff207b82 */ /* 0x000f620000000800 */
[----:B----4-:R-:W-:Y:S01]  /*1efd0*/  IMAD.WIDE R2, R35, 0x2, R12 ;  /* 0x0000000223027825 */ /* 0x010fe200078e020c */
[----:B------:R-:W-:-:S03]  /*1efe0*/  PRMT R25, R78, 0x7632, R25 ;  /* 0x000076324e197816 */ /* 0x000fc60000000019 */
[----:B------:R-:W-:Y:S01]  /*1eff0*/  IMAD.IADD R31, R35, 0x1, R148 ;  /* 0x00000001231f7824 */ /* 0x000fe200078e0294 */
[----:B------:R-:W-:Y:S01]  /*1f000*/  @P3 STG.E.U16 desc[UR60][R2.64], R78 ;  /* 0x0000004e02003986 */ /* 0x000fe2000c10153c */
[----:B------:R-:W-:Y:S01]  /*1f010*/  VIADD R8, R175, 0x2f ;  /* 0x0000002faf087836 */ /* 0x000fe20000000000 */
[----:B------:R-:W4:Y:S02]  /*1f020*/  LDC R34, c[0x0][0x228] ;  /* 0x00008a00ff227b82 */ /* 0x000f240000000800 */
[----:B------:R2:W-:Y:S01]  /*1f030*/  @P1 STG.E.U16 desc[UR60][R26.64], R25 ;  /* 0x000000191a001986 */ /* 0x0005e2000c10153c */
[----:B---3--:R-:W-:Y:S01]  /*1f040*/  ISETP.LT.AND P1, PT, R172, R20, !P2 ;  /* 0x00000014ac00720c */ /* 0x008fe20005721270 */
[----:B------:R-:W-:Y:S01]  /*1f050*/  IMAD.WIDE R28, R31, 0x2, R146 ;  /* 0x000000021f1c7825 */ /* 0x000fe200078e0292 */
[----:B-1----:R-:W-:-:S03]  /*1f060*/  ISETP.LT.AND P2, PT, R170, R22, !P2 ;  /* 0x00000016aa00720c */ /* 0x002fc60005741270 */
[----:B------:R-:W1:Y:S01]  /*1f070*/  LDC R35, c[0x0][0x22c] ;  /* 0x00008b00ff237b82 */ /* 0x000e620000000800 */
[----:B------:R-:W-:Y:S01]  /*1f080*/  ISETP.GE.AND P3, PT, R8, R33, PT ;  /* 0x000000210800720c */ /* 0x000fe20003f66270 */
[----:B------:R-:W-:Y:S01]  /*1f090*/  @P5 STG.E.U16 desc[UR60][R28.64], R43 ;  /* 0x0000002b1c005986 */ /* 0x000fe2000c10153c */
[----:B--2---:R-:W-:Y:S01]  /*1f0a0*/  PRMT R27, R43, 0x7632, R27 ;  /* 0x000076322b1b7816 */ /* 0x004fe2000000001b */
[----:B------:R-:W-:-:S04]  /*1f0b0*/  IMAD.WIDE R24, R31, 0x2, R14 ;  /* 0x000000021f187825 */ /* 0x000fc800078e020e */
[----:B------:R-:W2:Y:S01]  /*1f0c0*/  LDC R36, c[0x0][0x228] ;  /* 0x00008a00ff247b82 */ /* 0x000ea20000000800 */
[----:B------:R-:W-:Y:S01]  /*1f0d0*/  IMAD.WIDE R2, R31, 0x2, R12 ;  /* 0x000000021f027825 */ /* 0x000fe200078e020c */
[----:B------:R3:W-:Y:S01]  /*1f0e0*/  @P4 STG.E.U16 desc[UR60][R24.64], R27 ;  /* 0x0000001b18004986 */ /* 0x0007e2000c10153c */
[----:B------:R-:W-:-:S05]  /*1f0f0*/  ISETP.LT.AND P4, PT, R174, R30, !P3 ;  /* 0x0000001eae00720c */ /* 0x000fca0005f81270 */
[----:B------:R-:W2:Y:S01]  /*1f100*/  LDC R38, c[0x0][0x228] ;  /* 0x00008a00ff267b82 */ /* 0x000ea20000000800 */
[----:B------:R-:W-:Y:S01]  /*1f110*/  PRMT R30, R111, 0x7632, R30 ;  /* 0x000076326f1e7816 */ /* 0x000fe2000000001e */
[----:B------:R1:W-:Y:S06]  /*1f120*/  @P1 STG.E.U16 desc[UR60][R2.64], R111 ;  /* 0x0000006f02001986 */ /* 0x0003ec000c10153c */
[----:B------:R-:W2:Y:S01]  /*1f130*/  LDC R20, c[0x0][0x228] ;  /* 0x00008a00ff147b82 */ /* 0x000ea20000000800 */
[----:B---3--:R-:W-:-:S07]  /*1f140*/  IMAD.WIDE R26, R31, 0x2, R54 ;  /* 0x000000021f1a7825 */ /* 0x008fce00078e0236 */
[----:B------:R-:W3:Y:S01]  /*1f150*/  LDC R37, c[0x0][0x22c] ;  /* 0x00008b00ff257b82 */ /* 0x000ee20000000800 */
[----:B------:R-:W-:Y:S01]  /*1f160*/  @P2 STG.E.U16 desc[UR60][R26.64], R30 ;  /* 0x0000001e1a002986 */ /* 0x000fe2000c10153c */
[----:B0-----:R-:W-:Y:S02]  /*1f170*/  ISETP.LT.AND P2, PT, R172, R10, !P3 ;  /* 0x0000000aac00720c */ /* 0x001fe40005f41270 */
[----:B-----5:R-:W-:-:S04]  /*1f180*/  ISETP.LT.AND P5, PT, R173, R32, !P3 ;  /* 0x00000020ad00720c */ /* 0x020fc80005fa1270 */
[----:B------:R-:W0:Y:S01]  /*1f190*/  LDC R10, c[0x0][0x228] ;  /* 0x00008a00ff0a7b82 */ /* 0x000e220000000800 */
[----:B------:R-:W-:Y:S02]  /*1f1a0*/  VIADD R8, R175, 0x30 ;  /* 0x00000030af087836 */ /* 0x000fe40000000000 */
[----:B------:R-:W-:-:S05]  /*1f1b0*/  IMAD.IADD R33, R31, 0x1, R148 ;  /* 0x000000011f217824 */ /* 0x000fca00078e0294 */
[----:B------:R-:W5:Y:S01]  /*1f1c0*/  LDC R22, c[0x0][0x228] ;  /* 0x00008a00ff167b82 */ /* 0x000f620000000800 */
[----:B------:R-:W-:Y:S01]  /*1f1d0*/  IMAD.WIDE R24, R33, 0x2, R146 ;  /* 0x0000000221187825 */ /* 0x000fe200078e0292 */
[----:B----4-:R-:W-:-:S06]  /*1f1e0*/  ISETP.LT.AND P3, PT, R170, R34, !P3 ;  /* 0x00000022aa00720c */ /* 0x010fcc0005f61270 */
[----:B------:R-:W4:Y:S01]  /*1f1f0*/  LDC R32, c[0x0][0x228] ;  /* 0x00008a00ff207b82 */ /* 0x000f220000000800 */
[----:B------:R-:W-:Y:S01]  /*1f200*/  IMAD.WIDE R28, R33, 0x2, R14 ;  /* 0x00000002211c7825 */ /* 0x000fe200078e020e */
[----:B------:R-:W-:Y:S02]  /*1f210*/  PRMT R31, R119, 0x7632, R31 ;  /* 0x00007632771f7816 */ /* 0x000fe4000000001f */
[----:B-1----:R-:W-:Y:S01]  /*1f220*/  ISETP.GE.AND P1, PT, R8, R35, PT ;  /* 0x000000230800720c */ /* 0x002fe20003f26270 */
[----:B------:R-:W-:Y:S01]  /*1f230*/  IMAD.WIDE R2, R33, 0x2, R12 ;  /* 0x0000000221027825 */ /* 0x000fe200078e020c */
[----:B------:R1:W-:Y:S02]  /*1f240*/  @P4 STG.E.U16 desc[UR60][R24.64], R119 ;  /* 0x0000007718004986 */ /* 0x0003e4000c10153c */
[----:B------:R-:W4:Y:S01]  /*1f250*/  LDC R34, c[0x0][0x228] ;  /* 0x00008a00ff227b82 */ /* 0x000f220000000800 */
[----:B------:R-:W-:Y:S01]  /*1f260*/  VIADD R8, R175, 0x31 ;  /* 0x00000031af087836 */ /* 0x000fe20000000000 */
[----:B--2---:R-:W-:Y:S01]  /*1f270*/  ISETP.LT.AND P6, PT, R174, R36, !P1 ;  /* 0x00000024ae00720c */ /* 0x004fe20004fc1270 */
[----:B------:R2:W-:Y:S01]  /*1f280*/  @P5 STG.E.U16 desc[UR60][R28.64], R31 ;  /* 0x0000001f1c005986 */ /* 0x0005e2000c10153c */
[----:B------:R-:W-:-:S02]  /*1f290*/  ISETP.LT.AND P4, PT, R173, R38, !P1 ;  /* 0x00000026ad00720c */ /* 0x000fc40004f81270 */
[----:B------:R-:W-:Y:S01]  /*1f2a0*/  ISETP.LT.AND P5, PT, R172, R20, !P1 ;  /* 0x00000014ac00720c */ /* 0x000fe20004fa1270 */
[----:B------:R0:W-:Y:S01]  /*1f2b0*/  @P2 STG.E.U16 desc[UR60][R2.64], R79 ;  /* 0x0000004f02002986 */ /* 0x0001e2000c10153c */
[----:B------:R-:W4:Y:S01]  /*1f2c0*/  LDC R20, c[0x0][0x228] ;  /* 0x00008a00ff147b82 */ /* 0x000f220000000800 */
[C---:B------:R-:W-:Y:S01]  /*1f2d0*/  IMAD.IADD R35, R33.reuse, 0x1, R148 ;  /* 0x0000000121237824 */ /* 0x040fe200078e0294 */
[----:B---3--:R-:W-:Y:S01]  /*1f2e0*/  ISETP.GE.AND P2, PT, R8, R37, PT ;  /* 0x000000250800720c */ /* 0x008fe20003f46270 */
[----:B-1----:R-:W-:Y:S01]  /*1f2f0*/  IMAD.WIDE R24, R33, 0x2, R54 ;  /* 0x0000000221187825 */ /* 0x002fe200078e0236 */
[----:B--2---:R-:W-:-:S04]  /*1f300*/  PRMT R29, R79, 0x7632, R29 ;  /* 0x000076324f1d7816 */ /* 0x004fc8000000001d */
[----:B------:R-:W1:Y:S01]  /*1f310*/  LDC R37, c[0x0][0x22c] ;  /* 0x00008b00ff257b82 */ /* 0x000e620000000800 */
[----:B------:R-:W-:Y:S01]  /*1f320*/  IMAD.WIDE R26, R35, 0x2, R146 ;  /* 0x00000002231a7825 */ /* 0x000fe200078e0292 */
[----:B0-----:R-:W-:Y:S01]  /*1f330*/  PRMT R3, R44, 0x7632, R3 ;  /* 0x000076322c037816 */ /* 0x001fe20000000003 */
[----:B------:R0:W-:Y:S01]  /*1f340*/  @P3 STG.E.U16 desc[UR60][R24.64], R29 ;  /* 0x0000001d18003986 */ /* 0x0001e2000c10153c */
[----:B------:R-:W-:-:S04]  /*1f350*/  ISETP.LT.AND P1, PT, R170, R10, !P1 ;  /* 0x0000000aaa00720c */ /* 0x000fc80004f21270 */
[----:B------:R-:W2:Y:S01]  /*1f360*/  LDC R36, c[0x0][0x228] ;  /* 0x00008a00ff247b82 */ /* 0x000ea20000000800 */
[----:B------:R-:W-:Y:S01]  /*1f370*/  @P6 STG.E.U16 desc[UR60][R26.64], R44 ;  /* 0x0000002c1a006986 */ /* 0x000fe2000c10153c */
[----:B-----5:R-:W-:Y:S01]  /*1f380*/  ISETP.LT.AND P3, PT, R174, R22, !P2 ;  /* 0x00000016ae00720c */ /* 0x020fe20005761270 */
[----:B0-----:R-:W-:-:S05]  /*1f390*/  IMAD.WIDE R28, R35, 0x2, R14 ;  /* 0x00000002231c7825 */ /* 0x001fca00078e020e */
[----:B------:R-:W0:Y:S01]  /*1f3a0*/  LDC R10, c[0x0][0x228] ;  /* 0x00008a00ff0a7b82 */ /* 0x000e220000000800 */
[----:B------:R-:W-:Y:S01]  /*1f3b0*/  IMAD.WIDE R30, R35, 0x2, R12 ;  /* 0x00000002231e7825 */ /* 0x000fe200078e020c */
[----:B------:R3:W-:Y:S01]  /*1f3c0*/  @P4 STG.E.U16 desc[UR60][R28.64], R3 ;  /* 0x000000031c004986 */ /* 0x0007e2000c10153c */
[----:B----4-:R-:W-:Y:S02]  /*1f3d0*/  ISETP.LT.AND P4, PT, R173, R32, !P2 ;  /* 0x00000020ad00720c */ /* 0x010fe40005781270 */
[----:B------:R-:W-:-:S03]  /*1f3e0*/  IMAD.IADD R33, R35, 0x1, R148 ;  /* 0x0000000123217824 */ /* 0x000fc600078e0294 */
[----:B------:R-:W4:Y:S01]  /*1f3f0*/  LDC R38, c[0x0][0x228] ;  /* 0x00008a00ff267b82 */ /* 0x000f220000000800 */
[----:B------:R5:W-:Y:S01]  /*1f400*/  @P5 STG.E.U16 desc[UR60][R30.64], R112 ;  /* 0x000000701e005986 */ /* 0x000be2000c10153c */
[----:B------:R-:W-:Y:S01]  /*1f410*/  ISETP.LT.AND P5, PT, R172, R34, !P2 ;  /* 0x00000022ac00720c */ /* 0x000fe200057a1270 */
[----:B------:R-:W-:Y:S01]  /*1f420*/  IMAD.WIDE R24, R33, 0x2, R146 ;  /* 0x0000000221187825 */ /* 0x000fe200078e0292 */
[----:B------:R-:W-:-:S03]  /*1f430*/  PRMT R32, R80, 0x7632, R32 ;  /* 0x0000763250207816 */ /* 0x000fc60000000020 */
[----:B---3--:R-:W-:Y:S01]  /*1f440*/  IMAD.WIDE R2, R35, 0x2, R54 ;  /* 0x0000000223027825 */ /* 0x008fe200078e0236 */
[----:B------:R-:W3:Y:S01]  /*1f450*/  LDC R22, c[0x0][0x228] ;  /* 0x00008a00ff167b82 */ /* 0x000ee20000000800 */
[----:B-----5:R-:W-:Y:S02]  /*1f460*/  PRMT R31, R112, 0x7632, R31 ;  /* 0x00007632701f7816 */ /* 0x020fe4000000001f */
[----:B------:R-:W-:-:S05]  /*1f470*/  IMAD.WIDE R26, R33, 0x2, R14 ;  /* 0x00000002211a7825 */ /* 0x000fca00078e020e */
[----:B------:R-:W5:Y:S01]  /*1f480*/  LDC R35, c[0x0][0x22c] ;  /* 0x00008b00ff237b82 */ /* 0x000f620000000800 */
[----:B------:R-:W-:Y:S01]  /*1f490*/  VIADD R8, R175, 0x32 ;  /* 0x00000032af087836 */ /* 0x000fe20000000000 */
[----:B------:R0:W-:Y:S01]  /*1f4a0*/  @P1 STG.E.U16 desc[UR60][R2.64], R31 ;  /* 0x0000001f02001986 */ /* 0x0001e2000c10153c */
[----:B------:R-:W-:-:S03]  /*1f4b0*/  ISETP.LT.AND P2, PT, R170, R20, !P2 ;  /* 0x00000014aa00720c */ /* 0x000fc60005741270 */
[----:B------:R-:W-:Y:S02]  /*1f4c0*/  @P3 STG.E.U16 desc[UR60][R24.64], R80 ;  /* 0x0000005018003986 */ /* 0x000fe4000c10153c */
[----:B------:R-:W3:Y:S02]  /*1f4d0*/  LDC R20, c[0x0][0x228] ;  /* 0x00008a00ff147b82 */ /* 0x000ee40000000800 */
[----:B------:R0:W-:Y:S01]  /*1f4e0*/  @P4 STG.E.U16 desc[UR60][R26.64], R32 ;  /* 0x000000201a004986 */ /* 0x0001e2000c10153c */
[----:B-1----:R-:W-:Y:S01]  /*1f4f0*/  ISETP.GE.AND P4, PT, R8, R37, PT ;  /* 0x000000250800720c */ /* 0x002fe20003f86270 */
[----:B------:R-:W-:-:S03]  /*1f500*/  IMAD.WIDE R28, R33, 0x2, R12 ;  /* 0x00000002211c7825 */ /* 0x000fc600078e020c */
[----:B--2---:R-:W-:Y:S01]  /*1f510*/  ISETP.LT.AND P3, PT, R174, R36, !P4 ;  /* 0x00000024ae00720c */ /* 0x004fe20006761270 */
[----:B------:R-:W1:Y:S01]  /*1f520*/  LDC R30, c[0x0][0x228] ;  /* 0x00008a00ff1e7b82 */ /* 0x000e620000000800 */
[----:B------:R2:W-:Y:S01]  /*1f530*/  @P5 STG.E.U16 desc[UR60][R28.64], R84 ;  /* 0x000000541c005986 */ /* 0x0005e2000c10153c */
[----:B------:R-:W-:Y:S01]  /*1f540*/  VIADD R8, R175, 0x35 ;  /* 0x00000035af087836 */ /* 0x000fe20000000000 */
[----:B0-----:R-:W-:Y:S01]  /*1f550*/  ISETP.LT.AND P5, PT, R172, R10, !P4 ;  /* 0x0000000aac00720c */ /* 0x001fe200067a1270 */
[----:B------:R-:W-:-:S04]  /*1f560*/  IMAD.IADD R31, R33, 0x1, R148 ;  /* 0x00000001211f7824 */ /* 0x000fc800078e0294 */
[----:B------:R-:W0:Y:S01]  /*1f570*/  LDC R32, c[0x0][0x228] ;  /* 0x00008a00ff207b82 */ /* 0x000e220000000800 */
[----:B------:R-:W-:Y:S01]  /*1f580*/  IMAD.WIDE R2, R33, 0x2, R54 ;  /* 0x0000000221027825 */ /* 0x000fe200078e0236 */
[----:B------:R-:W-:Y:S02]  /*1f590*/  ISETP.GE.AND P1, PT, R8, R53, PT ;  /* 0x000000350800720c */ /* 0x000fe40003f26270 */
[----:B--2---:R-:W-:-:S04]  /*1f5a0*/  PRMT R29, R84, 0x7632, R29 ;  /* 0x00007632541d7816 */ /* 0x004fc8000000001d */
[----:B------:R-:W2:Y:S01]  /*1f5b0*/  LDC R10, c[0x0][0x228] ;  /* 0x00008a00ff0a7b82 */ /* 0x000ea20000000800 */
[----:B------:R-:W-:Y:S01]  /*1f5c0*/  IMAD.WIDE R24, R31, 0x2, R146 ;  /* 0x000000021f187825 */ /* 0x000fe200078e0292 */
[----:B----4-:R-:W-:-:S03]  /*1f5d0*/  ISETP.LT.AND P6, PT, R173, R38, !P4 ;  /* 0x00000026ad00720c */ /* 0x010fc600067c1270 */
[----:B------:R-:W-:Y:S01]  /*1f5e0*/  VIADD R8, R175, 0x33 ;  /* 0x00000033af087836 */ /* 0x000fe20000000000 */
[----:B------:R4:W-:Y:S02]  /*1f5f0*/  @P2 STG.E.U16 desc[UR60][R2.64], R29 ;  /* 0x0000001d02002986 */ /* 0x0009e4000c10153c */
[----:B------:R-:W2:Y:S02]  /*1f600*/  LDC R37, c[0x0][0x22c] ;  /* 0x00008b00ff257b82 */ /* 0x000ea40000000800 */
[----:B------:R-:W-:Y:S01]  /*1f610*/  @P3 STG.E.U16 desc[UR60][R24.64], R45 ;  /* 0x0000002d18003986 */ /* 0x000fe2000c10153c */
[----:B-----5:R-:W-:Y:S01]  /*1f620*/  ISETP.GE.AND P3, PT, R8, R35, PT ;  /* 0x000000230800720c */ /* 0x020fe20003f66270 */
[----:B------:R-:W-:-:S04]  /*1f630*/  IMAD.WIDE R26, R31, 0x2, R14 ;  /* 0x000000021f1a7825 */ /* 0x000fc800078e020e */
[----:B------:R-:W5:Y:S01]  /*1f640*/  LDC R34, c[0x0][0x228] ;  /* 0x00008a00ff227b82 */ /* 0x000f620000000800 */
[----:B------:R-:W-:Y:S01]  /*1f650*/  PRMT R33, R45, 0x7632, R33 ;  /* 0x000076322d217816 */ /* 0x000fe20000000021 */
[----:B----4-:R-:W-:Y:S01]  /*1f660*/  IMAD.WIDE R28, R31, 0x2, R12 ;  /* 0x000000021f1c7825 */ /* 0x010fe200078e020c */
[----:B---3--:R-:W-:-:S05]  /*1f670*/  ISETP.LT.AND P4, PT, R170, R20, !P4 ;  /* 0x00000014aa00720c */ /* 0x008fca0006781270 */
[----:B------:R-:W3:Y:S01]  /*1f680*/  LDC R35, c[0x0][0x228] ;  /* 0x00008a00ff237b82 */ /* 0x000ee20000000800 */
[----:B------:R-:W-:Y:S01]  /*1f690*/  ISETP.LT.AND P2, PT, R174, R22, !P3 ;  /* 0x00000016ae00720c */ /* 0x000fe20005f41270 */
[----:B------:R4:W-:Y:S01]  /*1f6a0*/  @P6 STG.E.U16 desc[UR60][R26.64], R33 ;  /* 0x000000211a006986 */ /* 0x0009e2000c10153c */
[----:B-1----:R-:W-:-:S03]  /*1f6b0*/  ISETP.LT.AND P6, PT, R173, R30, !P3 ;  /* 0x0000001ead00720c */ /* 0x002fc60005fc1270 */
[----:B------:R1:W-:Y:S02]  /*1f6c0*/  @P5 STG.E.U16 desc[UR60][R28.64], R113 ;  /* 0x000000711c005986 */ /* 0x0003e4000c10153c */
[----:B------:R-:W3:Y:S01]  /*1f6d0*/  LDC R36, c[0x0][0x228] ;  /* 0x00008a00ff247b82 */ /* 0x000ee20000000800 */
[----:B0-----:R-:W-:Y:S01]  /*1f6e0*/  ISETP.LT.AND P5, PT, R172, R32, !P3 ;  /* 0x00000020ac00720c */ /* 0x001fe20005fa1270 */
[----:B------:R-:W-:Y:S01]  /*1f6f0*/  IMAD.WIDE R2, R31, 0x2, R54 ;  /* 0x000000021f027825 */ /* 0x000fe200078e0236 */
[----:B------:R-:W-:-:S03]  /*1f700*/  PRMT R22, R113, 0x7632, R22 ;  /* 0x0000763271167816 */ /* 0x000fc60000000016 */
[----:B----4-:R-:W-:Y:S02]  /*1f710*/  IMAD.IADD R33, R31, 0x1, R148 ;  /* 0x000000011f217824 */ /* 0x010fe400078e0294 */
[----:B------:R-:W0:Y:S01]  /*1f720*/  LDC R20, c[0x0][0x228] ;  /* 0x00008a00ff147b82 */ /* 0x000e220000000800 */
[----:B--2---:R-:W-:Y:S01]  /*1f730*/  ISETP.LT.AND P3, PT, R170, R10, !P3 ;  /* 0x0000000aaa00720c */ /* 0x004fe20005f61270 */
[----:B------:R-:W-:Y:S01]  /*1f740*/  IMAD.WIDE R24, R33, 0x2, R146 ;  /* 0x0000000221187825 */ /* 0x000fe200078e0292 */
[----:B------:R-:W-:-:S03]  /*1f750*/  PRMT R31, R81, 0x7632, R31 ;  /* 0x00007632511f7816 */ /* 0x000fc6000000001f */
[----:B------:R-:W-:Y:S02]  /*1f760*/  VIADD R8, R175, 0x34 ;  /* 0x00000034af087836 */ /* 0x000fe40000000000 */
[----:B------:R-:W2:Y:S01]  /*1f770*/  LDC R10, c[0x0][0x228] ;  /* 0x00008a00ff0a7b82 */ /* 0x000ea20000000800 */
[C---:B------:R-:W-:Y:S01]  /*1f780*/  IMAD.WIDE R26, R33.reuse, 0x2, R14 ;  /* 0x00000002211a7825 */ /* 0x040fe200078e020e */
[----:B------:R4:W-:Y:S03]  /*1f790*/  @P4 STG.E.U16 desc[UR60][R2.64], R22 ;  /* 0x0000001602004986 */ /* 0x0009e6000c10153c */
[----:B-1----:R-:W-:Y:S01]  /*1f7a0*/  IMAD.WIDE R28, R33, 0x2, R12 ;  /* 0x00000002211c7825 */ /* 0x002fe200078e020c */
[----:B------:R-:W-:Y:S01]  /*1f7b0*/  @P2 STG.E.U16 desc[UR60][R24.64], R81 ;  /* 0x0000005118002986 */ /* 0x000fe2000c10153c */
[----:B------:R-:W-:Y:S01]  /*1f7c0*/  ISETP.GE.AND P2, PT, R8, R37, PT ;  /* 0x000000250800720c */ /* 0x000fe20003f46270 */
[----:B------:R-:W1:Y:S02]  /*1f7d0*/  LDC R30, c[0x0][0x228] ;  /* 0x00008a00ff1e7b82 */ /* 0x000e640000000800 */
[----:B------:R4:W-:Y:S01]  /*1f7e0*/  @P6 STG.E.U16 desc[UR60][R26.64], R31 ;  /* 0x0000001f1a006986 */ /* 0x0009e2000c10153c */
[----:B-----5:R-:W-:-:S03]  /*1f7f0*/  ISETP.LT.AND P4, PT, R174, R34, !P2 ;  /* 0x00000022ae00720c */ /* 0x020fc60005781270 */
[----:B------:R5:W-:Y:S01]  /*1f800*/  @P5 STG.E.U16 desc[UR60][R28.64], R85 ;  /* 0x000000551c005986 */ /* 0x000be2000c10153c */
[----:B---3--:R-:W-:Y:S01]  /*1f810*/  ISETP.LT.AND P5, PT, R173, R35, !P2 ;  /* 0x00000023ad00720c */ /* 0x008fe200057a1270 */
[----:B------:R-:W3:Y:S01]  /*1f820*/  LDC R32, c[0x0][0x228] ;  /* 0x00008a00ff207b82 */ /* 0x000ee20000000800 */
[----:B----4-:R-:W-:-:S04]  /*1f830*/  IMAD.WIDE R2, R33, 0x2, R54 ;  /* 0x0000000221027825 */ /* 0x010fc800078e0236 */
[----:B------:R-:W-:Y:S02]  /*1f840*/  VIADD R8, R175, 0x36 ;  /* 0x00000036af087836 */ /* 0x000fe40000000000 */
[----:B------:R-:W-:Y:S01]  /*1f850*/  IMAD.IADD R31, R33, 0x1, R148 ;  /* 0x00000001211f7824 */ /* 0x000fe200078e0294 */
[----:B------:R-:W4:Y:S01]  /*1f860*/  LDC R34, c[0x0][0x228] ;  /* 0x00008a00ff227b82 */ /* 0x000f220000000800 */
[----:B-----5:R-:W-:Y:S02]  /*1f870*/  PRMT R29, R85, 0x7632, R29 ;  /* 0x00007632551d7816 */ /* 0x020fe4000000001d */
[----:B------:R-:W-:Y:S01]  /*1f880*/  IMAD.WIDE R24, R31, 0x2, R146 ;  /* 0x000000021f187825 */ /* 0x000fe200078e0292 */
[----:B------:R-:W-:-:S04]  /*1f890*/  ISETP.LT.AND P6, PT, R172, R36, !P2 ;  /* 0x00000024ac00720c */ /* 0x000fc800057c1270 */
[----:B------:R-:W5:Y:S01]  /*1f8a0*/  LDC R35, c[0x0][0x228] ;  /* 0x00008a00ff237b82 */ /* 0x000f620000000800 */
[----:B------:R2:W-:Y:S01]  /*1f8b0*/  @P3 STG.E.U16 desc[UR60][R2.64], R29 ;  /* 0x0000001d02003986 */ /* 0x0005e2000c10153c */
[----:B------:R-:W-:Y:S01]  /*1f8c0*/  IMAD.WIDE R26, R31, 0x2, R14 ;  /* 0x000000021f1a7825 */ /* 0x000fe200078e020e */
[----:B------:R-:W-:Y:S02]  /*1f8d0*/  PRMT R33, R46, 0x7632, R33 ;  /* 0x000076322e217816 */ /* 0x000fe40000000021 */
[----:B0-----:R-:W-:Y:S02]  /*1f8e0*/  ISETP.LT.AND P2, PT, R170, R20, !P2 ;  /* 0x00000014aa00720c */ /* 0x001fe40005741270 */
[----:B------:R-:W-:Y:S01]  /*1f8f0*/  ISETP.GE.AND P3, PT, R8, R23, PT ;  /* 0x000000170800720c */ /* 0x000fe20003f66270 */
[----:B------:R-:W-:Y:S01]  /*1f900*/  VIADD R8, R175, 0x37 ;  /* 0x00000037af087836 */ /* 0x000fe20000000000 */
[----:B------:R-:W-:Y:S01]  /*1f910*/  @P4 STG.E.U16 desc[UR60][R24.64], R46 ;  /* 0x0000002e18004986 */ /* 0x000fe2000c10153c */
[----:B------:R-:W-:Y:S01]  /*1f920*/  IMAD.WIDE R22, R31, 0x2, R12 ;  /* 0x000000021f167825 */ /* 0x000fe200078e020c */
[----:B------:R-:W0:Y:S02]  /*1f930*/  LDC R36, c[0x0][0x228] ;  /* 0x00008a00ff247b82 */ /* 0x000e240000000800 */
[----:B------:R-:W-:Y:S01]  /*1f940*/  @P5 STG.E.U16 desc[UR60][R26.64], R33 ;  /* 0x000000211a005986 */ /* 0x000fe2000c10153c */
[----:B--2---:R-:W-:-:S02]  /*1f950*/  ISETP.LT.AND P5, PT, R174, R10, !P1 ;  /* 0x0000000aae00720c */ /* 0x004fc40004fa1270 */
[----:B------:R-:W-:Y:S01]  /*1f960*/  ISETP.GE.AND P4, PT, R8, R21, PT ;  /* 0x000000150800720c */ /* 0x000fe20003f86270 */
[C---:B------:R-:W-:Y:S01]  /*1f970*/  IMAD.WIDE R28, R31.reuse, 0x2, R54 ;  /* 0x000000021f1c7825 */ /* 0x040fe200078e0236 */
[----:B------:R-:W-:Y:S01]  /*1f980*/  PRMT R3, R114, 0x7632, R3 ;  /* 0x0000763272037816 */ /* 0x000fe20000000003 */
[----:B------:R-:W2:Y:S02]  /*1f990*/  LDC R8, c[0x0][0x228] ;  /* 0x00008a00ff087b82 */ /* 0x000ea40000000800 */
[----:B------:R-:W-:Y:S01]  /*1f9a0*/  IMAD.IADD R31, R31, 0x1, R148 ;  /* 0x000000011f1f7824 */ /* 0x000fe200078e0294 */
[----:B------:R-:W-:Y:S05]  /*1f9b0*/  @P6 STG.E.U16 desc[UR60][R22.64], R114 ;  /* 0x0000007216006986 */ /* 0x000fea000c10153c */
[----:B------:R-:W0:Y:S01]  /*1f9c0*/  LDC R10, c[0x0][0x228] ;  /* 0x00008a00ff0a7b82 */ /* 0x000e220000000800 */
[----:B------:R4:W-:Y:S01]  /*1f9d0*/  @P2 STG.E.U16 desc[UR60][R28.64], R3 ;  /* 0x000000031c002986 */ /* 0x0009e2000c10153c */
[----:B-1----:R-:W-:-:S02]  /*1f9e0*/  ISETP.LT.AND P2, PT, R173, R30, !P1 ;  /* 0x0000001ead00720c */ /* 0x002fc40004f41270 */
[----:B---3--:R-:W-:Y:S02]  /*1f9f0*/  ISETP.LT.AND P6, PT, R172, R32, !P1 ;  /* 0x00000020ac00720c */ /* 0x008fe40004fc1270 */
[----:B----4-:R-:W-:Y:S02]  /*1fa00*/  ISETP.LT.AND P1, PT, R170, R34, !P1 ;  /* 0x00000022aa00720c */ /* 0x010fe40004f21270 */
[----:B------:R-:W1:Y:S01]  /*1fa10*/  LDC R30, c[0x0][0x228] ;  /* 0x00008a00ff1e7b82 */ /* 0x000e620000000800 */
[----:B------:R-:W-:-:S07]  /*1fa20*/  IMAD.WIDE R2, R31, 0x2, R146 ;  /* 0x000000021f027825 */ /* 0x000fce00078e0292 */
[----:B------:R-:W3:Y:S01]  /*1fa30*/  LDC R32, c[0x0][0x228] ;  /* 0x00008a00ff207b82 */ /* 0x000ee20000000800 */
[----:B------:R4:W-:Y:S01]  /*1fa40*/  @P5 STG.E.U16 desc[UR60][R2.64], R82 ;  /* 0x0000005202005986 */ /* 0x0009e2000c10153c */
[----:B-----5:R-:W-:Y:S01]  /*1fa50*/  ISETP.LT.AND P5, PT, R174, R35, !P3 ;  /* 0x00000023ae00720c */ /* 0x020fe20005fa1270 */
[----:B------:R-:W-:-:S05]  /*1fa60*/  IMAD.IADD R29, R31, 0x1, R148 ;  /* 0x000000011f1d7824 */ /* 0x000fca00078e0294 */
[----:B------:R-:W5:Y:S01]  /*1fa70*/  LDC R28, c[0x0][0x228] ;  /* 0x00008a00ff1c7b82 */ /* 0x000f620000000800 */
[----:B------:R-:W-:Y:S01]  /*1fa80*/  IMAD.WIDE R20, R31, 0x2, R14 ;  /* 0x000000021f147825 */ /* 0x000fe200078e020e */
[----:B------:R-:W-:-:S03]  /*1fa90*/  PRMT R34, R86, 0x7632, R34 ;  /* 0x0000763256227816 */ /* 0x000fc60000000022 */
[C---:B------:R-:W-:Y:S01]  /*1faa0*/  IMAD.WIDE R22, R31.reuse, 0x2, R12 ;  /* 0x000000021f167825 */ /* 0x040fe200078e020c */
[----:B----4-:R-:W-:Y:S02]  /*1fab0*/  PRMT R3, R82, 0x7632, R3 ;  /* 0x0000763252037816 */ /* 0x010fe40000000003 */
[----:B------:R-:W4:Y:S01]  /*1fac0*/  LDC R33, c[0x0][0x228] ;  /* 0x00008a00ff217b82 */ /* 0x000f220000000800 */
[----:B------:R-:W-:Y:S02]  /*1fad0*/  IMAD.WIDE R24, R31, 0x2, R54 ;  /* 0x000000021f187825 */ /* 0x000fe400078e0236 */
[----:B------:R0:W-:Y:S02]  /*1fae0*/  @P2 STG.E.U16 desc[UR60][R20.64], R3 ;  /* 0x0000000314002986 */ /* 0x0001e4000c10153c */
[----:B------:R-:W-:Y:S01]  /*1faf0*/  IMAD.WIDE R26, R29, 0x2, R146 ;  /* 0x000000021d1a7825 */ /* 0x000fe200078e0292 */
[----:B--2---:R-:W-:Y:S01]  /*1fb00*/  ISETP.LT.AND P2, PT, R173, R8, !P3 ;  /* 0x00000008ad00720c */ /* 0x004fe20005f41270 */
[----:B------:R-:W-:Y:S01]  /*1fb10*/  @P6 STG.E.U16 desc[UR60][R22.64], R86 ;  /* 0x0000005616006986 */ /* 0x000fe2000c10153c */
[----:B------:R-:W2:Y:S01]  /*1fb20*/  LDC R31, c[0x0][0x228] ;  /* 0x00008a00ff1f7b82 */ /* 0x000ea20000000800 */
[----:B------:R-:W-:-:S02]  /*1fb30*/  VIADD R2, R175, 0x38 ;  /* 0x00000038af027836 */ /* 0x000fc40000000000 */
[----:B------:R1:W-:Y:S04]  /*1fb40*/  @P1 STG.E.U16 desc[UR60][R24.64], R34 ;  /* 0x0000002218001986 */ /* 0x0003e8000c10153c */
[----:B------:R5:W-:Y:S01]  /*1fb50*/  @P5 STG.E.U16 desc[UR60][R26.64], R47 ;  /* 0x0000002f1a005986 */ /* 0x000be2000c10153c */
[----:B------:R-:W4:Y:S01]  /*1fb60*/  LDC R8, c[0x0][0x228] ;  /* 0x00008a00ff087b82 */ /* 0x000f220000000800 */
[----:B0-----:R-:W-:Y:S02]  /*1fb70*/  ISETP.LT.AND P5, PT, R172, R10, !P3 ;  /* 0x0000000aac00720c */ /* 0x001fe40005fa1270 */
[----:B------:R-:W-:Y:S01]  /*1fb80*/  ISETP.GE.AND P1, PT, R2, R153, PT ;  /* 0x000000990200720c */ /* 0x000fe20003f26270 */
[----:B------:R-:W-:-:S04]  /*1fb90*/  IMAD.WIDE R2, R29, 0x2, R14 ;  /* 0x000000021d027825 */ /* 0x000fc800078e020e */
[----:B------:R-:W0:Y:S01]  /*1fba0*/  LDC R10, c[0x0][0x228] ;  /* 0x00008a00ff0a7b82 */ /* 0x000e220000000800 */
[----:B-1----:R-:W-:Y:S02]  /*1fbb0*/  PRMT R25, R47, 0x7632, R25 ;  /* 0x000076322f197816 */ /* 0x002fe40000000019 */
[----:B------:R-:W-:Y:S02]  /*1fbc0*/  ISETP.LT.AND P3, PT, R170, R30, !P3 ;  /* 0x0000001eaa00720c */ /* 0x000fe40005f61270 */
[----:B---3--:R-:W-:Y:S01]  /*1fbd0*/  ISETP.LT.AND P6, PT, R174, R32, !P4 ;  /* 0x00000020ae00720c */ /* 0x008fe200067c1270 */
[----:B------:R1:W-:Y:S01]  /*1fbe0*/  @P2 STG.E.U16 desc[UR60][R2.64], R25 ;  /* 0x0000001902002986 */ /* 0x0003e2000c10153c */
[----:B-----5:R-:W-:Y:S01]  /*1fbf0*/  ISETP.LT.AND P2, PT, R173, R28, !P4 ;  /* 0x0000001cad00720c */ /* 0x020fe20006741270 */
[C---:B------:R-:W-:Y:S01]  /*1fc00*/  IMAD.WIDE R20, R29.reuse, 0x2, R12 ;  /* 0x000000021d147825 */ /* 0x040fe200078e020c */
[----:B------:R-:W3:Y:S03]  /*1fc10*/  LDC R32, c[0x0][0x228] ;  /* 0x00008a00ff207b82 */ /* 0x000ee60000000800 */
[----:B------:R-:W-:Y:S01]  /*1fc20*/  IMAD.IADD R27, R29, 0x1, R148 ;  /* 0x000000011d1b7824 */ /* 0x000fe200078e0294 */
[----:B------:R-:W-:Y:S01]  /*1fc30*/  PRMT R26, R115, 0x7632, R26 ;  /* 0x00007632731a7816 */ /* 0x000fe2000000001a */
[----:B------:R-:W-:Y:S01]  /*1fc40*/  IMAD.WIDE R22, R29, 0x2, R54 ;  /* 0x000000021d167825 */ /* 0x000fe200078e0236 */
[----:B------:R5:W-:Y:S02]  /*1fc50*/  @P5 STG.E.U16 desc[UR60][R20.64], R115 ;  /* 0x0000007314005986 */ /* 0x000be4000c10153c */
[----:B------:R-:W3:Y:S01]  /*1fc60*/  LDC R34, c[0x0][0x228] ;  /* 0x00008a00ff227b82 */ /* 0x000ee20000000800 */
[C---:B-1----:R-:W-:Y:S01]  /*1fc70*/  IMAD.WIDE R24, R27.reuse, 0x2, R146 ;  /* 0x000000021b187825 */ /* 0x042fe200078e0292 */
[----:B------:R-:W-:Y:S03]  /*1fc80*/  @P3 STG.E.U16 desc[UR60][R22.64], R26 ;  /* 0x0000001a16003986 */ /* 0x000fe6000c10153c */
[----:B------:R-:W-:Y:S01]  /*1fc90*/  IMAD.WIDE R2, R27, 0x2, R14 ;  /* 0x000000021b027825 */ /* 0x000fe200078e020e */
[----:B--2---:R-:W-:-:S02]  /*1fca0*/  ISETP.LT.AND P5, PT, R172, R31, !P4 ;  /* 0x0000001fac00720c */ /* 0x004fc400067a1270 */
[----:B------:R-:W1:Y:S01]  /*1fcb0*/  LDC R35, c[0x0][0x228] ;  /* 0x00008a00ff237b82 */ /* 0x000e620000000800 */
[----:B-----5:R-:W-:Y:S01]  /*1fcc0*/  PRMT R21, R83, 0x7632, R21 ;  /* 0x0000763253157816 */ /* 0x020fe20000000015 */
[----:B------:R2:W-:Y:S01]  /*1fcd0*/  @P6 STG.E.U16 desc[UR60][R24.64], R83 ;  /* 0x0000005318006986 */ /* 0x0005e2000c10153c */
[----:B----4-:R-:W-:Y:S02]  /*1fce0*/  ISETP.LT.AND P4, PT, R170, R33, !P4 ;  /* 0x00000021aa00720c */ /* 0x010fe40006781270 */
[----:B------:R-:W-:Y:S01]  /*1fcf0*/  ISETP.LT.AND P6, PT, R174, R8, !P1 ;  /* 0x00000008ae00720c */ /* 0x000fe20004fc1270 */
[----:B------:R4:W-:Y:S01]  /*1fd00*/  @P2 STG.E.U16 desc[UR60][R2.64], R21 ;  /* 0x0000001502002986 */ /* 0x0009e2000c10153c */
[----:B0-----:R-:W-:Y:S01]  /*1fd10*/  ISETP.LT.AND P2, PT, R173, R10, !P1 ;  /* 0x0000000aad00720c */ /* 0x001fe20004f41270 */
[----:B------:R-:W-:Y:S01]  /*1fd20*/  IMAD.IADD R33, R27, 0x1, R148 ;  /* 0x000000011b217824 */ /* 0x000fe200078e0294 */
[----:B------:R-:W-:Y:S01]  /*1fd30*/  PRMT R10, R48, 0x7632, R10 ;  /* 0x00007632300a7816 */ /* 0x000fe2000000000a */
[----:B------:R-:W0:Y:S01]  /*1fd40*/  LDS.128 R20, [R0] ;  /* 0x0000000000147984 */ /* 0x000e220000000c00 */
[----:B------:R-:W5:Y:S01]  /*1fd50*/  LDC R37, c[0x0][0x228] ;  /* 0x00008a00ff257b82 */ /* 0x000f620000000800 */
[----:B------:R-:W-:-:S04]  /*1fd60*/  IMAD.WIDE R28, R33, 0x2, R146 ;  /* 0x00000002211c7825 */ /* 0x000fc800078e0292 */
[----:B--2---:R-:W-:Y:S01]  /*1fd70*/  IMAD.WIDE R24, R27, 0x2, R12 ;  /* 0x000000021b187825 */ /* 0x004fe200078e020c */
[----:B----4-:R-:W-:Y:S02]  /*1fd80*/  PRMT R3, R87, 0x7632, R3 ;  /* 0x0000763257037816 */ /* 0x010fe40000000003 */
[----:B------:R-:W2:Y:S01]  /*1fd90*/  LDC R38, c[0x0][0x228] ;  /* 0x00008a00ff267b82 */ /* 0x000ea20000000800 */
[----:B------:R-:W-:Y:S01]  /*1fda0*/  IMAD.WIDE R26, R27, 0x2, R54 ;  /* 0x000000021b1a7825 */ /* 0x000fe200078e0236 */
[----:B------:R-:W-:Y:S03]  /*1fdb0*/  @P5 STG.E.U16 desc[UR60][R24.64], R87 ;  /* 0x0000005718005986 */ /* 0x000fe6000c10153c */
[----:B------:R-:W-:Y:S01]  /*1fdc0*/  IMAD.WIDE R30, R33, 0x2, R14 ;  /* 0x00000002211e7825 */ /* 0x000fe200078e020e */
[----:B------:R-:W-:Y:S04]  /*1fdd0*/  @P4 STG.E.U16 desc[UR60][R26.64], R3 ;  /* 0x000000031a004986 */ /* 0x000fe8000c10153c */
[----:B------:R4:W-:Y:S04]  /*1fde0*/  @P6 STG.E.U16 desc[UR60][R28.64], R48 ;  /* 0x000000301c006986 */ /* 0x0009e8000c10153c */
[----:B------:R0:W-:Y:S01]  /*1fdf0*/  @P2 STG.E.U16 desc[UR60][R30.64], R10 ;  /* 0x0000000a1e002986 */ /* 0x0001e2000c10153c */
[----:B---3--:R-:W-:-:S02]  /*1fe00*/  ISETP.LT.AND P2, PT, R172, R32, !P1 ;  /* 0x00000020ac00720c */ /* 0x008fc40004f41270 */
[----:B------:R-:W-:Y:S01]  /*1fe10*/  ISETP.LT.AND P1, PT, R170, R34, !P1 ;  /* 0x00000022aa00720c */ /* 0x000fe20004f21270 */
[----:B------:R-:W3:Y:S01]  /*1fe20*/  LDC R32, c[0x0][0x228] ;  /* 0x00008a00ff207b82 */ /* 0x000ee20000000800 */
[----:B------:R-:W-:-:S07]  /*1fe30*/  VIADD R8, R175, 0x39 ;  /* 0x00000039af087836 */ /* 0x000fce0000000000 */
[----:B------:R-:W5:Y:S01]  /*1fe40*/  LDC R34, c[0x0][0x228] ;  /* 0x00008a00ff227b82 */ /* 0x000f620000000800 */
[----:B------:R-:W-:Y:S01]  /*1fe50*/  ISETP.GE.AND P3, PT, R8, R151, PT ;  /* 0x000000970800720c */ /* 0x000fe20003f66270 */
[----:B------:R-:W-:-:S03]  /*1fe60*/  VIADD R8, R175, 0x3a ;  /* 0x0000003aaf087836 */ /* 0x000fc60000000000 */
[----:B-1----:R-:W-:Y:S01]  /*1fe70*/  ISETP.LT.AND P5, PT, R174, R35, !P3 ;  /* 0x00000023ae00720c */ /* 0x002fe20005fa1270 */
[C---:B----4-:R-:W-:Y:S01]  /*1fe80*/  IMAD.IADD R29, R33.reuse, 0x1, R148 ;  /* 0x00000001211d7824 */ /* 0x050fe200078e0294 */
[----:B------:R-:W-:Y:S01]  /*1fe90*/  ISETP.GE.AND P4, PT, R8, R145, PT ;  /* 0x000000910800720c */ /* 0x000fe20003f86270 */
[----:B------:R-:W-:Y:S01]  /*1fea0*/  IMAD.WIDE R2, R33, 0x2, R12 ;  /* 0x0000000221027825 */ /* 0x000fe200078e020c */
[----:B------:R-:W1:Y:S01]  /*1feb0*/  LDC R8, c[0x0][0x228] ;  /* 0x00008a00ff087b82 */ /* 0x000e620000000800 */
[----:B------:R-:W-:Y:S02]  /*1fec0*/  ISETP.LT.AND P6, PT, R173, R36, !P3 ;  /* 0x00000024ad00720c */ /* 0x000fe40005fc1270 */
[----:B------:R-:W-:Y:S01]  /*1fed0*/  IMAD.WIDE R24, R33, 0x2, R54 ;  /* 0x0000000221187825 */ /* 0x000fe200078e0236 */
[----:B0-----:R-:W-:Y:S01]  /*1fee0*/  PRMT R31, R16, 0x7632, R31 ;  /* 0x00007632101f7816 */ /* 0x001fe2000000001f */
[----:B------:R0:W-:Y:S02]  /*1fef0*/  @P2 STG.E.U16 desc[UR60][R2.64], R16 ;  /* 0x0000001002002986 */ /* 0x0001e4000c10153c */
[----:B------:R-:W-:Y:S01]  /*1ff00*/  VIADD R0, R175, 0x3b ;  /* 0x0000003baf007836 */ /* 0x000fe20000000000 */
[----:B------:R-:W4:Y:S01]  /*1ff10*/  LDC R28, c[0x0][0x228] ;  /* 0x00008a00ff1c7b82 */ /* 0x000f220000000800 */
[----:B------:R-:W-:Y:S01]  /*1ff20*/  IMAD.WIDE R26, R29, 0x2, R146 ;  /* 0x000000021d1a7825 */ /* 0x000fe200078e0292 */
[----:B------:R2:W-:Y:S01]  /*1ff30*/  @P1 STG.E.U16 desc[UR60][R24.64], R31 ;  /* 0x0000001f18001986 */ /* 0x0005e2000c10153c */
[----:B---3--:R-:W-:-:S02]  /*1ff40*/  ISETP.LT.AND P1, PT, R172, R32, !P3 ;  /* 0x00000020ac00720c */ /* 0x008fc40005f21270 */
[----:B------:R-:W-:-:S03]  /*1ff50*/  ISETP.GE.AND P2, PT, R0, R11, PT ;  /* 0x0000000b0000720c */ /* 0x000fc60003f46270 */
[----:B------:R-:W3:Y:S01]  /*1ff60*/  LDC R30, c[0x0][0x228] ;  /* 0x00008a00ff1e7b82 */ /* 0x000ee20000000800 */
[----:B------:R-:W-:Y:S01]  /*1ff70*/  @P5 STG.E.U16 desc[UR60][R26.64], R4 ;  /* 0x000000041a005986 */ /* 0x000fe2000c10153c */
[----:B-----5:R-:W-:Y:S01]  /*1ff80*/  ISETP.LT.AND P3, PT, R170, R34, !P3 ;  /* 0x00000022aa00720c */ /* 0x020fe20005f61270 */
[C---:B------:R-:W-:Y:S01]  /*1ff90*/  IMAD.WIDE R10, R29.reuse, 0x2, R14 ;  /* 0x000000021d0a7825 */ /* 0x040fe200078e020e */
[----:B0-----:R-:W-:Y:S02]  /*1ffa0*/  PRMT R3, R4, 0x7632, R3 ;  /* 0x0000763204037816 */ /* 0x001fe40000000003 */
[----:B------:R-:W-:Y:S01]  /*1ffb0*/  ISETP.LT.AND P5, PT, R174, R37, !P4 ;  /* 0x00000025ae00720c */ /* 0x000fe200067a1270 */
[----:B--2---:R-:W-:Y:S01]  /*1ffc0*/  IMAD.IADD R31, R29, 0x1, R148 ;  /* 0x000000011d1f7824 */ /* 0x004fe200078e0294 */
[----:B------:R-:W0:Y:S01]  /*1ffd0*/  LDC R16, c[0x0][0x228] ;  /* 0x00008a00ff107b82 */ /* 0x000e220000000800 */
[----:B------:R2:W-:Y:S01]  /*1ffe0*/  @P6 STG.E.U16 desc[UR60][R10.64], R3 ;  /* 0x000000030a006986 */ /* 0x0005e2000c10153c */
[----:B------:R-:W-:Y:S01]  /*1fff0*/  ISETP.LT.AND P6, PT, R173, R38, !P4 ;  /* 0x00000026ad00720c */ /* 0x000fe200067c1270 */
[----:B------:R-:W-:Y:S01]  /*20000*/  IMAD.WIDE R24, R31, 0x2, R146 ;  /* 0x000000021f187825 */ /* 0x000fe200078e0292 */
[----:B------:R-:W-:-:S04]  /*20010*/  PRMT R34, R20, 0x7632, R34 ;  /* 0x0000763214227816 */ /* 0x000fc80000000022 */
[----:B------:R-:W5:Y:S01]  /*20020*/  LDC R32, c[0x0][0x228] ;  /* 0x00008a00ff207b82 */ /* 0x000f620000000800 */
[----:B--2---:R-:W-:-:S07]  /*20030*/  IMAD.WIDE R2, R29, 0x2, R12 ;  /* 0x000000021d027825 */ /* 0x004fce00078e020c */
[----:B------:R-:W2:Y:S01]  /*20040*/  LDC R4, c[0x0][0x228] ;  /* 0x00008a00ff047b82 */ /* 0x000ea20000000800 */
[----:B------:R-:W-:Y:S01]  /*20050*/  IMAD.WIDE R10, R29, 0x2, R54 ;  /* 0x000000021d0a7825 */ /* 0x000fe200078e0236 */
[----:B------:R3:W-:Y:S01]  /*20060*/  @P1 STG.E.U16 desc[UR60][R2.64], R20 ;  /* 0x0000001402001986 */ /* 0x0007e2000c10153c */
[----:B------:R-:W-:-:S03]  /*20070*/  PRMT R35, R49, 0x7632, R35 ;  /* 0x0000763231237816 */ /* 0x000fc60000000023 */
[----:B------:R0:W-:Y:S01]  /*20080*/  @P3 STG.E.U16 desc[UR60][R10.64], R34 ;  /* 0x000000220a003986 */ /* 0x0001e2000c10153c */
[----:B------:R-:W-:Y:S01]  /*20090*/  IMAD.WIDE R26, R31, 0x2, R14 ;  /* 0x000000021f1a7825 */ /* 0x000fe200078e020e */
[----:B------:R-:W2:Y:S02]  /*200a0*/  LDC R33, c[0x0][0x228] ;  /* 0x00008a00ff217b82 */ /* 0x000ea40000000800 */
[----:B------:R2:W-:Y:S01]  /*200b0*/  @P5 STG.E.U16 desc[UR60][R24.64], R49 ;  /* 0x0000003118005986 */ /* 0x0005e2000c10153c */
[----:B-1----:R-:W-:Y:S01]  /*200c0*/  ISETP.LT.AND P5, PT, R172, R8, !P4 ;  /* 0x00000008ac00720c */ /* 0x002fe200067a1270 */
[----:B------:R-:W-:Y:S01]  /*200d0*/  VIADD R0, R175, 0x3c ;  /* 0x0000003caf007836 */ /* 0x000fe20000000000 */
[----:B----4-:R-:W-:Y:S01]  /*200e0*/  ISETP.LT.AND P4, PT, R170, R28, !P4 ;  /* 0x0000001caa00720c */ /* 0x010fe20006781270 */
[----:B------:R-:W-:Y:S01]  /*200f0*/  @P6 STG.E.U16 desc[UR60][R26.64], R35 ;  /* 0x000000231a006986 */ /* 0x000fe2000c10153c */
[----:B---3--:R-:W-:Y:S01]  /*20100*/  ISETP.LT.AND P6, PT, R174, R30, !P2 ;  /* 0x0000001eae00720c */ /* 0x008fe200057c1270 */
[----:B------:R-:W1:Y:S01]  /*20110*/  LDC R28, c[0x0][0x228] ;  /* 0x00008a00ff1c7b82 */ /* 0x000e620000000800 */
[----:B------:R-:W-:Y:S01]  /*20120*/  IMAD.WIDE R2, R31, 0x2, R12 ;  /* 0x000000021f027825 */ /* 0x000fe200078e020c */
[----:B------:R-:W-:-:S03]  /*20130*/  ISETP.GE.AND P1, PT, R0, R9, PT ;  /* 0x000000090000720c */ /* 0x000fc60003f26270 */
[----:B------:R-:W-:Y:S02]  /*20140*/  IMAD.IADD R29, R31, 0x1, R148 ;  /* 0x000000011f1d7824 */ /* 0x000fe400078e0294 */
[----:B------:R-:W-:Y:S01]  /*20150*/  VIADD R0, R175, 0x3d ;  /* 0x0000003daf007836 */ /* 0x000fe20000000000 */
[----:B------:R-:W3:Y:S01]  /*20160*/  LDC R30, c[0x0][0x228] ;  /* 0x00008a00ff1e7b82 */ /* 0x000ee20000000800 */
[----:B------:R-:W-:Y:S01]  /*20170*/  IMAD.WIDE R8, R31, 0x2, R54 ;  /* 0x000000021f087825 */ /* 0x000fe200078e0236 */
[----:B------:R-:W-:Y:S01]  /*20180*/  PRMT R20, R17, 0x7632, R20 ;  /* 0x0000763211147816 */ /* 0x000fe20000000014 */
[----:B------:R4:W-:Y:S01]  /*20190*/  @P5 STG.E.U16 desc[UR60][R2.64], R17 ;  /* 0x0000001102005986 */ /* 0x0009e2000c10153c */
[----:B0-----:R-:W-:Y:S01]  /*201a0*/  ISETP.LT.AND P5, PT, R173, R16, !P2 ;  /* 0x00000010ad00720c */ /* 0x001fe200057a1270 */
[----:B------:R-:W-:Y:S01]  /*201b0*/  IMAD.WIDE R10, R29, 0x2, R146 ;  /* 0x000000021d0a7825 */ /* 0x000fe200078e0292 */
[----:B------:R-:W-:Y:S02]  /*201c0*/  ISETP.GE.AND P3, PT, R0, R157, PT ;  /* 0x0000009d0000720c */ /* 0x000fe40003f66270 */
[----:B------:R-:W0:Y:S01]  /*201d0*/  LDC R16, c[0x0][0x228] ;  /* 0x00008a00ff107b82 */ /* 0x000e220000000800 */
[----:B------:R-:W-:Y:S01]  /*201e0*/  VIADD R0, R175, 0x3e ;  /* 0x0000003eaf007836 */ /* 0x000fe20000000000 */
[----:B------:R4:W-:Y:S01]  /*201f0*/  @P4 STG.E.U16 desc[UR60][R8.64], R20 ;  /* 0x0000001408004986 */ /* 0x0009e2000c10153c */
[----:B-----5:R-:W-:-:S03]  /*20200*/  ISETP.LT.AND P4, PT, R172, R32, !P2 ;  /* 0x00000020ac00720c */ /* 0x020fc60005781270 */
[----:B------:R5:W-:Y:S01]  /*20210*/  @P6 STG.E.U16 desc[UR60][R10.64], R5 ;  /* 0x000000050a006986 */ /* 0x000be2000c10153c */
[----:B--2---:R-:W-:Y:S01]  /*20220*/  ISETP.LT.AND P6, PT, R170, R4, !P2 ;  /* 0x00000004aa00720c */ /* 0x004fe200057c1270 */
[C---:B------:R-:W-:Y:S01]  /*20230*/  IMAD.WIDE R24, R29.reuse, 0x2, R14 ;  /* 0x000000021d187825 */ /* 0x040fe200078e020e */
[----:B------:R-:W-:Y:S01]  /*20240*/  ISETP.GE.AND P2, PT, R0, R155, PT ;  /* 0x0000009b0000720c */ /* 0x000fe20003f46270 */
[----:B----4-:R-:W2:Y:S02]  /*20250*/  LDC R17, c[0x0][0x228] ;  /* 0x00008a00ff117b82 */ /* 0x010ea40000000800 */
[----:B------:R-:W-:Y:S01]  /*20260*/  IMAD.WIDE R2, R29, 0x2, R12 ;  /* 0x000000021d027825 */ /* 0x000fe200078e020c */
[----:B------:R-:W-:-:S05]  /*20270*/  PRMT R9, R5, 0x7632, R9 ;  /* 0x0000763205097816 */ /* 0x000fca0000000009 */
[----:B------:R-:W4:Y:S01]  /*20280*/  LDC R0, c[0x0][0x228] ;  /* 0x00008a00ff007b82 */ /* 0x000f220000000800 */
[----:B------:R3:W-:Y:S01]  /*20290*/  @P5 STG.E.U16 desc[UR60][R24.64], R9 ;  /* 0x0000000918005986 */ /* 0x0007e2000c10153c */
[----:B-----5:R-:W-:Y:S01]  /*202a0*/  PRMT R11, R21, 0x7632, R11 ;  /* 0x00007632150b7816 */ /* 0x020fe2000000000b */
[----:B------:R-:W-:Y:S01]  /*202b0*/  IMAD.WIDE R4, R29, 0x2, R54 ;  /* 0x000000021d047825 */ /* 0x000fe200078e0236 */
[----:B-1----:R-:W-:Y:S01]  /*202c0*/  ISETP.LT.AND P5, PT, R174, R28, !P1 ;  /* 0x0000001cae00720c */ /* 0x002fe20004fa1270 */
[----:B------:R1:W-:Y:S03]  /*202d0*/  @P4 STG.E.U16 desc[UR60][R2.64], R21 ;  /* 0x0000001502004986 */ /* 0x0003e6000c10153c */
[----:B------:R-:W5:Y:S01]  /*202e0*/  LDC R20, c[0x0][0x228] ;  /* 0x00008a00ff147b82 */ /* 0x000f620000000800 */
[----:B---3--:R-:W-:Y:S01]  /*202f0*/  ISETP.LT.AND P4, PT, R173, R30, !P1 ;  /* 0x0000001ead00720c */ /* 0x008fe20004f81270 */
[----:B------:R-:W-:Y:S01]  /*20300*/  IMAD.IADD R29, R29, 0x1, R148 ;  /* 0x000000011d1d7824 */ /* 0x000fe200078e0294 */
[----:B------:R3:W-:Y:S05]  /*20310*/  @P6 STG.E.U16 desc[UR60][R4.64], R11 ;  /* 0x0000000b04006986 */ /* 0x0007ea000c10153c */
[----:B------:R-:W5:Y:S01]  /*20320*/  LDC R24, c[0x0][0x228] ;  /* 0x00008a00ff187b82 */ /* 0x000f620000000800 */
[----:B------:R-:W-:-:S07]  /*20330*/  ISETP.LT.AND P6, PT, R172, R33, !P1 ;  /* 0x00000021ac00720c */ /* 0x000fce0004fc1270 */
[----:B-1----:R-:W1:Y:S01]  /*20340*/  LDC R21, c[0x0][0x228] ;  /* 0x00008a00ff157b82 */ /* 0x002e620000000800 */
[----:B0-----:R-:W-:Y:S01]  /*20350*/  ISETP.LT.AND P1, PT, R170, R16, !P1 ;  /* 0x00000010aa00720c */ /* 0x001fe20004f21270 */
[----:B------:R-:W-:Y:S01]  /*20360*/  IMAD.WIDE R8, R29, 0x2, R146 ;  /* 0x000000021d087825 */ /* 0x000fe200078e0292 */
[----:B---3--:R-:W-:-:S05]  /*20370*/  PRMT R5, R50, 0x7632, R5 ;  /* 0x0000763232057816 */ /* 0x008fca0000000005 */
[----:B------:R-:W0:Y:S01]  /*20380*/  LDC R16, c[0x0][0x228] ;  /* 0x00008a00ff107b82 */ /* 0x000e220000000800 */
[C---:B------:R-:W-:Y:S01]  /*20390*/  IMAD.WIDE R10, R29.reuse, 0x2, R14 ;  /* 0x000000021d0a7825 */ /* 0x040fe200078e020e */
[----:B------:R3:W-:Y:S01]  /*203a0*/  @P5 STG.E.U16 desc[UR60][R8.64], R50 ;  /* 0x0000003208005986 */ /* 0x0007e2000c10153c */
[----:B----4-:R-:W-:Y:S02]  /*203b0*/  ISETP.LT.AND P5, PT, R174, R0, !P3 ;  /* 0x00000000ae00720c */ /* 0x010fe40005fa1270 */
[----:B------:R-:W-:Y:S01]  /*203c0*/  IMAD.WIDE R2, R29, 0x2, R12 ;  /* 0x000000021d027825 */ /* 0x000fe200078e020c */
[----:B------:R4:W-:Y:S02]  /*203d0*/  @P4 STG.E.U16 desc[UR60][R10.64], R5 ;  /* 0x000000050a004986 */ /* 0x0009e4000c10153c */
[----:B------:R-:W0:Y:S01]  /*203e0*/  LDC R0, c[0x0][0x228] ;  /* 0x00008a00ff007b82 */ /* 0x000e220000000800 */
[----:B--2---:R-:W-:Y:S01]  /*203f0*/  ISETP.LT.AND P4, PT, R173, R17, !P3 ;  /* 0x00000011ad00720c */ /* 0x004fe20005f81270 */
[----:B------:R2:W-:Y:S01]  /*20400*/  @P6 STG.E.U16 desc[UR60][R2.64], R18 ;  /* 0x0000001202006986 */ /* 0x0005e2000c10153c */
[----:B---3--:R-:W-:-:S05]  /*20410*/  PRMT R9, R18, 0x7632, R9 ;  /* 0x0000763212097816 */ /* 0x008fca0000000009 */
[----:B------:R-:W3:Y:S01]  /*20420*/  LDC R25, c[0x0][0x228] ;  /* 0x00008a00ff197b82 */ /* 0x000ee20000000800 */
[----:B----4-:R-:W-:-:S07]  /*20430*/  IMAD.WIDE R4, R29, 0x2, R54 ;  /* 0x000000021d047825 */ /* 0x010fce00078e0236 */
[----:B------:R-:W4:Y:S01]  /*20440*/  LDC R26, c[0x0][0x228] ;  /* 0x00008a00ff1a7b82 */ /* 0x000f220000000800 */
[----:B------:R-:W-:Y:S01]  /*20450*/  IMAD.IADD R17, R29, 0x1, R148 ;  /* 0x000000011d117824 */ /* 0x000fe200078e0294 */
[----:B------:R2:W-:Y:S01]  /*20460*/  @P1 STG.E.U16 desc[UR60][R4.64], R9 ;  /* 0x0000000904001986 */ /* 0x0005e2000c10153c */
[----:B-----5:R-:W-:-:S05]  /*20470*/  ISETP.LT.AND P1, PT, R172, R20, !P3 ;  /* 0x00000014ac00720c */ /* 0x020fca0005f21270 */
[----:B------:R-:W5:Y:S01]  /*20480*/  LDC R27, c[0x0][0x228] ;  /* 0x00008a00ff1b7b82 */ /* 0x000f620000000800 */
[----:B-1----:R-:W-:Y:S01]  /*20490*/  ISETP.LT.AND P3, PT, R170, R21, !P3 ;  /* 0x00000015aa00720c */ /* 0x002fe20005f61270 */
[----:B--2---:R-:W-:Y:S01]  /*204a0*/  IMAD.WIDE R2, R17, 0x2, R146 ;  /* 0x0000000211027825 */ /* 0x004fe200078e0292 */
[----:B------:R-:W-:-:S05]  /*204b0*/  ISETP.LT.AND P6, PT, R174, R24, !P2 ;  /* 0x00000018ae00720c */ /* 0x000fca00057c1270 */
[----:B------:R-:W1:Y:S01]  /*204c0*/  LDC R28, c[0x0][0x228] ;  /* 0x00008a00ff1c7b82 */ /* 0x000e620000000800 */
[----:B------:R-:W-:Y:S01]  /*204d0*/  IMAD.WIDE R8, R17, 0x2, R14 ;  /* 0x0000000211087825 */ /* 0x000fe200078e020e */
[----:B------:R-:W-:-:S06]  /*204e0*/  PRMT R5, R6, 0x7632, R5 ;  /* 0x0000763206057816 */ /* 0x000fcc0000000005 */
[----:B------:R-:W2:Y:S01]  /*204f0*/  LDC R30, c[0x0][0x228] ;  /* 0x00008a00ff1e7b82 */ /* 0x000ea20000000800 */
[C---:B------:R-:W-:Y:S01]  /*20500*/  IMAD.IADD R21, R17.reuse, 0x1, R148 ;  /* 0x0000000111157824 */ /* 0x040fe200078e0294 */
[----:B------:R3:W-:Y:S01]  /*20510*/  @P5 STG.E.U16 desc[UR60][R2.64], R6 ;  /* 0x0000000602005986 */ /* 0x0007e2000c10153c */
[----:B------:R-:W-:-:S03]  /*20520*/  IMAD.WIDE R10, R17, 0x2, R12 ;  /* 0x00000002110a7825 */ /* 0x000fc600078e020c */
[----:B------:R3:W-:Y:S01]  /*20530*/  @P4 STG.E.U16 desc[UR60][R8.64], R5 ;  /* 0x0000000508004986 */ /* 0x0007e2000c10153c */
[----:B0-----:R-:W-:-:S03]  /*20540*/  ISETP.LT.AND P4, PT, R173, R16, !P0 ;  /* 0x00000010ad00720c */ /* 0x001fc60004781270 */
[----:B------:R-:W-:Y:S01]  /*20550*/  @P1 STG.E.U16 desc[UR60][R10.64], R22 ;  /* 0x000000160a001986 */ /* 0x000fe2000c10153c */
[----:B---3--:R-:W-:Y:S01]  /*20560*/  PRMT R3, R22, 0x7632, R3 ;  /* 0x0000763216037816 */ /* 0x008fe20000000003 */
[----:B------:R-:W-:-:S04]  /*20570*/  IMAD.WIDE R4, R17, 0x2, R54 ;  /* 0x0000000211047825 */ /* 0x000fc800078e0236 */
[----:B------:R-:W-:Y:S01]  /*20580*/  IMAD.WIDE R16, R21, 0x2, R146 ;  /* 0x0000000215107825 */ /* 0x000fe200078e0292 */
[----:B------:R0:W-:Y:S01]  /*20590*/  @P3 STG.E.U16 desc[UR60][R4.64], R3 ;  /* 0x0000000304003986 */ /* 0x0001e2000c10153c */
[----:B------:R-:W-:-:S03]  /*205a0*/  ISETP.LT.AND P3, PT, R172, R25, !P2 ;  /* 0x00000019ac00720c */ /* 0x000fc60005761270 */
[----:B------:R3:W-:Y:S01]  /*205b0*/  @P6 STG.E.U16 desc[UR60][R16.64], R51 ;  /* 0x0000003310006986 */ /* 0x0007e2000c10153c */
[----:B------:R-:W-:Y:S02]  /*205c0*/  ISETP.LT.AND P6, PT, R173, R0, !P2 ;  /* 0x00000000ad00720c */ /* 0x000fe400057c1270 */
[----:B----4-:R-:W-:Y:S02]  /*205d0*/  ISETP.LT.AND P2, PT, R170, R26, !P2 ;  /* 0x0000001aaa00720c */ /* 0x010fe40005741270 */
[----:B-----5:R-:W-:Y:S02]  /*205e0*/  ISETP.LT.AND P5, PT, R174, R27, !P0 ;  /* 0x0000001bae00720c */ /* 0x020fe400047a1270 */
[----:B-1----:R-:W-:Y:S01]  /*205f0*/  ISETP.LT.AND P1, PT, R172, R28, !P0 ;  /* 0x0000001cac00720c */ /* 0x002fe20004721270 */
[C---:B------:R-:W-:Y:S01]  /*20600*/  IMAD.IADD R25, R21.reuse, 0x1, R148 ;  /* 0x0000000115197824 */ /* 0x040fe200078e0294 */
[----:B--2---:R-:W-:Y:S01]  /*20610*/  ISETP.LT.AND P0, PT, R170, R30, !P0 ;  /* 0x0000001eaa00720c */ /* 0x004fe20004701270 */
[----:B0-----:R-:W-:Y:S01]  /*20620*/  IMAD.WIDE R2, R21, 0x2, R14 ;  /* 0x0000000215027825 */ /* 0x001fe200078e020e */
[----:B------:R-:W-:-:S02]  /*20630*/  PRMT R0, R51, 0x7632, R0 ;  /* 0x0000763233007816 */ /* 0x000fc40000000000 */
[----:B------:R-:W-:Y:S01]  /*20640*/  PRMT R5, R19, 0x7632, R5 ;  /* 0x0000763213057816 */ /* 0x000fe20000000005 */
[----:B------:R-:W-:Y:S01]  /*20650*/  IMAD.WIDE R8, R21, 0x2, R12 ;  /* 0x0000000215087825 */ /* 0x000fe200078e020c */
[----:B------:R-:W-:-:S03]  /*20660*/  PRMT R4, R7, 0x7632, R4 ;  /* 0x0000763207047816 */ /* 0x000fc60000000004 */
[----:B------:R-:W-:Y:S01]  /*20670*/  IMAD.WIDE R10, R21, 0x2, R54 ;  /* 0x00000002150a7825 */ /* 0x000fe200078e0236 */
[----:B------:R3:W-:Y:S03]  /*20680*/  @P6 STG.E.U16 desc[UR60][R2.64], R0 ;  /* 0x0000000002006986 */ /* 0x0007e6000c10153c */
[C---:B------:R-:W-:Y:S01]  /*20690*/  IMAD.WIDE R146, R25.reuse, 0x2, R146 ;  /* 0x0000000219927825 */ /* 0x040fe200078e0292 */
[----:B------:R3:W-:Y:S03]  /*206a0*/  @P3 STG.E.U16 desc[UR60][R8.64], R19 ;  /* 0x0000001308003986 */ /* 0x0007e6000c10153c */
[C---:B------:R-:W-:Y:S01]  /*206b0*/  IMAD.WIDE R14, R25.reuse, 0x2, R14 ;  /* 0x00000002190e7825 */ /* 0x040fe200078e020e */
[----:B------:R3:W-:Y:S03]  /*206c0*/  @P2 STG.E.U16 desc[UR60][R10.64], R5 ;  /* 0x000000050a002986 */ /* 0x0007e6000c10153c */
[C---:B------:R-:W-:Y:S01]  /*206d0*/  IMAD.WIDE R12, R25.reuse, 0x2, R12 ;  /* 0x00000002190c7825 */ /* 0x040fe200078e020c */
[----:B------:R3:W-:Y:S04]  /*206e0*/  @P5 STG.E.U16 desc[UR60][R146.64], R7 ;  /* 0x0000000792005986 */ /* 0x0007e8000c10153c */
[----:B------:R3:W-:Y:S01]  /*206f0*/  @P4 STG.E.U16 desc[UR60][R14.64], R4 ;  /* 0x000000040e004986 */ /* 0x0007e2000c10153c */
[----:B------:R-:W-:-:S03]  /*20700*/  IMAD.WIDE R54, R25, 0x2, R54 ;  /* 0x0000000219367825 */ /* 0x000fc600078e0236 */
[----:B------:R3:W-:Y:S01]  /*20710*/  @P1 STG.E.U16 desc[UR60][R12.64], R23 ;  /* 0x000000170c001986 */ /* 0x0007e2000c10153c */
[----:B------:R-:W-:Y:S05]  /*20720*/  @!P0 EXIT ;  /* 0x000000000000894d */ /* 0x000fea0003800000 */
[----:B------:R-:W-:-:S05]  /*20730*/  PRMT R27, R23, 0x7632, R27 ;  /* 0x00007632171b7816 */ /* 0x000fca000000001b */
[----:B------:R-:W-:Y:S01]  /*20740*/  STG.E.U16 desc[UR60][R54.64], R27 ;  /* 0x0000001b36007986 */ /* 0x000fe2000c10153c */
[----:B------:R-:W-:Y:S05]  /*20750*/  EXIT ;  /* 0x000000000000794d */ /* 0x000fea0003800000 */
.L_x_2:
[----:B------:R-:W-:-:S00]  /*20760*/  BRA `(.L_x_2) ;  /* 0xfffffffc00fc7947 */ /* 0x000fc0000383ffff */
[----:B------:R-:W-:-:S00]  /*20770*/  NOP ;  /* 0x0000000000007918 */ /* 0x000fc00000000000 */
        /* <DEDUP_REMOVED lines=8> */
.L_x_3:


//--------------------- .nv.shared.matmul_kernel  --------------------------
	.section	.nv.shared.matmul_kernel,"aw",@nobits
	.sectionflags	@""
	.align	16
	.zero		1024


//--------------------- .nv.shared.reserved.0     --------------------------
	.section	.nv.shared.reserved.0,"aw",@nobits
	.weak		__nv_reservedSMEM_offset_0_alias
	.size		__nv_reservedSMEM_offset_0_alias, 0, 0
	.other		__nv_reservedSMEM_offset_0_alias,@"STO_CUDA_RESERVED_SHARED STV_DEFAULT"
__nv_reservedSMEM_offset_0_alias:
	.zero		0


//--------------------- .nv.constant0.matmul_kernel --------------------------
	.section	.nv.constant0.matmul_kernel,"a",@progbits
	.sectionflags	@""
	.align	4
.nv.constant0.matmul_kernel:
	.zero		608


//--------------------- SYMBOLS --------------------------

	.type		.nv.reservedSmem.offset0,@object
	.size		.nv.reservedSmem.offset0,0x4
